	.target	sm_100a

	.elftype	@"ET_EXEC"


//--------------------- .note.nv.tkinfo           --------------------------
	.section	.note.nv.tkinfo,"",@"SHT_NOTE"
	.sectionflags	@"SHF_NOTE_NV_TKINFO"
	.tkinfo
        /*0018*/ 	.word	0x00000002
        /*0030*/ 	.string	""
        /*0030*/ 	.string	"ptxas"
        /*0030*/ 	.string	"Cuda compilation tools, release 13.0, V13.0.88"
        /*0030*/ 	.string	"Build cuda_13.0.r13.0/compiler.36424714_0"
        /*0030*/ 	.string	"-arch sm_100a -m 64 "



//--------------------- .note.nv.cuinfo           --------------------------
	.section	.note.nv.cuinfo,"",@"SHT_NOTE"
	.sectionflags	@"SHF_NOTE_NV_CUINFO"
        /*0018*/ 	.short	0x0002
        /*001a*/ 	.short	0x0064
        /*001c*/ 	.short	0x0082
	.zero		2


//--------------------- .nv.info                  --------------------------
	.section	.nv.info,"",@"SHT_CUDA_INFO"
	.align	4


	//----- nvinfo : EIATTR_REGCOUNT
	.align		4
        /*0000*/ 	.byte	0x04, 0x2f
        /*0002*/ 	.short	(.L_19 - .L_18)
	.align		4
.L_18:
        /*0004*/ 	.word	index@(_ZN7cutlass13device_kernelINS_4gemm6kernel13GemmUniversalIN4cute5tupleIJiiiiEEENS1_10collective13CollectiveMmaINS1_46MainloopSm100TmaUmmaWarpSpecializedBlockScaledILi2ELi2ELi1ENS5_IJNS4_1CILi2EEENSA_ILi1EEESC_EEEEENS5_IJNSA_ILi256EEESF_SF_EEENS5_IJNS_12float_e5m2_tENS_13float_ue8m0_tEEEENS5_IJNS5_IJlSC_lEEENS4_6LayoutINS5_IJNS5_IJNS5_IJNSA_ILi32EEENSA_ILi4EEEEEEiEEESP_NS5_IJSC_iEEEEEENS5_IJNS5_IJNS5_IJNSA_ILi16EEESN_EEEiEEENS5_IJNS5_IJNSA_ILi0EEESC_EEENSA_ILi512EEEEEENS5_IJSV_iEEEEEEEEEEESJ_S12_NS4_8TiledMMAINS4_8MMA_AtomIJNS4_27SM100_MMA_MXF8F6F4_2x1SM_SSISH_SH_fSI_Li256ELi256ELNS4_4UMMA5MajorE0ELS17_0ELNS16_7ScaleInE0ELS18_0EEEEEENSL_INS5_IJSC_SC_SC_EEENS5_IJSV_SV_SV_EEEEENS5_IJNS4_10UnderscoreES1E_S1E_EEEEENS5_IJNS4_18SM100_TMA_2SM_LOADES1H_EEENS5_IJNS4_14ComposedLayoutINS4_7SwizzleILi3ELi4ELi3EEENS4_18smem_ptr_flag_bitsILi8EEENSL_INS5_IJNSA_ILi8EEENSA_ILi128EEEEEENS5_IJS1P_SC_EEEEEEENSL_INS5_IJNS5_IJNS5_IJSO_SC_EEENS5_IJSM_SC_EEEEEESC_NS5_IJSN_SB_EEEEEENS5_IJNS5_IJNS5_IJST_SX_EEESW_EEESV_NS5_IJSC_SX_EEEEEEEEEEEvNS4_8identityENS5_IJS1H_NS4_28SM100_TMA_2SM_LOAD_MULTICASTEEEENS5_IJS1T_NSL_INS5_IJNS5_IJNS5_IJSO_SB_EEES1V_EEESC_S1X_EEENS5_IJS20_SV_NS5_IJSC_NSA_ILi1024EEEEEEEEEEEEEEvS25_EENS_8epilogue10collective18CollectiveEpilogueINS2H_23Sm100TmaWarpSpecializedILi4ELi2ELi64ELb1ELb0EEEJNS5_IJS1P_SF_SF_EEENS5_IJNSL_IS1P_SC_EENSL_INSA_ILi64EEESC_EEEEENS_10bfloat16_tESK_S2R_SK_NS2H_6fusion15FusionCallbacksIS2L_NS2S_17LinearCombinationIS2R_fS2R_fLNS_15FloatRoundStyleE2EEES2M_S2Q_JEEENS4_5SM1004TMEM4LOAD26SM100_TMEM_LOAD_32dp32b64xENS4_13SM90_TMA_LOADENS1J_IS1L_NS1M_ILi16EEENSL_INS5_IJS1O_S2O_EEENS5_IJS2O_SC_EEEEEEENS4_39AutoVectorizingCopyWithAssumedAlignmentILi128EEENS4_14SM90_TMA_STOREES37_S39_S39_EEEvvEEEEvNT_6ParamsE)
        /*0008*/ 	.word	0x000000a8


	//----- nvinfo : EIATTR_FRAME_SIZE
	.align		4
.L_19:
        /*000c*/ 	.byte	0x04, 0x11
        /*000e*/ 	.short	(.L_21 - .L_20)
	.align		4
.L_20:
        /*0010*/ 	.word	index@($__internal_2_$__cuda_sm10x_tcgen05_guardrail_trap_unallocated_columns_being_dealloced)
        /*0014*/ 	.word	0x00000000


	//----- nvinfo : EIATTR_FRAME_SIZE
	.align		4
.L_21:
        /*0018*/ 	.byte	0x04, 0x11
        /*001a*/ 	.short	(.L_23 - .L_22)
	.align		4
.L_22:
        /*001c*/ 	.word	index@($__internal_1_$__cuda_sm10x_tcgen05_guardrail_trap_phase_invalid_during_alloc)
        /*0020*/ 	.word	0x00000000


	//----- nvinfo : EIATTR_FRAME_SIZE
	.align		4
.L_23:
        /*0024*/ 	.byte	0x04, 0x11
        /*0026*/ 	.short	(.L_25 - .L_24)
	.align		4
.L_24:
        /*0028*/ 	.word	index@($__internal_0_$__cuda_sm10x_tcgen05_guardrail_trap_col_being_dealloced_not_returned_by_alloc)
        /*002c*/ 	.word	0x00000000


	//----- nvinfo : EIATTR_FRAME_SIZE
	.align		4
.L_25:
        /*0030*/ 	.byte	0x04, 0x11
        /*0032*/ 	.short	(.L_27 - .L_26)
	.align		4
.L_26:
        /*0034*/ 	.word	index@(_ZN7cutlass13device_kernelINS_4gemm6kernel13GemmUniversalIN4cute5tupleIJiiiiEEENS1_10collective13CollectiveMmaINS1_46MainloopSm100TmaUmmaWarpSpecializedBlockScaledILi2ELi2ELi1ENS5_IJNS4_1CILi2EEENSA_ILi1EEESC_EEEEENS5_IJNSA_ILi256EEESF_SF_EEENS5_IJNS_12float_e5m2_tENS_13float_ue8m0_tEEEENS5_IJNS5_IJlSC_lEEENS4_6LayoutINS5_IJNS5_IJNS5_IJNSA_ILi32EEENSA_ILi4EEEEEEiEEESP_NS5_IJSC_iEEEEEENS5_IJNS5_IJNS5_IJNSA_ILi16EEESN_EEEiEEENS5_IJNS5_IJNSA_ILi0EEESC_EEENSA_ILi512EEEEEENS5_IJSV_iEEEEEEEEEEESJ_S12_NS4_8TiledMMAINS4_8MMA_AtomIJNS4_27SM100_MMA_MXF8F6F4_2x1SM_SSISH_SH_fSI_Li256ELi256ELNS4_4UMMA5MajorE0ELS17_0ELNS16_7ScaleInE0ELS18_0EEEEEENSL_INS5_IJSC_SC_SC_EEENS5_IJSV_SV_SV_EEEEENS5_IJNS4_10UnderscoreES1E_S1E_EEEEENS5_IJNS4_18SM100_TMA_2SM_LOADES1H_EEENS5_IJNS4_14ComposedLayoutINS4_7SwizzleILi3ELi4ELi3EEENS4_18smem_ptr_flag_bitsILi8EEENSL_INS5_IJNSA_ILi8EEENSA_ILi128EEEEEENS5_IJS1P_SC_EEEEEEENSL_INS5_IJNS5_IJNS5_IJSO_SC_EEENS5_IJSM_SC_EEEEEESC_NS5_IJSN_SB_EEEEEENS5_IJNS5_IJNS5_IJST_SX_EEESW_EEESV_NS5_IJSC_SX_EEEEEEEEEEEvNS4_8identityENS5_IJS1H_NS4_28SM100_TMA_2SM_LOAD_MULTICASTEEEENS5_IJS1T_NSL_INS5_IJNS5_IJNS5_IJSO_SB_EEES1V_EEESC_S1X_EEENS5_IJS20_SV_NS5_IJSC_NSA_ILi1024EEEEEEEEEEEEEEvS25_EENS_8epilogue10collective18CollectiveEpilogueINS2H_23Sm100TmaWarpSpecializedILi4ELi2ELi64ELb1ELb0EEEJNS5_IJS1P_SF_SF_EEENS5_IJNSL_IS1P_SC_EENSL_INSA_ILi64EEESC_EEEEENS_10bfloat16_tESK_S2R_SK_NS2H_6fusion15FusionCallbacksIS2L_NS2S_17LinearCombinationIS2R_fS2R_fLNS_15FloatRoundStyleE2EEES2M_S2Q_JEEENS4_5SM1004TMEM4LOAD26SM100_TMEM_LOAD_32dp32b64xENS4_13SM90_TMA_LOADENS1J_IS1L_NS1M_ILi16EEENSL_INS5_IJS1O_S2O_EEENS5_IJS2O_SC_EEEEEEENS4_39AutoVectorizingCopyWithAssumedAlignmentILi128EEENS4_14SM90_TMA_STOREES37_S39_S39_EEEvvEEEEvNT_6ParamsE)
        /*0038*/ 	.word	0x00000000


	//----- nvinfo : EIATTR_MIN_STACK_SIZE
	.align		4
.L_27:
        /*003c*/ 	.byte	0x04, 0x12
        /*003e*/ 	.short	(.L_29 - .L_28)
	.align		4
.L_28:
        /*0040*/ 	.word	index@(_ZN7cutlass13device_kernelINS_4gemm6kernel13GemmUniversalIN4cute5tupleIJiiiiEEENS1_10collective13CollectiveMmaINS1_46MainloopSm100TmaUmmaWarpSpecializedBlockScaledILi2ELi2ELi1ENS5_IJNS4_1CILi2EEENSA_ILi1EEESC_EEEEENS5_IJNSA_ILi256EEESF_SF_EEENS5_IJNS_12float_e5m2_tENS_13float_ue8m0_tEEEENS5_IJNS5_IJlSC_lEEENS4_6LayoutINS5_IJNS5_IJNS5_IJNSA_ILi32EEENSA_ILi4EEEEEEiEEESP_NS5_IJSC_iEEEEEENS5_IJNS5_IJNS5_IJNSA_ILi16EEESN_EEEiEEENS5_IJNS5_IJNSA_ILi0EEESC_EEENSA_ILi512EEEEEENS5_IJSV_iEEEEEEEEEEESJ_S12_NS4_8TiledMMAINS4_8MMA_AtomIJNS4_27SM100_MMA_MXF8F6F4_2x1SM_SSISH_SH_fSI_Li256ELi256ELNS4_4UMMA5MajorE0ELS17_0ELNS16_7ScaleInE0ELS18_0EEEEEENSL_INS5_IJSC_SC_SC_EEENS5_IJSV_SV_SV_EEEEENS5_IJNS4_10UnderscoreES1E_S1E_EEEEENS5_IJNS4_18SM100_TMA_2SM_LOADES1H_EEENS5_IJNS4_14ComposedLayoutINS4_7SwizzleILi3ELi4ELi3EEENS4_18smem_ptr_flag_bitsILi8EEENSL_INS5_IJNSA_ILi8EEENSA_ILi128EEEEEENS5_IJS1P_SC_EEEEEEENSL_INS5_IJNS5_IJNS5_IJSO_SC_EEENS5_IJSM_SC_EEEEEESC_NS5_IJSN_SB_EEEEEENS5_IJNS5_IJNS5_IJST_SX_EEESW_EEESV_NS5_IJSC_SX_EEEEEEEEEEEvNS4_8identityENS5_IJS1H_NS4_28SM100_TMA_2SM_LOAD_MULTICASTEEEENS5_IJS1T_NSL_INS5_IJNS5_IJNS5_IJSO_SB_EEES1V_EEESC_S1X_EEENS5_IJS20_SV_NS5_IJSC_NSA_ILi1024EEEEEEEEEEEEEEvS25_EENS_8epilogue10collective18CollectiveEpilogueINS2H_23Sm100TmaWarpSpecializedILi4ELi2ELi64ELb1ELb0EEEJNS5_IJS1P_SF_SF_EEENS5_IJNSL_IS1P_SC_EENSL_INSA_ILi64EEESC_EEEEENS_10bfloat16_tESK_S2R_SK_NS2H_6fusion15FusionCallbacksIS2L_NS2S_17LinearCombinationIS2R_fS2R_fLNS_15FloatRoundStyleE2EEES2M_S2Q_JEEENS4_5SM1004TMEM4LOAD26SM100_TMEM_LOAD_32dp32b64xENS4_13SM90_TMA_LOADENS1J_IS1L_NS1M_ILi16EEENSL_INS5_IJS1O_S2O_EEENS5_IJS2O_SC_EEEEEEENS4_39AutoVectorizingCopyWithAssumedAlignmentILi128EEENS4_14SM90_TMA_STOREES37_S39_S39_EEEvvEEEEvNT_6ParamsE)
        /*0044*/ 	.word	0x00000000
.L_29:


//--------------------- .nv.compat                --------------------------
	.section	.nv.compat,"",@"SHT_CUDA_COMPAT_INFO"
	.align	4
        /*0000*/ 	.byte	0x02, 0x09, 0x01, 0x00, 0x02, 0x02, 0x02, 0x00, 0x02, 0x05, 0x05, 0x00, 0x03, 0x07, 0x01, 0x01
        /*0010*/ 	.byte	0x02, 0x03, 0x01, 0x00, 0x02, 0x06, 0x01, 0x00, 0x04, 0x0b, 0x08, 0x00, 0x09, 0x00, 0x00, 0x00
        /*0020*/ 	.byte	0x00, 0x00, 0x00, 0x00


//--------------------- .nv.info._ZN7cutlass13device_kernelINS_4gemm6kernel13GemmUniversalIN4cute5tupleIJiiiiEEENS1_10collective13CollectiveMmaINS1_46MainloopSm100TmaUmmaWarpSpecializedBlockScaledILi2ELi2ELi1ENS5_IJNS4_1CILi2EEENSA_ILi1EEESC_EEEEENS5_IJNSA_ILi256EEESF_SF_EEENS5_IJNS_12float_e5m2_tENS_13float_ue8m0_tEEEENS5_IJNS5_IJlSC_lEEENS4_6LayoutINS5_IJNS5_IJNS5_IJNSA_ILi32EEENSA_ILi4EEEEEEiEEESP_NS5_IJSC_iEEEEEENS5_IJNS5_IJNS5_IJNSA_ILi16EEESN_EEEiEEENS5_IJNS5_IJNSA_ILi0EEESC_EEENSA_ILi512EEEEEENS5_IJSV_iEEEEEEEEEEESJ_S12_NS4_8TiledMMAINS4_8MMA_AtomIJNS4_27SM100_MMA_MXF8F6F4_2x1SM_SSISH_SH_fSI_Li256ELi256ELNS4_4UMMA5MajorE0ELS17_0ELNS16_7ScaleInE0ELS18_0EEEEEENSL_INS5_IJSC_SC_SC_EEENS5_IJSV_SV_SV_EEEEENS5_IJNS4_10UnderscoreES1E_S1E_EEEEENS5_IJNS4_18SM100_TMA_2SM_LOADES1H_EEENS5_IJNS4_14ComposedLayoutINS4_7SwizzleILi3ELi4ELi3EEENS4_18smem_ptr_flag_bitsILi8EEENSL_INS5_IJNSA_ILi8EEENSA_ILi128EEEEEENS5_IJS1P_SC_EEEEEEENSL_INS5_IJNS5_IJNS5_IJSO_SC_EEENS5_IJSM_SC_EEEEEESC_NS5_IJSN_SB_EEEEEENS5_IJNS5_IJNS5_IJST_SX_EEESW_EEESV_NS5_IJSC_SX_EEEEEEEEEEEvNS4_8identityENS5_IJS1H_NS4_28SM100_TMA_2SM_LOAD_MULTICASTEEEENS5_IJS1T_NSL_INS5_IJNS5_IJNS5_IJSO_SB_EEES1V_EEESC_S1X_EEENS5_IJS20_SV_NS5_IJSC_NSA_ILi1024EEEEEEEEEEEEEEvS25_EENS_8epilogue10collective18CollectiveEpilogueINS2H_23Sm100TmaWarpSpecializedILi4ELi2ELi64ELb1ELb0EEEJNS5_IJS1P_SF_SF_EEENS5_IJNSL_IS1P_SC_EENSL_INSA_ILi64EEESC_EEEEENS_10bfloat16_tESK_S2R_SK_NS2H_6fusion15FusionCallbacksIS2L_NS2S_17LinearCombinationIS2R_fS2R_fLNS_15FloatRoundStyleE2EEES2M_S2Q_JEEENS4_5SM1004TMEM4LOAD26SM100_TMEM_LOAD_32dp32b64xENS4_13SM90_TMA_LOADENS1J_IS1L_NS1M_ILi16EEENSL_INS5_IJS1O_S2O_EEENS5_IJS2O_SC_EEEEEEENS4_39AutoVectorizingCopyWithAssumedAlignmentILi128EEENS4_14SM90_TMA_STOREES37_S39_S39_EEEvvEEEEvNT_6ParamsE --------------------------
	.section	.nv.info._ZN7cutlass13device_kernelINS_4gemm6kernel13GemmUniversalIN4cute5tupleIJiiiiEEENS1_10collective13CollectiveMmaINS1_46MainloopSm100TmaUmmaWarpSpecializedBlockScaledILi2ELi2ELi1ENS5_IJNS4_1CILi2EEENSA_ILi1EEESC_EEEEENS5_IJNSA_ILi256EEESF_SF_EEENS5_IJNS_12float_e5m2_tENS_13float_ue8m0_tEEEENS5_IJNS5_IJlSC_lEEENS4_6LayoutINS5_IJNS5_IJNS5_IJNSA_ILi32EEENSA_ILi4EEEEEEiEEESP_NS5_IJSC_iEEEEEENS5_IJNS5_IJNS5_IJNSA_ILi16EEESN_EEEiEEENS5_IJNS5_IJNSA_ILi0EEESC_EEENSA_ILi512EEEEEENS5_IJSV_iEEEEEEEEEEESJ_S12_NS4_8TiledMMAINS4_8MMA_AtomIJNS4_27SM100_MMA_MXF8F6F4_2x1SM_SSISH_SH_fSI_Li256ELi256ELNS4_4UMMA5MajorE0ELS17_0ELNS16_7ScaleInE0ELS18_0EEEEEENSL_INS5_IJSC_SC_SC_EEENS5_IJSV_SV_SV_EEEEENS5_IJNS4_10UnderscoreES1E_S1E_EEEEENS5_IJNS4_18SM100_TMA_2SM_LOADES1H_EEENS5_IJNS4_14ComposedLayoutINS4_7SwizzleILi3ELi4ELi3EEENS4_18smem_ptr_flag_bitsILi8EEENSL_INS5_IJNSA_ILi8EEENSA_ILi128EEEEEENS5_IJS1P_SC_EEEEEEENSL_INS5_IJNS5_IJNS5_IJSO_SC_EEENS5_IJSM_SC_EEEEEESC_NS5_IJSN_SB_EEEEEENS5_IJNS5_IJNS5_IJST_SX_EEESW_EEESV_NS5_IJSC_SX_EEEEEEEEEEEvNS4_8identityENS5_IJS1H_NS4_28SM100_TMA_2SM_LOAD_MULTICASTEEEENS5_IJS1T_NSL_INS5_IJNS5_IJNS5_IJSO_SB_EEES1V_EEESC_S1X_EEENS5_IJS20_SV_NS5_IJSC_NSA_ILi1024EEEEEEEEEEEEEEvS25_EENS_8epilogue10collective18CollectiveEpilogueINS2H_23Sm100TmaWarpSpecializedILi4ELi2ELi64ELb1ELb0EEEJNS5_IJS1P_SF_SF_EEENS5_IJNSL_IS1P_SC_EENSL_INSA_ILi64EEESC_EEEEENS_10bfloat16_tESK_S2R_SK_NS2H_6fusion15FusionCallbacksIS2L_NS2S_17LinearCombinationIS2R_fS2R_fLNS_15FloatRoundStyleE2EEES2M_S2Q_JEEENS4_5SM1004TMEM4LOAD26SM100_TMEM_LOAD_32dp32b64xENS4_13SM90_TMA_LOADENS1J_IS1L_NS1M_ILi16EEENSL_INS5_IJS1O_S2O_EEENS5_IJS2O_SC_EEEEEEENS4_39AutoVectorizingCopyWithAssumedAlignmentILi128EEENS4_14SM90_TMA_STOREES37_S39_S39_EEEvvEEEEvNT_6ParamsE,"",@"SHT_CUDA_INFO"
	.sectionflags	@""
	.align	4


	//----- nvinfo : EIATTR_CUDA_API_VERSION
	.align		4
        /*0000*/ 	.byte	0x04, 0x37
        /*0002*/ 	.short	(.L_31 - .L_30)
.L_30:
        /*0004*/ 	.word	0x00000082


	//----- nvinfo : EIATTR_KPARAM_INFO
	.align		4
.L_31:
        /*0008*/ 	.byte	0x04, 0x17
        /*000a*/ 	.short	(.L_33 - .L_32)
.L_32:
        /*000c*/ 	.word	0x00000000
        /*0010*/ 	.short	0x0000
        /*0012*/ 	.short	0x0000
        /*0014*/ 	.byte	0x00, 0xf0, 0x01, 0x30


	//----- nvinfo : EIATTR_AT_ENTRY_FRAGMENTS
	.align		4
.L_33:
        /*0018*/ 	.byte	0x04, 0x4f
        /*001a*/ 	.short	(.L_35 - .L_34)


	//   ....[0]....
.L_34:
        /*001c*/ 	.word	0x00000007


	//----- nvinfo : EIATTR_RESERVED_SMEM_USED
	.align		4
.L_35:
        /*0020*/ 	.byte	0x01, 0x41
	.zero		2


	//----- nvinfo : EIATTR_SPARSE_MMA_MASK
	.align		4
        /*0024*/ 	.byte	0x03, 0x50
        /*0026*/ 	.short	0x0000


	//----- nvinfo : EIATTR_TCGEN05_2CTA_USED
	.align		4
        /*0028*/ 	.byte	0x01, 0x52
	.zero		2


	//----- nvinfo : EIATTR_MAXREG_COUNT
	.align		4
        /*002c*/ 	.byte	0x03, 0x1b
        /*002e*/ 	.short	0x00ff


	//----- nvinfo : EIATTR_NUM_BARRIERS
	.align		4
        /*0030*/ 	.byte	0x02, 0x4c
        /*0032*/ 	.byte	0x07
	.zero		1


	//----- nvinfo : EIATTR_EXTERNS
	.align		4
        /*0034*/ 	.byte	0x04, 0x0f
        /*0036*/ 	.short	(.L_37 - .L_36)


	//   ....[0]....
	.align		4
.L_36:
        /*0038*/ 	.word	index@(__assertfail)


	//----- nvinfo : EIATTR_MERCURY_ISA_VERSION
	.align		4
.L_37:
        /*003c*/ 	.byte	0x03, 0x5f
        /*003e*/ 	.short	0x0101


	//----- nvinfo : EIATTR_INT_WARP_WIDE_INSTR_OFFSETS
	.align		4
        /*0040*/ 	.byte	0x04, 0x31
        /*0042*/ 	.short	(.L_39 - .L_38)


	//   ....[0]....
.L_38:
        /*0044*/ 	.word	0x00000d50


	//   ....[1]....
        /*0048*/ 	.word	0x00000e00


	//   ....[2]....
        /*004c*/ 	.word	0x00005250


	//   ....[3]....
        /*0050*/ 	.word	0x00005270


	//   ....[4]....
        /*0054*/ 	.word	0x000052a0


	//   ....[5]....
        /*0058*/ 	.word	0x00005ec0


	//   ....[6]....
        /*005c*/ 	.word	0x00005f40


	//   ....[7]....
        /*0060*/ 	.word	0x00006060


	//   ....[8]....
        /*0064*/ 	.word	0x00006110


	//   ....[9]....
        /*0068*/ 	.word	0x000061e0


	//   ....[10]....
        /*006c*/ 	.word	0x00006290


	//   ....[11]....
        /*0070*/ 	.word	0x000063d0


	//   ....[12]....
        /*0074*/ 	.word	0x00006470


	//----- nvinfo : EIATTR_COOP_GROUP_MASK_REGIDS
	.align		4
.L_39:
        /*0078*/ 	.byte	0x04, 0x29
        /*007a*/ 	.short	(.L_41 - .L_40)


	//   ....[0]....
.L_40:
        /*007c*/ 	.word	0xffffffff


	//   ....[1]....
        /*0080*/ 	.word	0xffffffff


	//   ....[2]....
        /*0084*/ 	.word	0xffffffff


	//   ....[3]....
        /*0088*/ 	.word	0xffffffff


	//   ....[4]....
        /*008c*/ 	.word	0xffffffff


	//   ....[5]....
        /*0090*/ 	.word	0xffffffff


	//   ....[6]....
        /*0094*/ 	.word	0xffffffff


	//   ....[7]....
        /*0098*/ 	.word	0xffffffff


	//   ....[8]....
        /*009c*/ 	.word	0xffffffff


	//   ....[9]....
        /*00a0*/ 	.word	0xffffffff


	//   ....[10]....
        /*00a4*/ 	.word	0xffffffff


	//   ....[11]....
        /*00a8*/ 	.word	0xffffffff


	//   ....[12]....
        /*00ac*/ 	.word	0xffffffff


	//   ....[13]....
        /*00b0*/ 	.word	0xffffffff


	//----- nvinfo : EIATTR_COOP_GROUP_INSTR_OFFSETS
	.align		4
.L_41:
        /*00b4*/ 	.byte	0x04, 0x28
        /*00b6*/ 	.short	(.L_43 - .L_42)


	//   ....[0]....
.L_42:
        /*00b8*/ 	.word	0x000000a0


	//   ....[1]....
        /*00bc*/ 	.word	0x00000570


	//   ....[2]....
        /*00c0*/ 	.word	0x000006c0


	//   ....[3]....
        /*00c4*/ 	.word	0x00000860


	//   ....[4]....
        /*00c8*/ 	.word	0x00000960


	//   ....[5]....
        /*00cc*/ 	.word	0x00000ad0


	//   ....[6]....
        /*00d0*/ 	.word	0x00000c10


	//   ....[7]....
        /*00d4*/ 	.word	0x00000e70


	//   ....[8]....
        /*00d8*/ 	.word	0x00002580


	//   ....[9]....
        /*00dc*/ 	.word	0x00003350


	//   ....[10]....
        /*00e0*/ 	.word	0x00003840


	//   ....[11]....
        /*00e4*/ 	.word	0x00003870


	//   ....[12]....
        /*00e8*/ 	.word	0x00005130


	//   ....[13]....
        /*00ec*/ 	.word	0x00005360


	//----- nvinfo : EIATTR_VRC_CTA_INIT_COUNT
	.align		4
.L_43:
        /*00f0*/ 	.byte	0x02, 0x4a
        /*00f2*/ 	.byte	0x80
	.zero		1


	//----- nvinfo : EIATTR_SYSCALL_OFFSETS
	.align		4
        /*00f4*/ 	.byte	0x04, 0x46
        /*00f6*/ 	.short	(.L_45 - .L_44)


	//   ....[0]....
.L_44:
        /*00f8*/ 	.word	0x00007160


	//   ....[1]....
        /*00fc*/ 	.word	0x00007250


	//   ....[2]....
        /*0100*/ 	.word	0x00007c70


	//   ....[3]....
        /*0104*/ 	.word	0x00009140


	//   ....[4]....
        /*0108*/ 	.word	0x0000a5a0


	//   ....[5]....
        /*010c*/ 	.word	0x0000b9e0


	//----- nvinfo : EIATTR_MBARRIER_INSTR_OFFSETS
	.align		4
.L_45:
        /*0110*/ 	.byte	0x04, 0x39
        /*0112*/ 	.short	(.L_47 - .L_46)


	//   ....[0]....
.L_46:
        /*0114*/ 	.word	0x00000670
        /*0118*/ 	.word	0x000000ff
        /*011c*/ 	.word	0x00000000
        /*0120*/ 	.short	0x0100
        /*0122*/ 	.byte	0x04
	.zero		1


	//   ....[1]....
        /*0124*/ 	.word	0x00000680
        /*0128*/ 	.word	0x000000ff
        /*012c*/ 	.word	0x00000010
        /*0130*/ 	.short	0x0100
        /*0132*/ 	.byte	0x04
	.zero		1


	//   ....[2]....
        /*0134*/ 	.word	0x00000690
        /*0138*/ 	.word	0x000000ff
        /*013c*/ 	.word	0x00000008
        /*0140*/ 	.short	0x0100
        /*0142*/ 	.byte	0x04
	.zero		1


	//   ....[3]....
        /*0144*/ 	.word	0x000006a0
        /*0148*/ 	.word	0x000000ff
        /*014c*/ 	.word	0x00000018
        /*0150*/ 	.short	0x0100
        /*0152*/ 	.byte	0x04
	.zero		1


	//   ....[4]....
        /*0154*/ 	.word	0x000007d0
        /*0158*/ 	.word	0x000000ff
        /*015c*/ 	.word	0x00000020
        /*0160*/ 	.short	0x0100
        /*0162*/ 	.byte	0x04
	.zero		1


	//   ....[5]....
        /*0164*/ 	.word	0x000007e0
        /*0168*/ 	.word	0x000000ff
        /*016c*/ 	.word	0x00000040
        /*0170*/ 	.short	0x0100
        /*0172*/ 	.byte	0x04
	.zero		1


	//   ....[6]....
        /*0174*/ 	.word	0x000007f0
        /*0178*/ 	.word	0x000000ff
        /*017c*/ 	.word	0x00000028
        /*0180*/ 	.short	0x0100
        /*0182*/ 	.byte	0x04
	.zero		1


	//   ....[7]....
        /*0184*/ 	.word	0x00000800
        /*0188*/ 	.word	0x000000ff
        /*018c*/ 	.word	0x00000048
        /*0190*/ 	.short	0x0100
        /*0192*/ 	.byte	0x04
	.zero		1


	//   ....[8]....
        /*0194*/ 	.word	0x00000810
        /*0198*/ 	.word	0x000000ff
        /*019c*/ 	.word	0x00000030
        /*01a0*/ 	.short	0x0100
        /*01a2*/ 	.byte	0x04
	.zero		1


	//   ....[9]....
        /*01a4*/ 	.word	0x00000820
        /*01a8*/ 	.word	0x000000ff
        /*01ac*/ 	.word	0x00000050
        /*01b0*/ 	.short	0x0100
        /*01b2*/ 	.byte	0x04
	.zero		1


	//   ....[10]....
        /*01b4*/ 	.word	0x00000830
        /*01b8*/ 	.word	0x000000ff
        /*01bc*/ 	.word	0x00000038
        /*01c0*/ 	.short	0x0100
        /*01c2*/ 	.byte	0x04
	.zero		1


	//   ....[11]....
        /*01c4*/ 	.word	0x00000840
        /*01c8*/ 	.word	0x000000ff
        /*01cc*/ 	.word	0x00000058
        /*01d0*/ 	.short	0x0100
        /*01d2*/ 	.byte	0x04
	.zero		1


	//   ....[12]....
        /*01d4*/ 	.word	0x00000930
        /*01d8*/ 	.word	0x000000ff
        /*01dc*/ 	.word	0x00000060
        /*01e0*/ 	.short	0x0100
        /*01e2*/ 	.byte	0x06
	.zero		1


	//   ....[13]....
        /*01e4*/ 	.word	0x00000940
        /*01e8*/ 	.word	0x000000ff
        /*01ec*/ 	.word	0x00000068
        /*01f0*/ 	.short	0x0100
        /*01f2*/ 	.byte	0x06
	.zero		1


	//   ....[14]....
        /*01f4*/ 	.word	0x00000a80
        /*01f8*/ 	.word	0x000000ff
        /*01fc*/ 	.word	0x00000070
        /*0200*/ 	.short	0x0100
        /*0202*/ 	.byte	0x06
	.zero		1


	//   ....[15]....
        /*0204*/ 	.word	0x00000a90
        /*0208*/ 	.word	0x000000ff
        /*020c*/ 	.word	0x00000080
        /*0210*/ 	.short	0x0100
        /*0212*/ 	.byte	0x06
	.zero		1


	//   ....[16]....
        /*0214*/ 	.word	0x00000aa0
        /*0218*/ 	.word	0x000000ff
        /*021c*/ 	.word	0x00000078
        /*0220*/ 	.short	0x0100
        /*0222*/ 	.byte	0x06
	.zero		1


	//   ....[17]....
        /*0224*/ 	.word	0x00000ab0
        /*0228*/ 	.word	0x000000ff
        /*022c*/ 	.word	0x00000088
        /*0230*/ 	.short	0x0100
        /*0232*/ 	.byte	0x06
	.zero		1


	//   ....[18]....
        /*0234*/ 	.word	0x00000be0
        /*0238*/ 	.word	0x000000ff
        /*023c*/ 	.word	0x00000090
        /*0240*/ 	.short	0x0100
        /*0242*/ 	.byte	0x04
	.zero		1


	//   ....[19]....
        /*0244*/ 	.word	0x00000bf0
        /*0248*/ 	.word	0x000000ff
        /*024c*/ 	.word	0x00000098
        /*0250*/ 	.short	0x0100
        /*0252*/ 	.byte	0x04
	.zero		1


	//   ....[20]....
        /*0254*/ 	.word	0x00000cf0
        /*0258*/ 	.word	0x000000ff
        /*025c*/ 	.word	0x000000a0
        /*0260*/ 	.short	0x0100
        /*0262*/ 	.byte	0x04
	.zero		1


	//   ....[21]....
        /*0264*/ 	.word	0x00000d00
        /*0268*/ 	.word	0x000000ff
        /*026c*/ 	.word	0x000000b0
        /*0270*/ 	.short	0x0100
        /*0272*/ 	.byte	0x04
	.zero		1


	//   ....[22]....
        /*0274*/ 	.word	0x00000d10
        /*0278*/ 	.word	0x000000ff
        /*027c*/ 	.word	0x000000a8
        /*0280*/ 	.short	0x0100
        /*0282*/ 	.byte	0x04
	.zero		1


	//   ....[23]....
        /*0284*/ 	.word	0x00000d20
        /*0288*/ 	.word	0x000000ff
        /*028c*/ 	.word	0x000000b8
        /*0290*/ 	.short	0x0100
        /*0292*/ 	.byte	0x04
	.zero		1


	//   ....[24]....
        /*0294*/ 	.word	0x00000e20
        /*0298*/ 	.word	0x000000ff
        /*029c*/ 	.word	0x000000c0
        /*02a0*/ 	.short	0x0100
        /*02a2*/ 	.byte	0x06
	.zero		1


	//   ....[25]....
        /*02a4*/ 	.word	0x00001970
        /*02a8*/ 	.word	0x00000000
        /*02ac*/ 	.word	0x000000b0
        /*02b0*/ 	.short	0x010a
        /*02b2*/ 	.byte	0xff
	.zero		1


	//   ....[26]....
        /*02b4*/ 	.word	0x00001990
        /*02b8*/ 	.word	0x00000000
        /*02bc*/ 	.word	0x000000a0
        /*02c0*/ 	.short	0x0101
        /*02c2*/ 	.byte	0xff
	.zero		1


	//   ....[27]....
        /*02c4*/ 	.word	0x00001a50
        /*02c8*/ 	.word	0x000000ff
        /*02cc*/ 	.word	0x00000010
        /*02d0*/ 	.short	0x010a
        /*02d2*/ 	.byte	0x04
	.zero		1


	//   ....[28]....
        /*02d4*/ 	.word	0x00001b50
        /*02d8*/ 	.word	0x000000ff
        /*02dc*/ 	.word	0x00000010
        /*02e0*/ 	.short	0x010a
        /*02e2*/ 	.byte	0x06
	.zero		1


	//   ....[29]....
        /*02e4*/ 	.word	0x00001cb0
        /*02e8*/ 	.word	0x000000ff
        /*02ec*/ 	.word	0x00000010
        /*02f0*/ 	.short	0x010a
        /*02f2*/ 	.byte	0x04
	.zero		1


	//   ....[30]....
        /*02f4*/ 	.word	0x00002030
        /*02f8*/ 	.word	0x000000ff
        /*02fc*/ 	.word	0x00000068
        /*0300*/ 	.short	0x0101
        /*0302*/ 	.byte	0x1d
	.zero		1


	//   ....[31]....
        /*0304*/ 	.word	0x00002050
        /*0308*/ 	.word	0x000000ff
        /*030c*/ 	.word	0x00000010
        /*0310*/ 	.short	0x010a
        /*0312*/ 	.byte	0x04
	.zero		1


	//   ....[32]....
        /*0314*/ 	.word	0x000020d0
        /*0318*/ 	.word	0x000000ff
        /*031c*/ 	.word	0x00000010
        /*0320*/ 	.short	0x010a
        /*0322*/ 	.byte	0x07
	.zero		1


	//   ....[33]....
        /*0324*/ 	.word	0x00002210
        /*0328*/ 	.word	0x000000ff
        /*032c*/ 	.word	0x00000010
        /*0330*/ 	.short	0x010a
        /*0332*/ 	.byte	0x04
	.zero		1


	//   ....[34]....
        /*0334*/ 	.word	0x000025b0
        /*0338*/ 	.word	0x00000003
        /*033c*/ 	.word	0x00000070
        /*0340*/ 	.short	0x010a
        /*0342*/ 	.byte	0xff
	.zero		1


	//   ....[35]....
        /*0344*/ 	.word	0x00002700
        /*0348*/ 	.word	0x00000000
        /*034c*/ 	.word	0x00000000
        /*0350*/ 	.short	0x0101
        /*0352*/ 	.byte	0xff
	.zero		1


	//   ....[36]....
        /*0354*/ 	.word	0x00002cc0
        /*0358*/ 	.word	0x000000ff
        /*035c*/ 	.word	0x00000000
        /*0360*/ 	.short	0x010a
        /*0362*/ 	.byte	0x04
	.zero		1


	//   ....[37]....
        /*0364*/ 	.word	0x00002d60
        /*0368*/ 	.word	0x00000000
        /*036c*/ 	.word	0x00000000
        /*0370*/ 	.short	0x010a
        /*0372*/ 	.byte	0xff
	.zero		1


	//   ....[38]....
        /*0374*/ 	.word	0x00002ea0
        /*0378*/ 	.word	0x00000000
        /*037c*/ 	.word	0x000000a0
        /*0380*/ 	.short	0x010a
        /*0382*/ 	.byte	0xff
	.zero		1


	//   ....[39]....
        /*0384*/ 	.word	0x00002f10
        /*0388*/ 	.word	0x00000004
        /*038c*/ 	.word	0x00000000
        /*0390*/ 	.short	0x0101
        /*0392*/ 	.byte	0xff
	.zero		1


	//   ....[40]....
        /*0394*/ 	.word	0x00002f30
        /*0398*/ 	.word	0x000000ff
        /*039c*/ 	.word	0x00000080
        /*03a0*/ 	.short	0x010a
        /*03a2*/ 	.byte	0x04
	.zero		1


	//   ....[41]....
        /*03a4*/ 	.word	0x00003050
        /*03a8*/ 	.word	0x00000000
        /*03ac*/ 	.word	0x00000070
        /*03b0*/ 	.short	0x010a
        /*03b2*/ 	.byte	0xff
	.zero		1


	//   ....[42]....
        /*03b4*/ 	.word	0x00003150
        /*03b8*/ 	.word	0x00000000
        /*03bc*/ 	.word	0x00000000
        /*03c0*/ 	.short	0x0101
        /*03c2*/ 	.byte	0xff
	.zero		1


	//   ....[43]....
        /*03c4*/ 	.word	0x000031e0
        /*03c8*/ 	.word	0x000000ff
        /*03cc*/ 	.word	0x00000080
        /*03d0*/ 	.short	0x0106
        /*03d2*/ 	.byte	0x04
	.zero		1


	//   ....[44]....
        /*03d4*/ 	.word	0x00003200
        /*03d8*/ 	.word	0x000000ff
        /*03dc*/ 	.word	0x00000080
        /*03e0*/ 	.short	0x010a
        /*03e2*/ 	.byte	0x04
	.zero		1


	//   ....[45]....
        /*03e4*/ 	.word	0x00003290
        /*03e8*/ 	.word	0x000000ff
        /*03ec*/ 	.word	0x00000080
        /*03f0*/ 	.short	0x0106
        /*03f2*/ 	.byte	0x07
	.zero		1


	//   ....[46]....
        /*03f4*/ 	.word	0x000032d0
        /*03f8*/ 	.word	0x00000000
        /*03fc*/ 	.word	0x00000080
        /*0400*/ 	.short	0x010a
        /*0402*/ 	.byte	0xff
	.zero		1


	//   ....[47]....
        /*0404*/ 	.word	0x00003540
        /*0408*/ 	.word	0x000000ff
        /*040c*/ 	.word	0x00000008
        /*0410*/ 	.short	0x010a
        /*0412*/ 	.byte	0x05
	.zero		1


	//   ....[48]....
        /*0414*/ 	.word	0x00003560
        /*0418*/ 	.word	0x000000ff
        /*041c*/ 	.word	0x00000008
        /*0420*/ 	.short	0x010a
        /*0422*/ 	.byte	0x05
	.zero		1


	//   ....[49]....
        /*0424*/ 	.word	0x000036f0
        /*0428*/ 	.word	0x000000ff
        /*042c*/ 	.word	0x00000008
        /*0430*/ 	.short	0x010a
        /*0432*/ 	.byte	0x05
	.zero		1


	//   ....[50]....
        /*0434*/ 	.word	0x00003710
        /*0438*/ 	.word	0x000000ff
        /*043c*/ 	.word	0x00000008
        /*0440*/ 	.short	0x010a
        /*0442*/ 	.byte	0x05
	.zero		1


	//   ....[51]....
        /*0444*/ 	.word	0x000037d0
        /*0448*/ 	.word	0x000000ff
        /*044c*/ 	.word	0x00000000
        /*0450*/ 	.short	0x0101
        /*0452*/ 	.byte	0x04
	.zero		1


	//   ....[52]....
        /*0454*/ 	.word	0x00004200
        /*0458*/ 	.word	0x00000002
        /*045c*/ 	.word	0x00000070
        /*0460*/ 	.short	0x010a
        /*0462*/ 	.byte	0xff
	.zero		1


	//   ....[53]....
        /*0464*/ 	.word	0x000042c0
        /*0468*/ 	.word	0x00000002
        /*046c*/ 	.word	0x00000000
        /*0470*/ 	.short	0x0101
        /*0472*/ 	.byte	0xff
	.zero		1


	//   ....[54]....
        /*0474*/ 	.word	0x000043a0
        /*0478*/ 	.word	0x000000ff
        /*047c*/ 	.word	0x00000000
        /*0480*/ 	.short	0x010a
        /*0482*/ 	.byte	0x12
	.zero		1


	//   ....[55]....
        /*0484*/ 	.word	0x000043c0
        /*0488*/ 	.word	0x000000ff
        /*048c*/ 	.word	0x00000000
        /*0490*/ 	.short	0x010a
        /*0492*/ 	.byte	0x12
	.zero		1


	//   ....[56]....
        /*0494*/ 	.word	0x00004510
        /*0498*/ 	.word	0x000000ff
        /*049c*/ 	.word	0x00000000
        /*04a0*/ 	.short	0x010a
        /*04a2*/ 	.byte	0x05
	.zero		1


	//   ....[57]....
        /*04a4*/ 	.word	0x000045d0
        /*04a8*/ 	.word	0x000000ff
        /*04ac*/ 	.word	0x00000098
        /*04b0*/ 	.short	0x010a
        /*04b2*/ 	.byte	0x27
	.zero		1


	//   ....[58]....
        /*04b4*/ 	.word	0x00004ab0
        /*04b8*/ 	.word	0x000000ff
        /*04bc*/ 	.word	0x00000000
        /*04c0*/ 	.short	0x010a
        /*04c2*/ 	.byte	0x09
	.zero		1


	//   ....[59]....
        /*04c4*/ 	.word	0x00004bd0
        /*04c8*/ 	.word	0x000000ff
        /*04cc*/ 	.word	0x00000000
        /*04d0*/ 	.short	0x010a
        /*04d2*/ 	.byte	0x04
	.zero		1


	//   ....[60]....
        /*04d4*/ 	.word	0x00005110
        /*04d8*/ 	.word	0x000000ff
        /*04dc*/ 	.word	0x000000c0
        /*04e0*/ 	.short	0x010a
        /*04e2*/ 	.byte	0x27
	.zero		1


	//   ....[61]....
        /*04e4*/ 	.word	0x00005670
        /*04e8*/ 	.word	0x00000008
        /*04ec*/ 	.word	0x00000070
        /*04f0*/ 	.short	0x010a
        /*04f2*/ 	.byte	0xff
	.zero		1


	//   ....[62]....
        /*04f4*/ 	.word	0x000057e0
        /*04f8*/ 	.word	0x00000000
        /*04fc*/ 	.word	0x00000000
        /*0500*/ 	.short	0x0101
        /*0502*/ 	.byte	0xff
	.zero		1


	//   ....[63]....
        /*0504*/ 	.word	0x00005cc0
        /*0508*/ 	.word	0x000000ff
        /*050c*/ 	.word	0x00000068
        /*0510*/ 	.short	0x010a
        /*0512*/ 	.byte	0x15
	.zero		1


	//   ....[64]....
        /*0514*/ 	.word	0x00005e50
        /*0518*/ 	.word	0x000000ff
        /*051c*/ 	.word	0x00000040
        /*0520*/ 	.short	0x010a
        /*0522*/ 	.byte	0x15
	.zero		1


	//   ....[65]....
        /*0524*/ 	.word	0x00006020
        /*0528*/ 	.word	0x000000ff
        /*052c*/ 	.word	0x00000020
        /*0530*/ 	.short	0x010b
        /*0532*/ 	.byte	0x15
	.zero		1


	//   ....[66]....
        /*0534*/ 	.word	0x00006030
        /*0538*/ 	.word	0x000000ff
        /*053c*/ 	.word	0x00000000
        /*0540*/ 	.short	0x0101
        /*0542*/ 	.byte	0x30
	.zero		1


	//   ....[67]....
        /*0544*/ 	.word	0x00006040
        /*0548*/ 	.word	0x000000ff
        /*054c*/ 	.word	0x00000048
        /*0550*/ 	.short	0x010a
        /*0552*/ 	.byte	0x15
	.zero		1


	//   ....[68]....
        /*0554*/ 	.word	0x000061a0
        /*0558*/ 	.word	0x000000ff
        /*055c*/ 	.word	0x00000028
        /*0560*/ 	.short	0x010b
        /*0562*/ 	.byte	0x15
	.zero		1


	//   ....[69]....
        /*0564*/ 	.word	0x000061b0
        /*0568*/ 	.word	0x000000ff
        /*056c*/ 	.word	0x00000000
        /*0570*/ 	.short	0x0101
        /*0572*/ 	.byte	0x2f
	.zero		1


	//   ....[70]....
        /*0574*/ 	.word	0x000061c0
        /*0578*/ 	.word	0x000000ff
        /*057c*/ 	.word	0x00000050
        /*0580*/ 	.short	0x010a
        /*0582*/ 	.byte	0x15
	.zero		1


	//   ....[71]....
        /*0584*/ 	.word	0x00006320
        /*0588*/ 	.word	0x000000ff
        /*058c*/ 	.word	0x00000030
        /*0590*/ 	.short	0x010b
        /*0592*/ 	.byte	0x15
	.zero		1


	//   ....[72]....
        /*0594*/ 	.word	0x00006330
        /*0598*/ 	.word	0x000000ff
        /*059c*/ 	.word	0x00000000
        /*05a0*/ 	.short	0x0101
        /*05a2*/ 	.byte	0x2e
	.zero		1


	//   ....[73]....
        /*05a4*/ 	.word	0x00006340
        /*05a8*/ 	.word	0x000000ff
        /*05ac*/ 	.word	0x00000058
        /*05b0*/ 	.short	0x010a
        /*05b2*/ 	.byte	0x15
	.zero		1


	//   ....[74]....
        /*05b4*/ 	.word	0x000065b0
        /*05b8*/ 	.word	0x000000ff
        /*05bc*/ 	.word	0x00000038
        /*05c0*/ 	.short	0x010b
        /*05c2*/ 	.byte	0x15
	.zero		1


	//   ....[75]....
        /*05c4*/ 	.word	0x000065c0
        /*05c8*/ 	.word	0x000000ff
        /*05cc*/ 	.word	0x00000000
        /*05d0*/ 	.short	0x0101
        /*05d2*/ 	.byte	0x2c
	.zero		1


	//   ....[76]....
        /*05d4*/ 	.word	0x000065f0
        /*05d8*/ 	.word	0x000000ff
        /*05dc*/ 	.word	0x00000040
        /*05e0*/ 	.short	0x010a
        /*05e2*/ 	.byte	0x15
	.zero		1


	//   ....[77]....
        /*05e4*/ 	.word	0x00006610
        /*05e8*/ 	.word	0x000000ff
        /*05ec*/ 	.word	0x00000048
        /*05f0*/ 	.short	0x010a
        /*05f2*/ 	.byte	0x15
	.zero		1


	//   ....[78]....
        /*05f4*/ 	.word	0x00006630
        /*05f8*/ 	.word	0x000000ff
        /*05fc*/ 	.word	0x00000050
        /*0600*/ 	.short	0x010a
        /*0602*/ 	.byte	0x15
	.zero		1


	//   ....[79]....
        /*0604*/ 	.word	0x00006670
        /*0608*/ 	.word	0x00000000
        /*060c*/ 	.word	0x00000058
        /*0610*/ 	.short	0x010a
        /*0612*/ 	.byte	0xff
	.zero		1


	//   ....[80]....
        /*0614*/ 	.word	0x000069f0
        /*0618*/ 	.word	0x00000008
        /*061c*/ 	.word	0x00000070
        /*0620*/ 	.short	0x010a
        /*0622*/ 	.byte	0xff
	.zero		1


	//   ....[81]....
        /*0624*/ 	.word	0x00006b70
        /*0628*/ 	.word	0x00000000
        /*062c*/ 	.word	0x00000000
        /*0630*/ 	.short	0x0101
        /*0632*/ 	.byte	0xff
	.zero		1


	//   ....[82]....
        /*0634*/ 	.word	0x00007750
        /*0638*/ 	.word	0x000000ff
        /*063c*/ 	.word	0x00000020
        /*0640*/ 	.short	0x010a
        /*0642*/ 	.byte	0x2c
	.zero		1


	//   ....[83]....
        /*0644*/ 	.word	0x00007850
        /*0648*/ 	.word	0x000000ff
        /*064c*/ 	.word	0x00000090
        /*0650*/ 	.short	0x010a
        /*0652*/ 	.byte	0x2c
	.zero		1


	//   ....[84]....
        /*0654*/ 	.word	0x00007a10
        /*0658*/ 	.word	0x000000ff
        /*065c*/ 	.word	0x00000020
        /*0660*/ 	.short	0x010a
        /*0662*/ 	.byte	0x2c
	.zero		1


	//   ....[85]....
        /*0664*/ 	.word	0x00007b50
        /*0668*/ 	.word	0x000000ff
        /*066c*/ 	.word	0x00000090
        /*0670*/ 	.short	0x010a
        /*0672*/ 	.byte	0x2c
	.zero		1


	//   ....[86]....
        /*0674*/ 	.word	0x00007d40
        /*0678*/ 	.word	0x000000ff
        /*067c*/ 	.word	0x00000000
        /*0680*/ 	.short	0x0101
        /*0682*/ 	.byte	0x05
	.zero		1


	//   ....[87]....
        /*0684*/ 	.word	0x00008db0
        /*0688*/ 	.word	0x00000000
        /*068c*/ 	.word	0x00000000
        /*0690*/ 	.short	0x0101
        /*0692*/ 	.byte	0xff
	.zero		1


	//   ....[88]....
        /*0694*/ 	.word	0x00008dc0
        /*0698*/ 	.word	0x00000003
        /*069c*/ 	.word	0x00000020
        /*06a0*/ 	.short	0x010a
        /*06a2*/ 	.byte	0xff
	.zero		1


	//   ....[89]....
        /*06a4*/ 	.word	0x00008ed0
        /*06a8*/ 	.word	0x00000003
        /*06ac*/ 	.word	0x00000020
        /*06b0*/ 	.short	0x010a
        /*06b2*/ 	.byte	0xff
	.zero		1


	//   ....[90]....
        /*06b4*/ 	.word	0x0000a220
        /*06b8*/ 	.word	0x00000000
        /*06bc*/ 	.word	0x00000000
        /*06c0*/ 	.short	0x0101
        /*06c2*/ 	.byte	0xff
	.zero		1


	//   ....[91]....
        /*06c4*/ 	.word	0x0000a260
        /*06c8*/ 	.word	0x0000005f
        /*06cc*/ 	.word	0x00000020
        /*06d0*/ 	.short	0x010a
        /*06d2*/ 	.byte	0xff
	.zero		1


	//   ....[92]....
        /*06d4*/ 	.word	0x0000a330
        /*06d8*/ 	.word	0x0000005f
        /*06dc*/ 	.word	0x00000020
        /*06e0*/ 	.short	0x010a
        /*06e2*/ 	.byte	0xff
	.zero		1


	//   ....[93]....
        /*06e4*/ 	.word	0x0000b680
        /*06e8*/ 	.word	0x00000000
        /*06ec*/ 	.word	0x00000000
        /*06f0*/ 	.short	0x0101
        /*06f2*/ 	.byte	0xff
	.zero		1


	//   ....[94]....
        /*06f4*/ 	.word	0x0000b6a0
        /*06f8*/ 	.word	0x00000010
        /*06fc*/ 	.word	0x00000020
        /*0700*/ 	.short	0x010a
        /*0702*/ 	.byte	0xff
	.zero		1


	//   ....[95]....
        /*0704*/ 	.word	0x0000b770
        /*0708*/ 	.word	0x00000010
        /*070c*/ 	.word	0x00000020
        /*0710*/ 	.short	0x010a
        /*0712*/ 	.byte	0xff
	.zero		1


	//   ....[96]....
        /*0714*/ 	.word	0x0000cab0
        /*0718*/ 	.word	0x00000000
        /*071c*/ 	.word	0x00000000
        /*0720*/ 	.short	0x0101
        /*0722*/ 	.byte	0xff
	.zero		1


	//   ....[97]....
        /*0724*/ 	.word	0x0000cc00
        /*0728*/ 	.word	0x000000ff
        /*072c*/ 	.word	0x00000000
        /*0730*/ 	.short	0x0101
        /*0732*/ 	.byte	0x04
	.zero		1


	//   ....[98]....
        /*0734*/ 	.word	0x0000cc10
        /*0738*/ 	.word	0x000000ff
        /*073c*/ 	.word	0x000000c0
        /*0740*/ 	.short	0x0101
        /*0742*/ 	.byte	0x2c
	.zero		1


	//   ....[99]....
        /*0744*/ 	.word	0x0000cda0
        /*0748*/ 	.word	0x000000ff
        /*074c*/ 	.word	0x00000000
        /*0750*/ 	.short	0x0101
        /*0752*/ 	.byte	0x04
	.zero		1


	//   ....[100]....
        /*0754*/ 	.word	0x0000cdc0
        /*0758*/ 	.word	0x00000000
        /*075c*/ 	.word	0x000000b0
        /*0760*/ 	.short	0x010a
        /*0762*/ 	.byte	0xff
	.zero		1


	//   ....[101]....
        /*0764*/ 	.word	0x0000ce20
        /*0768*/ 	.word	0x00000000
        /*076c*/ 	.word	0x00000010
        /*0770*/ 	.short	0x010a
        /*0772*/ 	.byte	0xff
	.zero		1


	//   ....[102]....
        /*0774*/ 	.word	0x0000ce80
        /*0778*/ 	.word	0x00000000
        /*077c*/ 	.word	0x00000010
        /*0780*/ 	.short	0x010a
        /*0782*/ 	.byte	0xff
	.zero		1


	//   ....[103]....
        /*0784*/ 	.word	0x0000ced0
        /*0788*/ 	.word	0x00000003
        /*078c*/ 	.word	0x00000070
        /*0790*/ 	.short	0x010a
        /*0792*/ 	.byte	0xff
	.zero		1


	//   ....[104]....
        /*0794*/ 	.word	0x0000cf30
        /*0798*/ 	.word	0x00000000
        /*079c*/ 	.word	0x00000000
        /*07a0*/ 	.short	0x010a
        /*07a2*/ 	.byte	0xff
	.zero		1


	//   ....[105]....
        /*07a4*/ 	.word	0x0000cf80
        /*07a8*/ 	.word	0x00000000
        /*07ac*/ 	.word	0x000000a0
        /*07b0*/ 	.short	0x010a
        /*07b2*/ 	.byte	0xff
	.zero		1


	//   ....[106]....
        /*07b4*/ 	.word	0x0000cfe0
        /*07b8*/ 	.word	0x00000000
        /*07bc*/ 	.word	0x00000080
        /*07c0*/ 	.short	0x010a
        /*07c2*/ 	.byte	0xff
	.zero		1


	//   ....[107]....
        /*07c4*/ 	.word	0x0000d030
        /*07c8*/ 	.word	0x00000000
        /*07cc*/ 	.word	0x00000070
        /*07d0*/ 	.short	0x010a
        /*07d2*/ 	.byte	0xff
	.zero		1


	//   ....[108]....
        /*07d4*/ 	.word	0x0000d090
        /*07d8*/ 	.word	0x00000000
        /*07dc*/ 	.word	0x00000080
        /*07e0*/ 	.short	0x010a
        /*07e2*/ 	.byte	0xff
	.zero		1


	//   ....[109]....
        /*07e4*/ 	.word	0x0000d0f0
        /*07e8*/ 	.word	0x00000005
        /*07ec*/ 	.word	0x00000008
        /*07f0*/ 	.short	0x010a
        /*07f2*/ 	.byte	0xff
	.zero		1


	//   ....[110]....
        /*07f4*/ 	.word	0x0000d1d0
        /*07f8*/ 	.word	0x00000003
        /*07fc*/ 	.word	0x00000008
        /*0800*/ 	.short	0x010a
        /*0802*/ 	.byte	0xff
	.zero		1


	//   ....[111]....
        /*0804*/ 	.word	0x0000d220
        /*0808*/ 	.word	0x00000002
        /*080c*/ 	.word	0x00000070
        /*0810*/ 	.short	0x010a
        /*0812*/ 	.byte	0xff
	.zero		1


	//   ....[112]....
        /*0814*/ 	.word	0x0000d280
        /*0818*/ 	.word	0x00000002
        /*081c*/ 	.word	0x00000000
        /*0820*/ 	.short	0x010a
        /*0822*/ 	.byte	0xff
	.zero		1


	//   ....[113]....
        /*0824*/ 	.word	0x0000d2e0
        /*0828*/ 	.word	0x00000002
        /*082c*/ 	.word	0x00000098
        /*0830*/ 	.short	0x010a
        /*0832*/ 	.byte	0xff
	.zero		1


	//   ....[114]....
        /*0834*/ 	.word	0x0000d340
        /*0838*/ 	.word	0x00000002
        /*083c*/ 	.word	0x00000000
        /*0840*/ 	.short	0x010a
        /*0842*/ 	.byte	0xff
	.zero		1


	//   ....[115]....
        /*0844*/ 	.word	0x0000d3a0
        /*0848*/ 	.word	0x00000000
        /*084c*/ 	.word	0x000000c0
        /*0850*/ 	.short	0x010a
        /*0852*/ 	.byte	0xff
	.zero		1


	//   ....[116]....
        /*0854*/ 	.word	0x0000d3f0
        /*0858*/ 	.word	0x00000008
        /*085c*/ 	.word	0x00000070
        /*0860*/ 	.short	0x010a
        /*0862*/ 	.byte	0xff
	.zero		1


	//   ....[117]....
        /*0864*/ 	.word	0x0000d450
        /*0868*/ 	.word	0x00000000
        /*086c*/ 	.word	0x00000068
        /*0870*/ 	.short	0x010a
        /*0872*/ 	.byte	0xff
	.zero		1


	//   ....[118]....
        /*0874*/ 	.word	0x0000d4b0
        /*0878*/ 	.word	0x00000005
        /*087c*/ 	.word	0x00000040
        /*0880*/ 	.short	0x010a
        /*0882*/ 	.byte	0xff
	.zero		1


	//   ....[119]....
        /*0884*/ 	.word	0x0000d510
        /*0888*/ 	.word	0x00000005
        /*088c*/ 	.word	0x00000048
        /*0890*/ 	.short	0x010a
        /*0892*/ 	.byte	0xff
	.zero		1


	//   ....[120]....
        /*0894*/ 	.word	0x0000d570
        /*0898*/ 	.word	0x00000005
        /*089c*/ 	.word	0x00000050
        /*08a0*/ 	.short	0x010a
        /*08a2*/ 	.byte	0xff
	.zero		1


	//   ....[121]....
        /*08a4*/ 	.word	0x0000d5d0
        /*08a8*/ 	.word	0x00000005
        /*08ac*/ 	.word	0x00000058
        /*08b0*/ 	.short	0x010a
        /*08b2*/ 	.byte	0xff
	.zero		1


	//   ....[122]....
        /*08b4*/ 	.word	0x0000d630
        /*08b8*/ 	.word	0x00000000
        /*08bc*/ 	.word	0x00000040
        /*08c0*/ 	.short	0x010a
        /*08c2*/ 	.byte	0xff
	.zero		1


	//   ....[123]....
        /*08c4*/ 	.word	0x0000d690
        /*08c8*/ 	.word	0x00000000
        /*08cc*/ 	.word	0x00000048
        /*08d0*/ 	.short	0x010a
        /*08d2*/ 	.byte	0xff
	.zero		1


	//   ....[124]....
        /*08d4*/ 	.word	0x0000d6f0
        /*08d8*/ 	.word	0x00000000
        /*08dc*/ 	.word	0x00000050
        /*08e0*/ 	.short	0x010a
        /*08e2*/ 	.byte	0xff
	.zero		1


	//   ....[125]....
        /*08e4*/ 	.word	0x0000d740
        /*08e8*/ 	.word	0x00000008
        /*08ec*/ 	.word	0x00000070
        /*08f0*/ 	.short	0x010a
        /*08f2*/ 	.byte	0xff
	.zero		1


	//   ....[126]....
        /*08f4*/ 	.word	0x0000d7a0
        /*08f8*/ 	.word	0x00000003
        /*08fc*/ 	.word	0x00000020
        /*0900*/ 	.short	0x010a
        /*0902*/ 	.byte	0xff
	.zero		1


	//   ....[127]....
        /*0904*/ 	.word	0x0000d800
        /*0908*/ 	.word	0x00000003
        /*090c*/ 	.word	0x00000090
        /*0910*/ 	.short	0x010a
        /*0912*/ 	.byte	0xff
	.zero		1


	//   ....[128]....
        /*0914*/ 	.word	0x0000d850
        /*0918*/ 	.word	0x00000003
        /*091c*/ 	.word	0x00000020
        /*0920*/ 	.short	0x010a
        /*0922*/ 	.byte	0xff
	.zero		1


	//   ....[129]....
        /*0924*/ 	.word	0x0000d8a0
        /*0928*/ 	.word	0x0000005f
        /*092c*/ 	.word	0x00000020
        /*0930*/ 	.short	0x010a
        /*0932*/ 	.byte	0xff
	.zero		1


	//   ....[130]....
        /*0934*/ 	.word	0x0000d8f0
        /*0938*/ 	.word	0x00000010
        /*093c*/ 	.word	0x00000020
        /*0940*/ 	.short	0x010a
        /*0942*/ 	.byte	0xff
	.zero		1


	//----- nvinfo : EIATTR_NUM_MBARRIERS
	.align		4
.L_47:
        /*0944*/ 	.byte	0x03, 0x38
        /*0946*/ 	.short	0x0019


	//----- nvinfo : EIATTR_EXIT_INSTR_OFFSETS
	.align		4
        /*0948*/ 	.byte	0x04, 0x1c
        /*094a*/ 	.short	(.L_49 - .L_48)


	//   ....[0]....
.L_48:
        /*094c*/ 	.word	0x00002d90


	//   ....[1]....
        /*0950*/ 	.word	0x000032a0


	//   ....[2]....
        /*0954*/ 	.word	0x00003300


	//   ....[3]....
        /*0958*/ 	.word	0x00005370


	//   ....[4]....
        /*095c*/ 	.word	0x000066a0


	//   ....[5]....
        /*0960*/ 	.word	0x000066e0


	//   ....[6]....
        /*0964*/ 	.word	0x0000cc80


	//   ....[7]....
        /*0968*/ 	.word	0x0000cd00


	//   ....[8]....
        /*096c*/ 	.word	0x0000cd30


	//   ....[9]....
        /*0970*/ 	.word	0x0000cdb0


	//----- nvinfo : EIATTR_MAX_THREADS
	.align		4
.L_49:
        /*0974*/ 	.byte	0x04, 0x05
        /*0976*/ 	.short	(.L_51 - .L_50)
.L_50:
        /*0978*/ 	.word	0x00000100
        /*097c*/ 	.word	0x00000001
        /*0980*/ 	.word	0x00000001


	//----- nvinfo : EIATTR_CRS_STACK_SIZE
	.align		4
.L_51:
        /*0984*/ 	.byte	0x04, 0x1e
        /*0986*/ 	.short	(.L_53 - .L_52)
.L_52:
        /*0988*/ 	.word	0x00000000


	//----- nvinfo : EIATTR_CBANK_PARAM_SIZE
	.align		4
.L_53:
        /*098c*/ 	.byte	0x03, 0x19
        /*098e*/ 	.short	0x0c00


	//----- nvinfo : EIATTR_PARAM_CBANK
	.align		4
        /*0990*/ 	.byte	0x04, 0x0a
        /*0992*/ 	.short	(.L_55 - .L_54)
	.align		4
.L_54:
        /*0994*/ 	.word	index@(.nv.constant0._ZN7cutlass13device_kernelINS_4gemm6kernel13GemmUniversalIN4cute5tupleIJiiiiEEENS1_10collective13CollectiveMmaINS1_46MainloopSm100TmaUmmaWarpSpecializedBlockScaledILi2ELi2ELi1ENS5_IJNS4_1CILi2EEENSA_ILi1EEESC_EEEEENS5_IJNSA_ILi256EEESF_SF_EEENS5_IJNS_12float_e5m2_tENS_13float_ue8m0_tEEEENS5_IJNS5_IJlSC_lEEENS4_6LayoutINS5_IJNS5_IJNS5_IJNSA_ILi32EEENSA_ILi4EEEEEEiEEESP_NS5_IJSC_iEEEEEENS5_IJNS5_IJNS5_IJNSA_ILi16EEESN_EEEiEEENS5_IJNS5_IJNSA_ILi0EEESC_EEENSA_ILi512EEEEEENS5_IJSV_iEEEEEEEEEEESJ_S12_NS4_8TiledMMAINS4_8MMA_AtomIJNS4_27SM100_MMA_MXF8F6F4_2x1SM_SSISH_SH_fSI_Li256ELi256ELNS4_4UMMA5MajorE0ELS17_0ELNS16_7ScaleInE0ELS18_0EEEEEENSL_INS5_IJSC_SC_SC_EEENS5_IJSV_SV_SV_EEEEENS5_IJNS4_10UnderscoreES1E_S1E_EEEEENS5_IJNS4_18SM100_TMA_2SM_LOADES1H_EEENS5_IJNS4_14ComposedLayoutINS4_7SwizzleILi3ELi4ELi3EEENS4_18smem_ptr_flag_bitsILi8EEENSL_INS5_IJNSA_ILi8EEENSA_ILi128EEEEEENS5_IJS1P_SC_EEEEEEENSL_INS5_IJNS5_IJNS5_IJSO_SC_EEENS5_IJSM_SC_EEEEEESC_NS5_IJSN_SB_EEEEEENS5_IJNS5_IJNS5_IJST_SX_EEESW_EEESV_NS5_IJSC_SX_EEEEEEEEEEEvNS4_8identityENS5_IJS1H_NS4_28SM100_TMA_2SM_LOAD_MULTICASTEEEENS5_IJS1T_NSL_INS5_IJNS5_IJNS5_IJSO_SB_EEES1V_EEESC_S1X_EEENS5_IJS20_SV_NS5_IJSC_NSA_ILi1024EEEEEEEEEEEEEEvS25_EENS_8epilogue10collective18CollectiveEpilogueINS2H_23Sm100TmaWarpSpecializedILi4ELi2ELi64ELb1ELb0EEEJNS5_IJS1P_SF_SF_EEENS5_IJNSL_IS1P_SC_EENSL_INSA_ILi64EEESC_EEEEENS_10bfloat16_tESK_S2R_SK_NS2H_6fusion15FusionCallbacksIS2L_NS2S_17LinearCombinationIS2R_fS2R_fLNS_15FloatRoundStyleE2EEES2M_S2Q_JEEENS4_5SM1004TMEM4LOAD26SM100_TMEM_LOAD_32dp32b64xENS4_13SM90_TMA_LOADENS1J_IS1L_NS1M_ILi16EEENSL_INS5_IJS1O_S2O_EEENS5_IJS2O_SC_EEEEEEENS4_39AutoVectorizingCopyWithAssumedAlignmentILi128EEENS4_14SM90_TMA_STOREES37_S39_S39_EEEvvEEEEvNT_6ParamsE)
        /*0998*/ 	.short	0x0380
        /*099a*/ 	.short	0x0c00


	//----- nvinfo : EIATTR_SW_WAR
	.align		4
.L_55:
        /*099c*/ 	.byte	0x04, 0x36
        /*099e*/ 	.short	(.L_57 - .L_56)
.L_56:
        /*09a0*/ 	.word	0x00000008
.L_57:


//--------------------- .nv.callgraph             --------------------------
	.section	.nv.callgraph,"",@"SHT_CUDA_CALLGRAPH"
	.align	4
	.sectionentsize	8
	.align		4
        /*0000*/ 	.word	0x00000000
	.align		4
        /*0004*/ 	.word	0xffffffff
	.align		4
        /*0008*/ 	.word	index@(_ZN7cutlass13device_kernelINS_4gemm6kernel13GemmUniversalIN4cute5tupleIJiiiiEEENS1_10collective13CollectiveMmaINS1_46MainloopSm100TmaUmmaWarpSpecializedBlockScaledILi2ELi2ELi1ENS5_IJNS4_1CILi2EEENSA_ILi1EEESC_EEEEENS5_IJNSA_ILi256EEESF_SF_EEENS5_IJNS_12float_e5m2_tENS_13float_ue8m0_tEEEENS5_IJNS5_IJlSC_lEEENS4_6LayoutINS5_IJNS5_IJNS5_IJNSA_ILi32EEENSA_ILi4EEEEEEiEEESP_NS5_IJSC_iEEEEEENS5_IJNS5_IJNS5_IJNSA_ILi16EEESN_EEEiEEENS5_IJNS5_IJNSA_ILi0EEESC_EEENSA_ILi512EEEEEENS5_IJSV_iEEEEEEEEEEESJ_S12_NS4_8TiledMMAINS4_8MMA_AtomIJNS4_27SM100_MMA_MXF8F6F4_2x1SM_SSISH_SH_fSI_Li256ELi256ELNS4_4UMMA5MajorE0ELS17_0ELNS16_7ScaleInE0ELS18_0EEEEEENSL_INS5_IJSC_SC_SC_EEENS5_IJSV_SV_SV_EEEEENS5_IJNS4_10UnderscoreES1E_S1E_EEEEENS5_IJNS4_18SM100_TMA_2SM_LOADES1H_EEENS5_IJNS4_14ComposedLayoutINS4_7SwizzleILi3ELi4ELi3EEENS4_18smem_ptr_flag_bitsILi8EEENSL_INS5_IJNSA_ILi8EEENSA_ILi128EEEEEENS5_IJS1P_SC_EEEEEEENSL_INS5_IJNS5_IJNS5_IJSO_SC_EEENS5_IJSM_SC_EEEEEESC_NS5_IJSN_SB_EEEEEENS5_IJNS5_IJNS5_IJST_SX_EEESW_EEESV_NS5_IJSC_SX_EEEEEEEEEEEvNS4_8identityENS5_IJS1H_NS4_28SM100_TMA_2SM_LOAD_MULTICASTEEEENS5_IJS1T_NSL_INS5_IJNS5_IJNS5_IJSO_SB_EEES1V_EEESC_S1X_EEENS5_IJS20_SV_NS5_IJSC_NSA_ILi1024EEEEEEEEEEEEEEvS25_EENS_8epilogue10collective18CollectiveEpilogueINS2H_23Sm100TmaWarpSpecializedILi4ELi2ELi64ELb1ELb0EEEJNS5_IJS1P_SF_SF_EEENS5_IJNSL_IS1P_SC_EENSL_INSA_ILi64EEESC_EEEEENS_10bfloat16_tESK_S2R_SK_NS2H_6fusion15FusionCallbacksIS2L_NS2S_17LinearCombinationIS2R_fS2R_fLNS_15FloatRoundStyleE2EEES2M_S2Q_JEEENS4_5SM1004TMEM4LOAD26SM100_TMEM_LOAD_32dp32b64xENS4_13SM90_TMA_LOADENS1J_IS1L_NS1M_ILi16EEENSL_INS5_IJS1O_S2O_EEENS5_IJS2O_SC_EEEEEEENS4_39AutoVectorizingCopyWithAssumedAlignmentILi128EEENS4_14SM90_TMA_STOREES37_S39_S39_EEEvvEEEEvNT_6ParamsE)
	.align		4
        /*000c*/ 	.word	index@(__assertfail)
	.align		4
        /*0010*/ 	.word	0x00000000
	.align		4
        /*0014*/ 	.word	0xfffffffe
	.align		4
        /*0018*/ 	.word	0x00000000
	.align		4
        /*001c*/ 	.word	0xfffffffd
	.align		4
        /*0020*/ 	.word	0x00000000
	.align		4
        /*0024*/ 	.word	0xfffffffc


//--------------------- .nv.constant4             --------------------------
	.section	.nv.constant4,"a",@progbits
	.align	8
	.align		8
.nv.constant4:
        /*0000*/ 	.dword	__assertfail
	.align		8
        /*0008*/ 	.dword	__unnamed_1
	.align		8
        /*0010*/ 	.dword	__unnamed_2
	.align		8
        /*0018*/ 	.dword	_ZN40_INTERNAL_af2c77ba_4_k_cu_43213c31_209444cuda3std3__45__cpo5beginE
	.align		8
        /*0020*/ 	.dword	_ZN40_INTERNAL_af2c77ba_4_k_cu_43213c31_209444cuda3std3__45__cpo3endE
	.align		8
        /*0028*/ 	.dword	_ZN40_INTERNAL_af2c77ba_4_k_cu_43213c31_209444cuda3std3__45__cpo6cbeginE
	.align		8
        /*0030*/ 	.dword	_ZN40_INTERNAL_af2c77ba_4_k_cu_43213c31_209444cuda3std3__45__cpo4cendE
	.align		8
        /*0038*/ 	.dword	_ZN40_INTERNAL_af2c77ba_4_k_cu_43213c31_209444cuda3std3__442_GLOBAL__N__af2c77ba_4_k_cu_43213c31_209446ignoreE
	.align		8
        /*0040*/ 	.dword	_ZN40_INTERNAL_af2c77ba_4_k_cu_43213c31_209444cuda3std3__419piecewise_constructE
	.align		8
        /*0048*/ 	.dword	_ZN40_INTERNAL_af2c77ba_4_k_cu_43213c31_209444cuda3std3__48in_placeE
	.align		8
        /*0050*/ 	.dword	_ZN40_INTERNAL_af2c77ba_4_k_cu_43213c31_209444cuda3std6ranges3__45__cpo4swapE
	.align		8
        /*0058*/ 	.dword	_ZN40_INTERNAL_af2c77ba_4_k_cu_43213c31_209444cuda3std6ranges3__45__cpo9iter_moveE
	.align		8
        /*0060*/ 	.dword	_ZN40_INTERNAL_af2c77ba_4_k_cu_43213c31_209444cute7productE
	.align		8
        /*0068*/ 	.dword	_ZN40_INTERNAL_af2c77ba_4_k_cu_43213c31_209444cute1_E
	.align		8
        /*0070*/ 	.dword	$str$25
	.align		8
        /*0078*/ 	.dword	$str$26
	.align		8
        /*0080*/ 	.dword	$str$27
	.align		8
        /*0088*/ 	.dword	$str$28


//--------------------- .text._ZN7cutlass13device_kernelINS_4gemm6kernel13GemmUniversalIN4cute5tupleIJiiiiEEENS1_10collective13CollectiveMmaINS1_46MainloopSm100TmaUmmaWarpSpecializedBlockScaledILi2ELi2ELi1ENS5_IJNS4_1CILi2EEENSA_ILi1EEESC_EEEEENS5_IJNSA_ILi256EEESF_SF_EEENS5_IJNS_12float_e5m2_tENS_13float_ue8m0_tEEEENS5_IJNS5_IJlSC_lEEENS4_6LayoutINS5_IJNS5_IJNS5_IJNSA_ILi32EEENSA_ILi4EEEEEEiEEESP_NS5_IJSC_iEEEEEENS5_IJNS5_IJNS5_IJNSA_ILi16EEESN_EEEiEEENS5_IJNS5_IJNSA_ILi0EEESC_EEENSA_ILi512EEEEEENS5_IJSV_iEEEEEEEEEEESJ_S12_NS4_8TiledMMAINS4_8MMA_AtomIJNS4_27SM100_MMA_MXF8F6F4_2x1SM_SSISH_SH_fSI_Li256ELi256ELNS4_4UMMA5MajorE0ELS17_0ELNS16_7ScaleInE0ELS18_0EEEEEENSL_INS5_IJSC_SC_SC_EEENS5_IJSV_SV_SV_EEEEENS5_IJNS4_10UnderscoreES1E_S1E_EEEEENS5_IJNS4_18SM100_TMA_2SM_LOADES1H_EEENS5_IJNS4_14ComposedLayoutINS4_7SwizzleILi3ELi4ELi3EEENS4_18smem_ptr_flag_bitsILi8EEENSL_INS5_IJNSA_ILi8EEENSA_ILi128EEEEEENS5_IJS1P_SC_EEEEEEENSL_INS5_IJNS5_IJNS5_IJSO_SC_EEENS5_IJSM_SC_EEEEEESC_NS5_IJSN_SB_EEEEEENS5_IJNS5_IJNS5_IJST_SX_EEESW_EEESV_NS5_IJSC_SX_EEEEEEEEEEEvNS4_8identityENS5_IJS1H_NS4_28SM100_TMA_2SM_LOAD_MULTICASTEEEENS5_IJS1T_NSL_INS5_IJNS5_IJNS5_IJSO_SB_EEES1V_EEESC_S1X_EEENS5_IJS20_SV_NS5_IJSC_NSA_ILi1024EEEEEEEEEEEEEEvS25_EENS_8epilogue10collective18CollectiveEpilogueINS2H_23Sm100TmaWarpSpecializedILi4ELi2ELi64ELb1ELb0EEEJNS5_IJS1P_SF_SF_EEENS5_IJNSL_IS1P_SC_EENSL_INSA_ILi64EEESC_EEEEENS_10bfloat16_tESK_S2R_SK_NS2H_6fusion15FusionCallbacksIS2L_NS2S_17LinearCombinationIS2R_fS2R_fLNS_15FloatRoundStyleE2EEES2M_S2Q_JEEENS4_5SM1004TMEM4LOAD26SM100_TMEM_LOAD_32dp32b64xENS4_13SM90_TMA_LOADENS1J_IS1L_NS1M_ILi16EEENSL_INS5_IJS1O_S2O_EEENS5_IJS2O_SC_EEEEEEENS4_39AutoVectorizingCopyWithAssumedAlignmentILi128EEENS4_14SM90_TMA_STOREES37_S39_S39_EEEvvEEEEvNT_6ParamsE --------------------------
	.section	.text._ZN7cutlass13device_kernelINS_4gemm6kernel13GemmUniversalIN4cute5tupleIJiiiiEEENS1_10collective13CollectiveMmaINS1_46MainloopSm100TmaUmmaWarpSpecializedBlockScaledILi2ELi2ELi1ENS5_IJNS4_1CILi2EEENSA_ILi1EEESC_EEEEENS5_IJNSA_ILi256EEESF_SF_EEENS5_IJNS_12float_e5m2_tENS_13float_ue8m0_tEEEENS5_IJNS5_IJlSC_lEEENS4_6LayoutINS5_IJNS5_IJNS5_IJNSA_ILi32EEENSA_ILi4EEEEEEiEEESP_NS5_IJSC_iEEEEEENS5_IJNS5_IJNS5_IJNSA_ILi16EEESN_EEEiEEENS5_IJNS5_IJNSA_ILi0EEESC_EEENSA_ILi512EEEEEENS5_IJSV_iEEEEEEEEEEESJ_S12_NS4_8TiledMMAINS4_8MMA_AtomIJNS4_27SM100_MMA_MXF8F6F4_2x1SM_SSISH_SH_fSI_Li256ELi256ELNS4_4UMMA5MajorE0ELS17_0ELNS16_7ScaleInE0ELS18_0EEEEEENSL_INS5_IJSC_SC_SC_EEENS5_IJSV_SV_SV_EEEEENS5_IJNS4_10UnderscoreES1E_S1E_EEEEENS5_IJNS4_18SM100_TMA_2SM_LOADES1H_EEENS5_IJNS4_14ComposedLayoutINS4_7SwizzleILi3ELi4ELi3EEENS4_18smem_ptr_flag_bitsILi8EEENSL_INS5_IJNSA_ILi8EEENSA_ILi128EEEEEENS5_IJS1P_SC_EEEEEEENSL_INS5_IJNS5_IJNS5_IJSO_SC_EEENS5_IJSM_SC_EEEEEESC_NS5_IJSN_SB_EEEEEENS5_IJNS5_IJNS5_IJST_SX_EEESW_EEESV_NS5_IJSC_SX_EEEEEEEEEEEvNS4_8identityENS5_IJS1H_NS4_28SM100_TMA_2SM_LOAD_MULTICASTEEEENS5_IJS1T_NSL_INS5_IJNS5_IJNS5_IJSO_SB_EEES1V_EEESC_S1X_EEENS5_IJS20_SV_NS5_IJSC_NSA_ILi1024EEEEEEEEEEEEEEvS25_EENS_8epilogue10collective18CollectiveEpilogueINS2H_23Sm100TmaWarpSpecializedILi4ELi2ELi64ELb1ELb0EEEJNS5_IJS1P_SF_SF_EEENS5_IJNSL_IS1P_SC_EENSL_INSA_ILi64EEESC_EEEEENS_10bfloat16_tESK_S2R_SK_NS2H_6fusion15FusionCallbacksIS2L_NS2S_17LinearCombinationIS2R_fS2R_fLNS_15FloatRoundStyleE2EEES2M_S2Q_JEEENS4_5SM1004TMEM4LOAD26SM100_TMEM_LOAD_32dp32b64xENS4_13SM90_TMA_LOADENS1J_IS1L_NS1M_ILi16EEENSL_INS5_IJS1O_S2O_EEENS5_IJS2O_SC_EEEEEEENS4_39AutoVectorizingCopyWithAssumedAlignmentILi128EEENS4_14SM90_TMA_STOREES37_S39_S39_EEEvvEEEEvNT_6ParamsE,"ax",@progbits
	.align	128
.text._ZN7cutlass13device_kernelINS_4gemm6kernel13GemmUniversalIN4cute5tupleIJiiiiEEENS1_10collective13CollectiveMmaINS1_46MainloopSm100TmaUmmaWarpSpecializedBlockScaledILi2ELi2ELi1ENS5_IJNS4_1CILi2EEENSA_ILi1EEESC_EEEEENS5_IJNSA_ILi256EEESF_SF_EEENS5_IJNS_12float_e5m2_tENS_13float_ue8m0_tEEEENS5_IJNS5_IJlSC_lEEENS4_6LayoutINS5_IJNS5_IJNS5_IJNSA_ILi32EEENSA_ILi4EEEEEEiEEESP_NS5_IJSC_iEEEEEENS5_IJNS5_IJNS5_IJNSA_ILi16EEESN_EEEiEEENS5_IJNS5_IJNSA_ILi0EEESC_EEENSA_ILi512EEEEEENS5_IJSV_iEEEEEEEEEEESJ_S12_NS4_8TiledMMAINS4_8MMA_AtomIJNS4_27SM100_MMA_MXF8F6F4_2x1SM_SSISH_SH_fSI_Li256ELi256ELNS4_4UMMA5MajorE0ELS17_0ELNS16_7ScaleInE0ELS18_0EEEEEENSL_INS5_IJSC_SC_SC_EEENS5_IJSV_SV_SV_EEEEENS5_IJNS4_10UnderscoreES1E_S1E_EEEEENS5_IJNS4_18SM100_TMA_2SM_LOADES1H_EEENS5_IJNS4_14ComposedLayoutINS4_7SwizzleILi3ELi4ELi3EEENS4_18smem_ptr_flag_bitsILi8EEENSL_INS5_IJNSA_ILi8EEENSA_ILi128EEEEEENS5_IJS1P_SC_EEEEEEENSL_INS5_IJNS5_IJNS5_IJSO_SC_EEENS5_IJSM_SC_EEEEEESC_NS5_IJSN_SB_EEEEEENS5_IJNS5_IJNS5_IJST_SX_EEESW_EEESV_NS5_IJSC_SX_EEEEEEEEEEEvNS4_8identityENS5_IJS1H_NS4_28SM100_TMA_2SM_LOAD_MULTICASTEEEENS5_IJS1T_NSL_INS5_IJNS5_IJNS5_IJSO_SB_EEES1V_EEESC_S1X_EEENS5_IJS20_SV_NS5_IJSC_NSA_ILi1024EEEEEEEEEEEEEEvS25_EENS_8epilogue10collective18CollectiveEpilogueINS2H_23Sm100TmaWarpSpecializedILi4ELi2ELi64ELb1ELb0EEEJNS5_IJS1P_SF_SF_EEENS5_IJNSL_IS1P_SC_EENSL_INSA_ILi64EEESC_EEEEENS_10bfloat16_tESK_S2R_SK_NS2H_6fusion15FusionCallbacksIS2L_NS2S_17LinearCombinationIS2R_fS2R_fLNS_15FloatRoundStyleE2EEES2M_S2Q_JEEENS4_5SM1004TMEM4LOAD26SM100_TMEM_LOAD_32dp32b64xENS4_13SM90_TMA_LOADENS1J_IS1L_NS1M_ILi16EEENSL_INS5_IJS1O_S2O_EEENS5_IJS2O_SC_EEEEEEENS4_39AutoVectorizingCopyWithAssumedAlignmentILi128EEENS4_14SM90_TMA_STOREES37_S39_S39_EEEvvEEEEvNT_6ParamsE:
        .type           _ZN7cutlass13device_kernelINS_4gemm6kernel13GemmUniversalIN4cute5tupleIJiiiiEEENS1_10collective13CollectiveMmaINS1_46MainloopSm100TmaUmmaWarpSpecializedBlockScaledILi2ELi2ELi1ENS5_IJNS4_1CILi2EEENSA_ILi1EEESC_EEEEENS5_IJNSA_ILi256EEESF_SF_EEENS5_IJNS_12float_e5m2_tENS_13float_ue8m0_tEEEENS5_IJNS5_IJlSC_lEEENS4_6LayoutINS5_IJNS5_IJNS5_IJNSA_ILi32EEENSA_ILi4EEEEEEiEEESP_NS5_IJSC_iEEEEEENS5_IJNS5_IJNS5_IJNSA_ILi16EEESN_EEEiEEENS5_IJNS5_IJNSA_ILi0EEESC_EEENSA_ILi512EEEEEENS5_IJSV_iEEEEEEEEEEESJ_S12_NS4_8TiledMMAINS4_8MMA_AtomIJNS4_27SM100_MMA_MXF8F6F4_2x1SM_SSISH_SH_fSI_Li256ELi256ELNS4_4UMMA5MajorE0ELS17_0ELNS16_7ScaleInE0ELS18_0EEEEEENSL_INS5_IJSC_SC_SC_EEENS5_IJSV_SV_SV_EEEEENS5_IJNS4_10UnderscoreES1E_S1E_EEEEENS5_IJNS4_18SM100_TMA_2SM_LOADES1H_EEENS5_IJNS4_14ComposedLayoutINS4_7SwizzleILi3ELi4ELi3EEENS4_18smem_ptr_flag_bitsILi8EEENSL_INS5_IJNSA_ILi8EEENSA_ILi128EEEEEENS5_IJS1P_SC_EEEEEEENSL_INS5_IJNS5_IJNS5_IJSO_SC_EEENS5_IJSM_SC_EEEEEESC_NS5_IJSN_SB_EEEEEENS5_IJNS5_IJNS5_IJST_SX_EEESW_EEESV_NS5_IJSC_SX_EEEEEEEEEEEvNS4_8identityENS5_IJS1H_NS4_28SM100_TMA_2SM_LOAD_MULTICASTEEEENS5_IJS1T_NSL_INS5_IJNS5_IJNS5_IJSO_SB_EEES1V_EEESC_S1X_EEENS5_IJS20_SV_NS5_IJSC_NSA_ILi1024EEEEEEEEEEEEEEvS25_EENS_8epilogue10collective18CollectiveEpilogueINS2H_23Sm100TmaWarpSpecializedILi4ELi2ELi64ELb1ELb0EEEJNS5_IJS1P_SF_SF_EEENS5_IJNSL_IS1P_SC_EENSL_INSA_ILi64EEESC_EEEEENS_10bfloat16_tESK_S2R_SK_NS2H_6fusion15FusionCallbacksIS2L_NS2S_17LinearCombinationIS2R_fS2R_fLNS_15FloatRoundStyleE2EEES2M_S2Q_JEEENS4_5SM1004TMEM4LOAD26SM100_TMEM_LOAD_32dp32b64xENS4_13SM90_TMA_LOADENS1J_IS1L_NS1M_ILi16EEENSL_INS5_IJS1O_S2O_EEENS5_IJS2O_SC_EEEEEEENS4_39AutoVectorizingCopyWithAssumedAlignmentILi128EEENS4_14SM90_TMA_STOREES37_S39_S39_EEEvvEEEEvNT_6ParamsE,@function
        .size           _ZN7cutlass13device_kernelINS_4gemm6kernel13GemmUniversalIN4cute5tupleIJiiiiEEENS1_10collective13CollectiveMmaINS1_46MainloopSm100TmaUmmaWarpSpecializedBlockScaledILi2ELi2ELi1ENS5_IJNS4_1CILi2EEENSA_ILi1EEESC_EEEEENS5_IJNSA_ILi256EEESF_SF_EEENS5_IJNS_12float_e5m2_tENS_13float_ue8m0_tEEEENS5_IJNS5_IJlSC_lEEENS4_6LayoutINS5_IJNS5_IJNS5_IJNSA_ILi32EEENSA_ILi4EEEEEEiEEESP_NS5_IJSC_iEEEEEENS5_IJNS5_IJNS5_IJNSA_ILi16EEESN_EEEiEEENS5_IJNS5_IJNSA_ILi0EEESC_EEENSA_ILi512EEEEEENS5_IJSV_iEEEEEEEEEEESJ_S12_NS4_8TiledMMAINS4_8MMA_AtomIJNS4_27SM100_MMA_MXF8F6F4_2x1SM_SSISH_SH_fSI_Li256ELi256ELNS4_4UMMA5MajorE0ELS17_0ELNS16_7ScaleInE0ELS18_0EEEEEENSL_INS5_IJSC_SC_SC_EEENS5_IJSV_SV_SV_EEEEENS5_IJNS4_10UnderscoreES1E_S1E_EEEEENS5_IJNS4_18SM100_TMA_2SM_LOADES1H_EEENS5_IJNS4_14ComposedLayoutINS4_7SwizzleILi3ELi4ELi3EEENS4_18smem_ptr_flag_bitsILi8EEENSL_INS5_IJNSA_ILi8EEENSA_ILi128EEEEEENS5_IJS1P_SC_EEEEEEENSL_INS5_IJNS5_IJNS5_IJSO_SC_EEENS5_IJSM_SC_EEEEEESC_NS5_IJSN_SB_EEEEEENS5_IJNS5_IJNS5_IJST_SX_EEESW_EEESV_NS5_IJSC_SX_EEEEEEEEEEEvNS4_8identityENS5_IJS1H_NS4_28SM100_TMA_2SM_LOAD_MULTICASTEEEENS5_IJS1T_NSL_INS5_IJNS5_IJNS5_IJSO_SB_EEES1V_EEESC_S1X_EEENS5_IJS20_SV_NS5_IJSC_NSA_ILi1024EEEEEEEEEEEEEEvS25_EENS_8epilogue10collective18CollectiveEpilogueINS2H_23Sm100TmaWarpSpecializedILi4ELi2ELi64ELb1ELb0EEEJNS5_IJS1P_SF_SF_EEENS5_IJNSL_IS1P_SC_EENSL_INSA_ILi64EEESC_EEEEENS_10bfloat16_tESK_S2R_SK_NS2H_6fusion15FusionCallbacksIS2L_NS2S_17LinearCombinationIS2R_fS2R_fLNS_15FloatRoundStyleE2EEES2M_S2Q_JEEENS4_5SM1004TMEM4LOAD26SM100_TMEM_LOAD_32dp32b64xENS4_13SM90_TMA_LOADENS1J_IS1L_NS1M_ILi16EEENSL_INS5_IJS1O_S2O_EEENS5_IJS2O_SC_EEEEEEENS4_39AutoVectorizingCopyWithAssumedAlignmentILi128EEENS4_14SM90_TMA_STOREES37_S39_S39_EEEvvEEEEvNT_6ParamsE,(.L_x_188 - _ZN7cutlass13device_kernelINS_4gemm6kernel13GemmUniversalIN4cute5tupleIJiiiiEEENS1_10collective13CollectiveMmaINS1_46MainloopSm100TmaUmmaWarpSpecializedBlockScaledILi2ELi2ELi1ENS5_IJNS4_1CILi2EEENSA_ILi1EEESC_EEEEENS5_IJNSA_ILi256EEESF_SF_EEENS5_IJNS_12float_e5m2_tENS_13float_ue8m0_tEEEENS5_IJNS5_IJlSC_lEEENS4_6LayoutINS5_IJNS5_IJNS5_IJNSA_ILi32EEENSA_ILi4EEEEEEiEEESP_NS5_IJSC_iEEEEEENS5_IJNS5_IJNS5_IJNSA_ILi16EEESN_EEEiEEENS5_IJNS5_IJNSA_ILi0EEESC_EEENSA_ILi512EEEEEENS5_IJSV_iEEEEEEEEEEESJ_S12_NS4_8TiledMMAINS4_8MMA_AtomIJNS4_27SM100_MMA_MXF8F6F4_2x1SM_SSISH_SH_fSI_Li256ELi256ELNS4_4UMMA5MajorE0ELS17_0ELNS16_7ScaleInE0ELS18_0EEEEEENSL_INS5_IJSC_SC_SC_EEENS5_IJSV_SV_SV_EEEEENS5_IJNS4_10UnderscoreES1E_S1E_EEEEENS5_IJNS4_18SM100_TMA_2SM_LOADES1H_EEENS5_IJNS4_14ComposedLayoutINS4_7SwizzleILi3ELi4ELi3EEENS4_18smem_ptr_flag_bitsILi8EEENSL_INS5_IJNSA_ILi8EEENSA_ILi128EEEEEENS5_IJS1P_SC_EEEEEEENSL_INS5_IJNS5_IJNS5_IJSO_SC_EEENS5_IJSM_SC_EEEEEESC_NS5_IJSN_SB_EEEEEENS5_IJNS5_IJNS5_IJST_SX_EEESW_EEESV_NS5_IJSC_SX_EEEEEEEEEEEvNS4_8identityENS5_IJS1H_NS4_28SM100_TMA_2SM_LOAD_MULTICASTEEEENS5_IJS1T_NSL_INS5_IJNS5_IJNS5_IJSO_SB_EEES1V_EEESC_S1X_EEENS5_IJS20_SV_NS5_IJSC_NSA_ILi1024EEEEEEEEEEEEEEvS25_EENS_8epilogue10collective18CollectiveEpilogueINS2H_23Sm100TmaWarpSpecializedILi4ELi2ELi64ELb1ELb0EEEJNS5_IJS1P_SF_SF_EEENS5_IJNSL_IS1P_SC_EENSL_INSA_ILi64EEESC_EEEEENS_10bfloat16_tESK_S2R_SK_NS2H_6fusion15FusionCallbacksIS2L_NS2S_17LinearCombinationIS2R_fS2R_fLNS_15FloatRoundStyleE2EEES2M_S2Q_JEEENS4_5SM1004TMEM4LOAD26SM100_TMEM_LOAD_32dp32b64xENS4_13SM90_TMA_LOADENS1J_IS1L_NS1M_ILi16EEENSL_INS5_IJS1O_S2O_EEENS5_IJS2O_SC_EEEEEEENS4_39AutoVectorizingCopyWithAssumedAlignmentILi128EEENS4_14SM90_TMA_STOREES37_S39_S39_EEEvvEEEEvNT_6ParamsE)
        .other          _ZN7cutlass13device_kernelINS_4gemm6kernel13GemmUniversalIN4cute5tupleIJiiiiEEENS1_10collective13CollectiveMmaINS1_46MainloopSm100TmaUmmaWarpSpecializedBlockScaledILi2ELi2ELi1ENS5_IJNS4_1CILi2EEENSA_ILi1EEESC_EEEEENS5_IJNSA_ILi256EEESF_SF_EEENS5_IJNS_12float_e5m2_tENS_13float_ue8m0_tEEEENS5_IJNS5_IJlSC_lEEENS4_6LayoutINS5_IJNS5_IJNS5_IJNSA_ILi32EEENSA_ILi4EEEEEEiEEESP_NS5_IJSC_iEEEEEENS5_IJNS5_IJNS5_IJNSA_ILi16EEESN_EEEiEEENS5_IJNS5_IJNSA_ILi0EEESC_EEENSA_ILi512EEEEEENS5_IJSV_iEEEEEEEEEEESJ_S12_NS4_8TiledMMAINS4_8MMA_AtomIJNS4_27SM100_MMA_MXF8F6F4_2x1SM_SSISH_SH_fSI_Li256ELi256ELNS4_4UMMA5MajorE0ELS17_0ELNS16_7ScaleInE0ELS18_0EEEEEENSL_INS5_IJSC_SC_SC_EEENS5_IJSV_SV_SV_EEEEENS5_IJNS4_10UnderscoreES1E_S1E_EEEEENS5_IJNS4_18SM100_TMA_2SM_LOADES1H_EEENS5_IJNS4_14ComposedLayoutINS4_7SwizzleILi3ELi4ELi3EEENS4_18smem_ptr_flag_bitsILi8EEENSL_INS5_IJNSA_ILi8EEENSA_ILi128EEEEEENS5_IJS1P_SC_EEEEEEENSL_INS5_IJNS5_IJNS5_IJSO_SC_EEENS5_IJSM_SC_EEEEEESC_NS5_IJSN_SB_EEEEEENS5_IJNS5_IJNS5_IJST_SX_EEESW_EEESV_NS5_IJSC_SX_EEEEEEEEEEEvNS4_8identityENS5_IJS1H_NS4_28SM100_TMA_2SM_LOAD_MULTICASTEEEENS5_IJS1T_NSL_INS5_IJNS5_IJNS5_IJSO_SB_EEES1V_EEESC_S1X_EEENS5_IJS20_SV_NS5_IJSC_NSA_ILi1024EEEEEEEEEEEEEEvS25_EENS_8epilogue10collective18CollectiveEpilogueINS2H_23Sm100TmaWarpSpecializedILi4ELi2ELi64ELb1ELb0EEEJNS5_IJS1P_SF_SF_EEENS5_IJNSL_IS1P_SC_EENSL_INSA_ILi64EEESC_EEEEENS_10bfloat16_tESK_S2R_SK_NS2H_6fusion15FusionCallbacksIS2L_NS2S_17LinearCombinationIS2R_fS2R_fLNS_15FloatRoundStyleE2EEES2M_S2Q_JEEENS4_5SM1004TMEM4LOAD26SM100_TMEM_LOAD_32dp32b64xENS4_13SM90_TMA_LOADENS1J_IS1L_NS1M_ILi16EEENSL_INS5_IJS1O_S2O_EEENS5_IJS2O_SC_EEEEEEENS4_39AutoVectorizingCopyWithAssumedAlignmentILi128EEENS4_14SM90_TMA_STOREES37_S39_S39_EEEvvEEEEvNT_6ParamsE,@"STO_CUDA_ENTRY STV_DEFAULT"
_ZN7cutlass13device_kernelINS_4gemm6kernel13GemmUniversalIN4cute5tupleIJiiiiEEENS1_10collective13CollectiveMmaINS1_46MainloopSm100TmaUmmaWarpSpecializedBlockScaledILi2ELi2ELi1ENS5_IJNS4_1CILi2EEENSA_ILi1EEESC_EEEEENS5_IJNSA_ILi256EEESF_SF_EEENS5_IJNS_12float_e5m2_tENS_13float_ue8m0_tEEEENS5_IJNS5_IJlSC_lEEENS4_6LayoutINS5_IJNS5_IJNS5_IJNSA_ILi32EEENSA_ILi4EEEEEEiEEESP_NS5_IJSC_iEEEEEENS5_IJNS5_IJNS5_IJNSA_ILi16EEESN_EEEiEEENS5_IJNS5_IJNSA_ILi0EEESC_EEENSA_ILi512EEEEEENS5_IJSV_iEEEEEEEEEEESJ_S12_NS4_8TiledMMAINS4_8MMA_AtomIJNS4_27SM100_MMA_MXF8F6F4_2x1SM_SSISH_SH_fSI_Li256ELi256ELNS4_4UMMA5MajorE0ELS17_0ELNS16_7ScaleInE0ELS18_0EEEEEENSL_INS5_IJSC_SC_SC_EEENS5_IJSV_SV_SV_EEEEENS5_IJNS4_10UnderscoreES1E_S1E_EEEEENS5_IJNS4_18SM100_TMA_2SM_LOADES1H_EEENS5_IJNS4_14ComposedLayoutINS4_7SwizzleILi3ELi4ELi3EEENS4_18smem_ptr_flag_bitsILi8EEENSL_INS5_IJNSA_ILi8EEENSA_ILi128EEEEEENS5_IJS1P_SC_EEEEEEENSL_INS5_IJNS5_IJNS5_IJSO_SC_EEENS5_IJSM_SC_EEEEEESC_NS5_IJSN_SB_EEEEEENS5_IJNS5_IJNS5_IJST_SX_EEESW_EEESV_NS5_IJSC_SX_EEEEEEEEEEEvNS4_8identityENS5_IJS1H_NS4_28SM100_TMA_2SM_LOAD_MULTICASTEEEENS5_IJS1T_NSL_INS5_IJNS5_IJNS5_IJSO_SB_EEES1V_EEESC_S1X_EEENS5_IJS20_SV_NS5_IJSC_NSA_ILi1024EEEEEEEEEEEEEEvS25_EENS_8epilogue10collective18CollectiveEpilogueINS2H_23Sm100TmaWarpSpecializedILi4ELi2ELi64ELb1ELb0EEEJNS5_IJS1P_SF_SF_EEENS5_IJNSL_IS1P_SC_EENSL_INSA_ILi64EEESC_EEEEENS_10bfloat16_tESK_S2R_SK_NS2H_6fusion15FusionCallbacksIS2L_NS2S_17LinearCombinationIS2R_fS2R_fLNS_15FloatRoundStyleE2EEES2M_S2Q_JEEENS4_5SM1004TMEM4LOAD26SM100_TMEM_LOAD_32dp32b64xENS4_13SM90_TMA_LOADENS1J_IS1L_NS1M_ILi16EEENSL_INS5_IJS1O_S2O_EEENS5_IJS2O_SC_EEEEEEENS4_39AutoVectorizingCopyWithAssumedAlignmentILi128EEENS4_14SM90_TMA_STOREES37_S39_S39_EEEvvEEEEvNT_6ParamsE:
[----:B------:R-:W1:Y:S01]  /*0000*/  LDC R1, c[0x0][0x37c] ;  /* 0x0000df00ff017b82 */ /* 0x000e620000000800 */
[----:B------:R-:W2:Y:S01]  /*0010*/  S2R R152, SR_TID.X ;  /* 0x0000000000987919 */ /* 0x000ea20000002100 */
[----:B------:R-:W3:Y:S06]  /*0020*/  LDCU.64 UR12, c[0x0][0xc90] ;  /* 0x00019200ff0c77ac */ /* 0x000eec0008000a00 */
[----:B------:R-:W4:Y:S01]  /*0030*/  S2UR UR4, SR_CgaCtaId ;  /* 0x00000000000479c3 */ /* 0x000f220000008800 */
[----:B------:R-:W-:Y:S02]  /*0040*/  PRMT R139, RZ, 0x7610, R139 ;  /* 0x00007610ff8b7816 */ /* 0x000fe4000000008b */
[----:B------:R-:W-:Y:S01]  /*0050*/  ELECT P1, URZ, PT ;  /* 0x0000000000ff782f */ /* 0x000fe20003820000 */
[----:B---3--:R-:W-:-:S04]  /*0060*/  UISETP.NE.U32.AND UP0, UPT, UR12, URZ, UPT ;  /* 0x000000ff0c00728c */ /* 0x008fc8000bf05070 */
[----:B------:R-:W-:Y:S02]  /*0070*/  UISETP.NE.AND.EX UP0, UPT, UR13, URZ, UPT, UP0 ;  /* 0x000000ff0d00728c */ /* 0x000fe4000bf05300 */
[----:B----4-:R-:W-:Y:S01]  /*0080*/  ULOP3.LUT UR22, UR4, 0x1, URZ, 0xc0, !UPT ;  /* 0x0000000104167892 */ /* 0x010fe2000f8ec0ff */
[----:B--2---:R-:W-:-:S05]  /*0090*/  SHF.R.U32.HI R140, RZ, 0x5, R152 ;  /* 0x00000005ff8c7819 */ /* 0x004fca0000011698 */
[----:B------:R-:W2:Y:S02]  /*00a0*/  SHFL.IDX PT, R0, R140, RZ, 0x1f ;  /* 0x00001fff8c007589 */ /* 0x000ea400000e0000 */
[----:B--2---:R-:W-:Y:S01]  /*00b0*/  R2UR UR18, R0 ;  /* 0x00000000001272ca */ /* 0x004fe200000e0000 */
[----:B-1----:R-:W-:-:S14]  /*00c0*/  BRA.U UP0, `(.L_x_0) ;  /* 0x0000000100307547 */ /* 0x002fdc000b800000 */
[----:B------:R-:W1:Y:S02]  /*00d0*/  LDCU.64 UR4, c[0x0][0xc88] ;  /* 0x00019100ff0477ac */ /* 0x000e640008000a00 */
[----:B-1----:R-:W-:-:S04]  /*00e0*/  UISETP.NE.U32.AND UP0, UPT, UR4, URZ, UPT ;  /* 0x000000ff0400728c */ /* 0x002fc8000bf05070 */
[----:B------:R-:W-:-:S09]  /*00f0*/  UISETP.NE.AND.EX UP0, UPT, UR5, URZ, UPT, UP0 ;  /* 0x000000ff0500728c */ /* 0x000fd2000bf05300 */
[----:B------:R-:W-:Y:S05]  /*0100*/  BRA.U !UP0, `(.L_x_1) ;  /* 0x0000000108147547 */ /* 0x000fea000b800000 */
[----:B------:R-:W1:Y:S01]  /*0110*/  LDC.64 R2, c[0x0][0xc88] ;  /* 0x00032200ff027b82 */ /* 0x000e620000000a00 */
[----:B------:R-:W1:Y:S02]  /*0120*/  LDCU.64 UR4, c[0x0][0x358] ;  /* 0x00006b00ff0477ac */ /* 0x000e640008000a00 */
[----:B-1----:R1:W5:Y:S01]  /*0130*/  LDG.E R71, desc[UR4][R2.64] ;  /* 0x0000000402477981 */ /* 0x002362000c1e1900 */
[----:B------:R-:W-:Y:S01]  /*0140*/  HFMA2 R139, -RZ, RZ, 0, 5.9604644775390625e-08 ;  /* 0x00000001ff8b7431 */ /* 0x000fe200000001ff */
[----:B------:R-:W-:Y:S05]  /*0150*/  BRA `(.L_x_0) ;  /* 0x00000000000c7947 */ /* 0x000fea0003800000 */
.L_x_1:
[----:B------:R-:W1:Y:S01]  /*0160*/  LDCU UR4, c[0x0][0xc80] ;  /* 0x00019000ff0477ac */ /* 0x000e620008000800 */
[----:B------:R-:W-:Y:S01]  /*0170*/  HFMA2 R139, -RZ, RZ, 0, 5.9604644775390625e-08 ;  /* 0x00000001ff8b7431 */ /* 0x000fe200000001ff */
[----:B-1----:R-:W-:-:S07]  /*0180*/  MOV R71, UR4 ;  /* 0x0000000400477c02 */ /* 0x002fce0008000f00 */
.L_x_0:
[----:B------:R-:W2:Y:S02]  /*0190*/  LDCU.64 UR4, c[0x0][0xcb0] ;  /* 0x00019600ff0477ac */ /* 0x000ea40008000a00 */
[----:B--2---:R-:W-:-:S04]  /*01a0*/  UISETP.NE.U32.AND UP0, UPT, UR4, URZ, UPT ;  /* 0x000000ff0400728c */ /* 0x004fc8000bf05070 */
[----:B------:R-:W-:-:S09]  /*01b0*/  UISETP.NE.AND.EX UP0, UPT, UR5, URZ, UPT, UP0 ;  /* 0x000000ff0500728c */ /* 0x000fd2000bf05300 */
[----:B------:R-:W-:Y:S05]  /*01c0*/  BRA.U UP0, `(.L_x_2) ;  /* 0x0000000100287547 */ /* 0x000fea000b800000 */
[----:B------:R-:W2:Y:S02]  /*01d0*/  LDCU.64 UR4, c[0x0][0xca8] ;  /* 0x00019500ff0477ac */ /* 0x000ea40008000a00 */
[----:B--2---:R-:W-:-:S04]  /*01e0*/  UISETP.NE.U32.AND UP0, UPT, UR4, URZ, UPT ;  /* 0x000000ff0400728c */ /* 0x004fc8000bf05070 */
[----:B------:R-:W-:-:S09]  /*01f0*/  UISETP.NE.AND.EX UP0, UPT, UR5, URZ, UPT, UP0 ;  /* 0x000000ff0500728c */ /* 0x000fd2000bf05300 */
[----:B------:R-:W-:Y:S05]  /*0200*/  BRA.U !UP0, `(.L_x_3) ;  /* 0x0000000108107547 */ /* 0x000fea000b800000 */
[----:B------:R-:W2:Y:S01]  /*0210*/  LDC.64 R68, c[0x0][0xca8] ;  /* 0x00032a00ff447b82 */ /* 0x000ea20000000a00 */
[----:B------:R-:W2:Y:S02]  /*0220*/  LDCU.64 UR4, c[0x0][0x358] ;  /* 0x00006b00ff0477ac */ /* 0x000ea40008000a00 */
[----:B--2---:R2:W5:Y:S01]  /*0230*/  LDG.E R68, desc[UR4][R68.64] ;  /* 0x0000000444447981 */ /* 0x004562000c1e1900 */
[----:B------:R-:W-:Y:S05]  /*0240*/  BRA `(.L_x_2) ;  /* 0x0000000000087947 */ /* 0x000fea0003800000 */
.L_x_3:
[----:B------:R-:W2:Y:S02]  /*0250*/  LDCU UR4, c[0x0][0xca0] ;  /* 0x00019400ff0477ac */ /* 0x000ea40008000800 */
[----:B--2---:R-:W-:Y:S02]  /*0260*/  MOV R68, UR4 ;  /* 0x0000000400447c02 */ /* 0x004fe40008000f00 */
.L_x_2:
[----:B------:R-:W-:Y:S01]  /*0270*/  IMAD.U32 R0, RZ, RZ, UR18 ;  /* 0x00000012ff007e24 */ /* 0x000fe2000f8e00ff */
[----:B------:R-:W-:Y:S04]  /*0280*/  BSSY.RECONVERGENT B0, `(.L_x_4) ;  /* 0x0000012000007945 */ /* 0x000fe80003800200 */
[C---:B------:R-:W-:Y:S02]  /*0290*/  ISETP.NE.OR P2, PT, R0.reuse, 0x1, !P1 ;  /* 0x000000010000780c */ /* 0x040fe40004f45670 */
[----:B------:R-:W-:-:S11]  /*02a0*/  ISETP.NE.OR P0, PT, R0, 0x3, !P1 ;  /* 0x000000030000780c */ /* 0x000fd60004f05670 */
[----:B------:R-:W-:Y:S05]  /*02b0*/  @P2 BRA `(.L_x_5) ;  /* 0x0000000000382947 */ /* 0x000fea0003800000 */
[----:B------:R-:W3:Y:S02]  /*02c0*/  LDCU.64 UR4, c[0x0][0x348] ;  /* 0x00006900ff0477ac */ /* 0x000ee40008000a00 */
[----:B---3--:R-:W-:Y:S02]  /*02d0*/  UIADD3 UR10, UP3, UPT, UR4, 0x80, URZ ;  /* 0x00000080040a7890 */ /* 0x008fe4000ff7e0ff */
[----:B------:R-:W-:Y:S02]  /*02e0*/  UIADD3 UR8, UP2, UPT, UR4, 0x180, URZ ;  /* 0x0000018004087890 */ /* 0x000fe4000ff5e0ff */
[----:B------:R-:W-:Y:S02]  /*02f0*/  UIADD3 UR6, UP1, UPT, UR4, 0x280, URZ ;  /* 0x0000028004067890 */ /* 0x000fe4000ff3e0ff */
[----:B------:R-:W-:Y:S02]  /*0300*/  UIADD3 UR4, UP0, UPT, UR4, 0x380, URZ ;  /* 0x0000038004047890 */ /* 0x000fe4000ff1e0ff */
[----:B------:R-:W-:-:S02]  /*0310*/  UIADD3.X UR11, UPT, UPT, URZ, UR5, URZ, UP3, !UPT ;  /* 0x00000005ff0b7290 */ /* 0x000fc40009ffe4ff */
[----:B------:R-:W-:Y:S02]  /*0320*/  UIADD3.X UR9, UPT, UPT, URZ, UR5, URZ, UP2, !UPT ;  /* 0x00000005ff097290 */ /* 0x000fe400097fe4ff */
[----:B------:R-:W-:Y:S02]  /*0330*/  UIADD3.X UR7, UPT, UPT, URZ, UR5, URZ, UP1, !UPT ;  /* 0x00000005ff077290 */ /* 0x000fe40008ffe4ff */
[----:B------:R-:W-:-:S03]  /*0340*/  UIADD3.X UR5, UPT, UPT, URZ, UR5, URZ, UP0, !UPT ;  /* 0x00000005ff057290 */ /* 0x000fc600087fe4ff */
[----:B------:R3:W-:Y:S02]  /*0350*/  UTMACCTL.PF [UR10] ;  /* 0x000000000a0079b9 */ /* 0x0007e40008040000 */
[----:B------:R3:W-:Y:S02]  /*0360*/  UTMACCTL.PF [UR8] ;  /* 0x00000000080079b9 */ /* 0x0007e40008040000 */
[----:B------:R3:W-:Y:S02]  /*0370*/  UTMACCTL.PF [UR6] ;  /* 0x00000000060079b9 */ /* 0x0007e40008040000 */
[----:B------:R3:W-:Y:S02]  /*0380*/  UTMACCTL.PF [UR4] ;  /* 0x00000000040079b9 */ /* 0x0007e40008040000 */
[----:B---3--:R-:W-:Y:S01]  /*0390*/  NOP ;  /* 0x0000000000007918 */ /* 0x008fe20000000000 */
.L_x_5:
[----:B------:R-:W-:Y:S05]  /*03a0*/  BSYNC.RECONVERGENT B0 ;  /* 0x0000000000007941 */ /* 0x000fea0003800200 */
.L_x_4:
[----:B------:R-:W-:Y:S04]  /*03b0*/  BSSY.RECONVERGENT B0, `(.L_x_6) ;  /* 0x000000a000007945 */ /* 0x000fe80003800200 */
[----:B------:R-:W-:Y:S05]  /*03c0*/  @P0 BRA `(.L_x_7) ;  /* 0x0000000000200947 */ /* 0x000fea0003800000 */
[----:B------:R-:W3:Y:S02]  /*03d0*/  LDCU.64 UR4, c[0x0][0x348] ;  /* 0x00006900ff0477ac */ /* 0x000ee40008000a00 */
[----:B---3--:R-:W-:Y:S02]  /*03e0*/  UIADD3 UR6, UP1, UPT, UR4, 0x980, URZ ;  /* 0x0000098004067890 */ /* 0x008fe4000ff3e0ff */
[----:B------:R-:W-:Y:S02]  /*03f0*/  UIADD3 UR4, UP0, UPT, UR4, 0xa80, URZ ;  /* 0x00000a8004047890 */ /* 0x000fe4000ff1e0ff */
[----:B------:R-:W-:Y:S02]  /*0400*/  UIADD3.X UR7, UPT, UPT, URZ, UR5, URZ, UP1, !UPT ;  /* 0x00000005ff077290 */ /* 0x000fe40008ffe4ff */
[----:B------:R-:W-:-:S07]  /*0410*/  UIADD3.X UR5, UPT, UPT, URZ, UR5, URZ, UP0, !UPT ;  /* 0x00000005ff057290 */ /* 0x000fce00087fe4ff */
[----:B------:R3:W-:Y:S02]  /*0420*/  UTMACCTL.PF [UR6] ;  /* 0x00000000060079b9 */ /* 0x0007e40008040000 */
[----:B------:R3:W-:Y:S02]  /*0430*/  UTMACCTL.PF [UR4] ;  /* 0x00000000040079b9 */ /* 0x0007e40008040000 */
[----:B---3--:R-:W-:Y:S01]  /*0440*/  NOP ;  /* 0x0000000000007918 */ /* 0x008fe20000000000 */
.L_x_7:
[----:B------:R-:W-:Y:S05]  /*0450*/  BSYNC.RECONVERGENT B0 ;  /* 0x0000000000007941 */ /* 0x000fea0003800200 */
.L_x_6:
[----:B------:R-:W3:Y:S01]  /*0460*/  LDCU.64 UR4, c[0x0][0xc88] ;  /* 0x00019100ff0477ac */ /* 0x000ee20008000a00 */
[----:B------:R-:W-:Y:S02]  /*0470*/  UISETP.EQ.U32.AND UP2, UPT, UR12, URZ, UPT ;  /* 0x000000ff0c00728c */ /* 0x000fe4000bf42070 */
[----:B------:R-:W-:Y:S02]  /*0480*/  UPLOP3.LUT UP4, UPT, UPT, UPT, UPT, 0x80, 0x8 ;  /* 0x000000000008789c */ /* 0x000fe40003f8f070 */
[----:B---3--:R-:W-:-:S04]  /*0490*/  UISETP.NE.U32.AND UP0, UPT, UR4, URZ, UPT ;  /* 0x000000ff0400728c */ /* 0x008fc8000bf05070 */
[----:B------:R-:W-:-:S04]  /*04a0*/  UISETP.NE.AND.EX UP1, UPT, UR5, URZ, UPT, UP0 ;  /* 0x000000ff0500728c */ /* 0x000fc8000bf25300 */
[----:B------:R-:W-:-:S04]  /*04b0*/  UISETP.EQ.OR.EX UP3, UPT, UR13, URZ, !UP1, UP2 ;  /* 0x000000ff0d00728c */ /* 0x000fc8000cf62720 */
[----:B------:R-:W-:-:S06]  /*04c0*/  UP2UR UR4, UPR, URZ, 0x8 ;  /* 0x00000008ff047883 */ /* 0x000fcc0008000000 */
[----:B------:R-:W-:Y:S01]  /*04d0*/  MOV R143, UR4 ;  /* 0x00000004008f7c02 */ /* 0x000fe20008000f00 */
[----:B------:R-:W-:Y:S06]  /*04e0*/  BRA.U !UP3, `(.L_x_8) ;  /* 0x000000010b207547 */ /* 0x000fec000b800000 */
[----:B------:R-:W-:Y:S01]  /*04f0*/  UISETP.NE.U32.AND UP2, UPT, UR12, URZ, UPT ;  /* 0x000000ff0c00728c */ /* 0x000fe2000bf45070 */
[----:B-----5:R-:W-:Y:S01]  /*0500*/  FSETP.NEU.AND P0, PT, R71, RZ, PT ;  /* 0x000000ff4700720b */ /* 0x020fe20003f0d000 */
[----:B------:R-:W-:Y:S02]  /*0510*/  USEL UR4, URZ, 0xffffffff, UP1 ;  /* 0xffffffffff047887 */ /* 0x000fe40008800000 */
[----:B------:R-:W-:-:S10]  /*0520*/  UISETP.NE.AND.EX UP2, UPT, UR13, URZ, UPT, UP2 ;  /* 0x000000ff0d00728c */ /* 0x000fd4000bf45320 */
[----:B------:R-:W-:Y:S01]  /*0530*/  VOTEU.ANY UP0, P0 ;  /* 0x0000000000ff7886 */ /* 0x000fe20000000100 */
[----:B------:R-:W-:-:S04]  /*0540*/  @!UP2 USEL UR4, URZ, 0xffffffff, UP0 ;  /* 0xffffffffff04a887 */ /* 0x000fc80008000000 */
[----:B------:R-:W-:-:S04]  /*0550*/  ULOP3.LUT UR4, UR4, 0x1, URZ, 0xc0, !UPT ;  /* 0x0000000104047892 */ /* 0x000fc8000f8ec0ff */
[----:B------:R-:W-:-:S11]  /*0560*/  UISETP.NE.U32.AND UP4, UPT, UR4, 0x1, UPT ;  /* 0x000000010400788c */ /* 0x000fd6000bf85070 */
.L_x_8:
[----:B------:R-:W3:Y:S01]  /*0570*/  SHFL.IDX PT, R0, R140, RZ, 0x1f ;  /* 0x00001fff8c007589 */ /* 0x000ee200000e0000 */
[----:B------:R-:W-:-:S04]  /*0580*/  UISETP.NE.AND UP0, UPT, UR18, 0x2, UPT ;  /* 0x000000021200788c */ /* 0x000fc8000bf05270 */
[----:B------:R-:W-:Y:S02]  /*0590*/  UISETP.EQ.AND UP2, UPT, UR22, URZ, !UP0 ;  /* 0x000000ff1600728c */ /* 0x000fe4000c742270 */
[----:B------:R-:W-:-:S04]  /*05a0*/  USEL UR56, URZ, 0x1, UP0 ;  /* 0x00000001ff387887 */ /* 0x000fc80008000000 */
[----:B------:R-:W-:Y:S02]  /*05b0*/  PLOP3.LUT P4, PT, P1, PT, UP2, 0x80, 0x8 ;  /* 0x000000000008781c */ /* 0x000fe40000f8f028 */
[----:B---3--:R-:W-:-:S13]  /*05c0*/  ISETP.NE.AND P0, PT, R0, RZ, PT ;  /* 0x000000ff0000720c */ /* 0x008fda0003f05270 */
[----:B------:R-:W-:Y:S05]  /*05d0*/  @P0 BRA `(.L_x_9) ;  /* 0x0000000000380947 */ /* 0x000fea0003800000 */
[----:B------:R-:W3:Y:S01]  /*05e0*/  S2UR UR5, SR_CgaCtaId ;  /* 0x00000000000579c3 */ /* 0x000ee20000008800 */
[----:B------:R-:W-:Y:S01]  /*05f0*/  UMOV UR4, 0x400 ;  /* 0x0000040000047882 */ /* 0x000fe20000000000 */
[----:B------:R-:W-:Y:S01]  /*0600*/  UMOV UR6, 0x1 ;  /* 0x0000000100067882 */ /* 0x000fe20000000000 */
[----:B------:R-:W-:Y:S01]  /*0610*/  ELECT P0, URZ, PT ;  /* 0x0000000000ff782f */ /* 0x000fe20003800000 */
[----:B------:R-:W-:-:S04]  /*0620*/  UIADD3 UR6, UPT, UPT, -UR6, 0x100000, URZ ;  /* 0x0010000006067890 */ /* 0x000fc8000fffe1ff */
[----:B------:R-:W-:Y:S02]  /*0630*/  USHF.L.U32 UR7, UR6, 0xb, URZ ;  /* 0x0000000b06077899 */ /* 0x000fe400080006ff */
[----:B------:R-:W-:Y:S02]  /*0640*/  USHF.L.U32 UR6, UR6, 0x1, URZ ;  /* 0x0000000106067899 */ /* 0x000fe400080006ff */
[----:B---3--:R-:W-:Y:S01]  /*0650*/  ULEA UR4, UR5, UR4, 0x18 ;  /* 0x0000000405047291 */ /* 0x008fe2000f8ec0ff */
[----:B------:R-:W3:Y:S11]  /*0660*/  FENCE.VIEW.ASYNC.S ;  /* 0x00000000000073c6 */ /* 0x000ef60000000000 */
[----:B---3--:R3:W4:Y:S01]  /*0670*/  SYNCS.EXCH.64 URZ, [UR4], UR6 ;  /* 0x0000000604ff75b2 */ /* 0x0087220008000100 */
[----:B------:R3:W1:Y:S01]  /*0680*/  SYNCS.EXCH.64 URZ, [UR4+0x10], UR6 ;  /* 0x0000100604ff75b2 */ /* 0x0006620008000100 */
[----:B------:R3:W1:Y:S01]  /*0690*/  SYNCS.EXCH.64 URZ, [UR4+0x8], UR6 ;  /* 0x0000080604ff75b2 */ /* 0x0006620008000100 */
[----:B------:R3:W1:Y:S01]  /*06a0*/  SYNCS.EXCH.64 URZ, [UR4+0x18], UR6 ;  /* 0x0000180604ff75b2 */ /* 0x0006620008000100 */
[----:B------:R-:W-:Y:S01]  /*06b0*/  NOP ;  /* 0x0000000000007918 */ /* 0x000fe20000000000 */
.L_x_9:
[----:B------:R-:W2:Y:S01]  /*06c0*/  SHFL.IDX PT, R0, R140, RZ, 0x1f ;  /* 0x00001fff8c007589 */ /* 0x000ea200000e0000 */
[----:B------:R-:W-:Y:S01]  /*06d0*/  NOP ;  /* 0x0000000000007918 */ /* 0x000fe20000000000 */
[----:B--2---:R-:W-:-:S13]  /*06e0*/  ISETP.NE.AND P0, PT, R0, 0x1, PT ;  /* 0x000000010000780c */ /* 0x004fda0003f05270 */
[----:B------:R-:W-:Y:S05]  /*06f0*/  @P0 BRA `(.L_x_10) ;  /* 0x0000000000580947 */ /* 0x000fea0003800000 */
[----:B------:R-:W2:Y:S01]  /*0700*/  S2UR UR5, SR_CgaCtaId ;  /* 0x00000000000579c3 */ /* 0x000ea20000008800 */
[----:B---3--:R-:W-:Y:S01]  /*0710*/  UMOV UR4, 0x400 ;  /* 0x0000040000047882 */ /* 0x008fe20000000000 */
[----:B------:R-:W-:Y:S01]  /*0720*/  UMOV UR8, 0x20 ;  /* 0x0000002000087882 */ /* 0x000fe20000000000 */
[----:B------:R-:W-:Y:S01]  /*0730*/  UMOV UR6, 0x80 ;  /* 0x0000008000067882 */ /* 0x000fe20000000000 */
[----:B------:R-:W-:-:S04]  /*0740*/  UIADD3 UR8, UPT, UPT, -UR8, 0x100000, URZ ;  /* 0x0010000008087890 */ /* 0x000fc8000fffe1ff */
[----:B------:R-:W-:Y:S02]  /*0750*/  USHF.L.U32 UR9, UR8, 0xb, URZ ;  /* 0x0000000b08097899 */ /* 0x000fe400080006ff */
[----:B------:R-:W-:Y:S02]  /*0760*/  USHF.L.U32 UR8, UR8, 0x1, URZ ;  /* 0x0000000108087899 */ /* 0x000fe400080006ff */
[----:B------:R-:W-:-:S04]  /*0770*/  UIADD3 UR6, UPT, UPT, -UR6, 0x100000, URZ ;  /* 0x0010000006067890 */ /* 0x000fc8000fffe1ff */
[----:B------:R-:W-:Y:S02]  /*0780*/  USHF.L.U32 UR7, UR6, 0xb, URZ ;  /* 0x0000000b06077899 */ /* 0x000fe400080006ff */
[----:B------:R-:W-:Y:S01]  /*0790*/  USHF.L.U32 UR6, UR6, 0x1, URZ ;  /* 0x0000000106067899 */ /* 0x000fe200080006ff */
[----:B------:R-:W-:Y:S01]  /*07a0*/  ELECT P0, URZ, PT ;  /* 0x0000000000ff782f */ /* 0x000fe20003800000 */
[----:B--2---:R-:W-:Y:S01]  /*07b0*/  ULEA UR4, UR5, UR4, 0x18 ;  /* 0x0000000405047291 */ /* 0x004fe2000f8ec0ff */
[----:B------:R-:W2:Y:S11]  /*07c0*/  FENCE.VIEW.ASYNC.S ;  /* 0x00000000000073c6 */ /* 0x000eb60000000000 */
[----:B--2---:R2:W3:Y:S01]  /*07d0*/  SYNCS.EXCH.64 URZ, [UR4+0x20], UR8 ;  /* 0x0000200804ff75b2 */ /* 0x0044e20008000100 */
[----:B------:R2:W1:Y:S01]  /*07e0*/  SYNCS.EXCH.64 URZ, [UR4+0x40], UR6 ;  /* 0x0000400604ff75b2 */ /* 0x0004620008000100 */
[----:B------:R2:W1:Y:S01]  /*07f0*/  SYNCS.EXCH.64 URZ, [UR4+0x28], UR8 ;  /* 0x0000280804ff75b2 */ /* 0x0004620008000100 */
[----:B------:R2:W1:Y:S01]  /*0800*/  SYNCS.EXCH.64 URZ, [UR4+0x48], UR6 ;  /* 0x0000480604ff75b2 */ /* 0x0004620008000100 */
[----:B------:R2:W1:Y:S01]  /*0810*/  SYNCS.EXCH.64 URZ, [UR4+0x30], UR8 ;  /* 0x0000300804ff75b2 */ /* 0x0004620008000100 */
[----:B------:R2:W1:Y:S01]  /*0820*/  SYNCS.EXCH.64 URZ, [UR4+0x50], UR6 ;  /* 0x0000500604ff75b2 */ /* 0x0004620008000100 */
[----:B------:R2:W1:Y:S01]  /*0830*/  SYNCS.EXCH.64 URZ, [UR4+0x38], UR8 ;  /* 0x0000380804ff75b2 */ /* 0x0004620008000100 */
[----:B------:R2:W1:Y:S01]  /*0840*/  SYNCS.EXCH.64 URZ, [UR4+0x58], UR6 ;  /* 0x0000580604ff75b2 */ /* 0x0004620008000100 */
[----:B------:R-:W-:Y:S01]  /*0850*/  NOP ;  /* 0x0000000000007918 */ /* 0x000fe20000000000 */
.L_x_10:
[----:B------:R-:W4:Y:S01]  /*0860*/  SHFL.IDX PT, R0, R140, RZ, 0x1f ;  /* 0x00001fff8c007589 */ /* 0x000f2200000e0000 */
[----:B------:R-:W-:Y:S01]  /*0870*/  NOP ;  /* 0x0000000000007918 */ /* 0x000fe20000000000 */
[----:B----4-:R-:W-:-:S13]  /*0880*/  ISETP.NE.AND P0, PT, R0, 0x3, PT ;  /* 0x000000030000780c */ /* 0x010fda0003f05270 */
[----:B------:R-:W-:Y:S05]  /*0890*/  @P0 BRA `(.L_x_11) ;  /* 0x0000000000300947 */ /* 0x000fea0003800000 */
[----:B--23--:R-:W2:Y:S01]  /*08a0*/  S2UR UR6, SR_CgaCtaId ;  /* 0x00000000000679c3 */ /* 0x00cea20000008800 */
[----:B------:R-:W-:Y:S01]  /*08b0*/  UMOV UR4, 0x400 ;  /* 0x0000040000047882 */ /* 0x000fe20000000000 */
[----:B------:R-:W-:Y:S01]  /*08c0*/  UMOV UR5, 0x20 ;  /* 0x0000002000057882 */ /* 0x000fe20000000000 */
[----:B------:R-:W-:Y:S01]  /*08d0*/  ELECT P0, URZ, PT ;  /* 0x0000000000ff782f */ /* 0x000fe20003800000 */
[----:B--2---:R-:W-:Y:S02]  /*08e0*/  ULEA UR6, UR6, UR4, 0x18 ;  /* 0x0000000406067291 */ /* 0x004fe4000f8ec0ff */
[----:B------:R-:W-:-:S04]  /*08f0*/  UIADD3 UR4, UPT, UPT, -UR5, 0x100000, URZ ;  /* 0x0010000005047890 */ /* 0x000fc8000fffe1ff */
[----:B------:R-:W-:Y:S02]  /*0900*/  USHF.L.U32 UR5, UR4, 0xb, URZ ;  /* 0x0000000b04057899 */ /* 0x000fe400080006ff */
[----:B------:R-:W-:Y:S01]  /*0910*/  USHF.L.U32 UR4, UR4, 0x1, URZ ;  /* 0x0000000104047899 */ /* 0x000fe200080006ff */
[----:B------:R-:W2:Y:S11]  /*0920*/  FENCE.VIEW.ASYNC.S ;  /* 0x00000000000073c6 */ /* 0x000eb60000000000 */
[----:B--2---:R4:W2:Y:S01]  /*0930*/  SYNCS.EXCH.64 URZ, [UR6+0x60], UR4 ;  /* 0x0000600406ff75b2 */ /* 0x0048a20008000100 */
[----:B------:R4:W3:Y:S02]  /*0940*/  SYNCS.EXCH.64 URZ, [UR6+0x68], UR4 ;  /* 0x0000680406ff75b2 */ /* 0x0008e40008000100 */
[----:B----4-:R-:W-:Y:S01]  /*0950*/  NOP ;  /* 0x0000000000007918 */ /* 0x010fe20000000000 */
.L_x_11:
[----:B------:R-:W4:Y:S01]  /*0960*/  SHFL.IDX PT, R0, R140, RZ, 0x1f ;  /* 0x00001fff8c007589 */ /* 0x000f2200000e0000 */
[----:B------:R-:W-:Y:S01]  /*0970*/  NOP ;  /* 0x0000000000007918 */ /* 0x000fe20000000000 */
[----:B----4-:R-:W-:-:S13]  /*0980*/  ISETP.NE.AND P0, PT, R0, 0x4, PT ;  /* 0x000000040000780c */ /* 0x010fda0003f05270 */
[----:B------:R-:W-:Y:S05]  /*0990*/  @P0 BRA `(.L_x_12) ;  /* 0x00000000004c0947 */ /* 0x000fea0003800000 */
[----:B------:R-:W4:Y:S01]  /*09a0*/  S2UR UR5, SR_CgaCtaId ;  /* 0x00000000000579c3 */ /* 0x000f220000008800 */
[----:B--23--:R-:W-:Y:S01]  /*09b0*/  UMOV UR4, 0x1e0 ;  /* 0x000001e000047882 */ /* 0x00cfe20000000000 */
[----:B------:R-:W-:Y:S01]  /*09c0*/  UMOV UR6, 0x400 ;  /* 0x0000040000067882 */ /* 0x000fe20000000000 */
[----:B------:R-:W-:Y:S01]  /*09d0*/  USEL UR4, UR4, 0x1a0, UP4 ;  /* 0x000001a004047887 */ /* 0x000fe2000a000000 */
[----:B------:R-:W-:Y:S01]  /*09e0*/  UMOV UR8, 0x1 ;  /* 0x0000000100087882 */ /* 0x000fe20000000000 */
[----:B------:R-:W-:Y:S01]  /*09f0*/  ELECT P0, URZ, PT ;  /* 0x0000000000ff782f */ /* 0x000fe20003800000 */
[----:B------:R-:W-:-:S04]  /*0a00*/  UIADD3 UR8, UPT, UPT, -UR8, 0x100000, URZ ;  /* 0x0010000008087890 */ /* 0x000fc8000fffe1ff */
[----:B------:R-:W-:Y:S02]  /*0a10*/  USHF.L.U32 UR9, UR8, 0xb, URZ ;  /* 0x0000000b08097899 */ /* 0x000fe400080006ff */
[----:B------:R-:W-:Y:S02]  /*0a20*/  USHF.L.U32 UR8, UR8, 0x1, URZ ;  /* 0x0000000108087899 */ /* 0x000fe400080006ff */
[----:B----4-:R-:W-:Y:S02]  /*0a30*/  ULEA UR6, UR5, UR6, 0x18 ;  /* 0x0000000605067291 */ /* 0x010fe4000f8ec0ff */
[----:B------:R-:W-:-:S04]  /*0a40*/  UIADD3 UR4, UPT, UPT, -UR4, 0x100000, URZ ;  /* 0x0010000004047890 */ /* 0x000fc8000fffe1ff */
[----:B------:R-:W-:Y:S02]  /*0a50*/  USHF.L.U32 UR5, UR4, 0xb, URZ ;  /* 0x0000000b04057899 */ /* 0x000fe400080006ff */
[----:B------:R-:W-:Y:S01]  /*0a60*/  USHF.L.U32 UR4, UR4, 0x1, URZ ;  /* 0x0000000104047899 */ /* 0x000fe200080006ff */
[----:B------:R-:W2:Y:S03]  /*0a70*/  FENCE.VIEW.ASYNC.S ;  /* 0x00000000000073c6 */ /* 0x000ea60000000000 */
[----:B--2---:R4:W2:Y:S08]  /*0a80*/  SYNCS.EXCH.64 URZ, [UR6+0x70], UR8 ;  /* 0x0000700806ff75b2 */ /* 0x0048b00008000100 */
[----:B------:R4:W3:Y:S01]  /*0a90*/  SYNCS.EXCH.64 URZ, [UR6+0x80], UR4 ;  /* 0x0000800406ff75b2 */ /* 0x0008e20008000100 */
[----:B------:R4:W1:Y:S01]  /*0aa0*/  SYNCS.EXCH.64 URZ, [UR6+0x78], UR8 ;  /* 0x0000780806ff75b2 */ /* 0x0008620008000100 */
[----:B------:R4:W1:Y:S02]  /*0ab0*/  SYNCS.EXCH.64 URZ, [UR6+0x88], UR4 ;  /* 0x0000880406ff75b2 */ /* 0x0008640008000100 */
[----:B----4-:R-:W-:Y:S01]  /*0ac0*/  NOP ;  /* 0x0000000000007918 */ /* 0x010fe20000000000 */
.L_x_12:
[----:B------:R-:W4:Y:S01]  /*0ad0*/  SHFL.IDX PT, R0, R140, RZ, 0x1f ;  /* 0x00001fff8c007589 */ /* 0x000f2200000e0000 */
[----:B------:R-:W-:Y:S01]  /*0ae0*/  NOP ;  /* 0x0000000000007918 */ /* 0x000fe20000000000 */
[----:B----4-:R-:W-:-:S13]  /*0af0*/  ISETP.NE.AND P0, PT, R0, 0x5, PT ;  /* 0x000000050000780c */ /* 0x010fda0003f05270 */
[----:B------:R-:W-:Y:S05]  /*0b00*/  @P0 BRA `(.L_x_13) ;  /* 0x0000000000400947 */ /* 0x000fea0003800000 */
[----:B------:R-:W4:Y:S01]  /*0b10*/  S2UR UR5, SR_CgaCtaId ;  /* 0x00000000000579c3 */ /* 0x000f220000008800 */
[----:B--23--:R-:W-:Y:S01]  /*0b20*/  UMOV UR4, 0x400 ;  /* 0x0000040000047882 */ /* 0x00cfe20000000000 */
        /* <DEDUP_REMOVED lines=9> */
[----:B----4-:R-:W-:Y:S01]  /*0bc0*/  ULEA UR4, UR5, UR4, 0x18 ;  /* 0x0000000405047291 */ /* 0x010fe2000f8ec0ff */
[----:B------:R-:W2:Y:S11]  /*0bd0*/  FENCE.VIEW.ASYNC.S ;  /* 0x00000000000073c6 */ /* 0x000eb60000000000 */
[----:B--2---:R4:W2:Y:S01]  /*0be0*/  SYNCS.EXCH.64 URZ, [UR4+0x90], UR6 ;  /* 0x0000900604ff75b2 */ /* 0x0048a20008000100 */
[----:B------:R4:W3:Y:S02]  /*0bf0*/  SYNCS.EXCH.64 URZ, [UR4+0x98], UR8 ;  /* 0x0000980804ff75b2 */ /* 0x0008e40008000100 */
[----:B----4-:R-:W-:Y:S01]  /*0c00*/  NOP ;  /* 0x0000000000007918 */ /* 0x010fe20000000000 */
.L_x_13:
[----:B------:R-:W4:Y:S01]  /*0c10*/  SHFL.IDX PT, R0, R140, RZ, 0x1f ;  /* 0x00001fff8c007589 */ /* 0x000f2200000e0000 */
[----:B------:R-:W-:Y:S01]  /*0c20*/  ISETP.NE.OR P1, PT, RZ, UR18, !P1 ;  /* 0x00000012ff007c0c */ /* 0x000fe2000cf25670 */
[----:B------:R-:W-:Y:S01]  /*0c30*/  NOP ;  /* 0x0000000000007918 */ /* 0x000fe20000000000 */
[----:B----4-:R-:W-:-:S13]  /*0c40*/  ISETP.NE.AND P0, PT, R0, 0x3, PT ;  /* 0x000000030000780c */ /* 0x010fda0003f05270 */
[----:B------:R-:W-:Y:S05]  /*0c50*/  @P0 BRA `(.L_x_14) ;  /* 0x0000000000380947 */ /* 0x000fea0003800000 */
[----:B------:R-:W4:Y:S01]  /*0c60*/  S2UR UR5, SR_CgaCtaId ;  /* 0x00000000000579c3 */ /* 0x000f220000008800 */
[----:B--23--:R-:W-:Y:S01]  /*0c70*/  UMOV UR4, 0x400 ;  /* 0x0000040000047882 */ /* 0x00cfe20000000000 */
[----:B------:R-:W-:Y:S01]  /*0c80*/  UMOV UR6, 0x20 ;  /* 0x0000002000067882 */ /* 0x000fe20000000000 */
[----:B------:R-:W-:Y:S01]  /*0c90*/  ELECT P0, URZ, PT ;  /* 0x0000000000ff782f */ /* 0x000fe20003800000 */
[----:B------:R-:W-:-:S04]  /*0ca0*/  UIADD3 UR6, UPT, UPT, -UR6, 0x100000, URZ ;  /* 0x0010000006067890 */ /* 0x000fc8000fffe1ff */
[----:B------:R-:W-:Y:S02]  /*0cb0*/  USHF.L.U32 UR7, UR6, 0xb, URZ ;  /* 0x0000000b06077899 */ /* 0x000fe400080006ff */
[----:B------:R-:W-:Y:S02]  /*0cc0*/  USHF.L.U32 UR6, UR6, 0x1, URZ ;  /* 0x0000000106067899 */ /* 0x000fe400080006ff */
[----:B----4-:R-:W-:Y:S01]  /*0cd0*/  ULEA UR4, UR5, UR4, 0x18 ;  /* 0x0000000405047291 */ /* 0x010fe2000f8ec0ff */
[----:B------:R-:W2:Y:S11]  /*0ce0*/  FENCE.VIEW.ASYNC.S ;  /* 0x00000000000073c6 */ /* 0x000eb60000000000 */
[----:B--2---:R4:W2:Y:S01]  /*0cf0*/  SYNCS.EXCH.64 URZ, [UR4+0xa0], UR6 ;  /* 0x0000a00604ff75b2 */ /* 0x0048a20008000100 */
[----:B------:R4:W3:Y:S01]  /*0d00*/  SYNCS.EXCH.64 URZ, [UR4+0xb0], UR6 ;  /* 0x0000b00604ff75b2 */ /* 0x0008e20008000100 */
[----:B------:R4:W1:Y:S01]  /*0d10*/  SYNCS.EXCH.64 URZ, [UR4+0xa8], UR6 ;  /* 0x0000a80604ff75b2 */ /* 0x0008620008000100 */
[----:B------:R4:W1:Y:S02]  /*0d20*/  SYNCS.EXCH.64 URZ, [UR4+0xb8], UR6 ;  /* 0x0000b80604ff75b2 */ /* 0x0008640008000100 */
[----:B----4-:R-:W-:Y:S01]  /*0d30*/  NOP ;  /* 0x0000000000007918 */ /* 0x010fe20000000000 */
.L_x_14:
[----:B--23--:R-:W2:Y:S01]  /*0d40*/  S2UR UR7, SR_CgaCtaId ;  /* 0x00000000000779c3 */ /* 0x00cea20000008800 */
[----:B------:R-:W-:Y:S01]  /*0d50*/  VOTEU.ALL UP0, P1 ;  /* 0x0000000000ff7886 */ /* 0x000fe20000800000 */
[----:B------:R-:W-:Y:S01]  /*0d60*/  UMOV UR4, 0x100 ;  /* 0x0000010000047882 */ /* 0x000fe20000000000 */
[----:B------:R-:W-:Y:S01]  /*0d70*/  NOP ;  /* 0x0000000000007918 */ /* 0x000fe20000000000 */
[----:B-1----:R-:W-:Y:S01]  /*0d80*/  LOP3.LUT R3, R152, 0x1f, RZ, 0xc0, !PT ;  /* 0x0000001f98037812 */ /* 0x002fe200078ec0ff */
[----:B------:R-:W-:Y:S01]  /*0d90*/  UISETP.NE.AND UP5, UPT, UR18, URZ, UPT ;  /* 0x000000ff1200728c */ /* 0x000fe2000bfa5270 */
[----:B------:R-:W-:Y:S01]  /*0da0*/  @!UP0 UMOV UR6, 0x400 ;  /* 0x0000040000068882 */ /* 0x000fe20000000000 */
[----:B------:R-:W-:-:S04]  /*0db0*/  @!UP0 UIADD3 UR4, UPT, UPT, -UR4, 0x100000, URZ ;  /* 0x0010000004048890 */ /* 0x000fc8000fffe1ff */
[----:B------:R-:W-:Y:S02]  /*0dc0*/  @!UP0 USHF.L.U32 UR5, UR4, 0xb, URZ ;  /* 0x0000000b04058899 */ /* 0x000fe400080006ff */
[----:B------:R-:W-:Y:S02]  /*0dd0*/  @!UP0 USHF.L.U32 UR4, UR4, 0x1, URZ ;  /* 0x0000000104048899 */ /* 0x000fe400080006ff */
[----:B--2---:R-:W-:Y:S01]  /*0de0*/  @!UP0 ULEA UR6, UR7, UR6, 0x18 ;  /* 0x0000000607068291 */ /* 0x004fe2000f8ec0ff */
[----:B------:R-:W1:Y:S01]  /*0df0*/  LDCU UR7, c[0x0][0x36c] ;  /* 0x00006d80ff0777ac */ /* 0x000e620008000800 */
[----:B------:R-:W-:Y:S01]  /*0e00*/  VOTEU.ALL UP0, P1 ;  /* 0x0000000000ff7886 */ /* 0x000fe20000800000 */
[----:B------:R-:W2:Y:S09]  /*0e10*/  FENCE.VIEW.ASYNC.S ;  /* 0x00000000000073c6 */ /* 0x000eb20000000000 */
[----:B--2---:R2:W3:Y:S01]  /*0e20*/  @!UP0 SYNCS.EXCH.64 URZ, [UR6+0xc0], UR4 ;  /* 0x0000c00406ff85b2 */ /* 0x0044e20008000100 */
[----:B-1----:R-:W-:-:S09]  /*0e30*/  UISETP.EQ.U32.AND UP6, UPT, UR7, 0x1, UPT ;  /* 0x000000010700788c */ /* 0x002fd2000bfc2070 */
[----:B--2---:R-:W-:Y:S05]  /*0e40*/  BRA.U !UP6, `(.L_x_15) ;  /* 0x000000010e087547 */ /* 0x004fea000b800000 */
[----:B---3--:R-:W-:Y:S01]  /*0e50*/  UCGABAR_ARV ;  /* 0x00000000000079c7 */ /* 0x008fe20008000000 */
[----:B------:R-:W-:Y:S05]  /*0e60*/  BRA `(.L_x_16) ;  /* 0x0000000000047947 */ /* 0x000fea0003800000 */
.L_x_15:
[----:B---3--:R-:W-:Y:S01]  /*0e70*/  NOP ;  /* 0x0000000000007918 */ /* 0x008fe20000000000 */
.L_x_16:
[----:B------:R-:W1:Y:S01]  /*0e80*/  S2UR UR71, SR_CTAID.X ;  /* 0x00000000004779c3 */ /* 0x000e620000002500 */
[----:B------:R-:W-:-:S05]  /*0e90*/  CS2R.32 R142, SR_CgaSize ;  /* 0x00000000008e7805 */ /* 0x000fca0000008a00 */
[----:B------:R-:W-:-:S05]  /*0ea0*/  IMAD R142, R142, -0xa0, RZ ;  /* 0xffffff608e8e7824 */ /* 0x000fca00078e02ff */
[----:B------:R-:W-:-:S14]  /*0eb0*/  R2UR UR5, R142 ;  /* 0x000000008e0572ca */ /* 0x000fdc00000e0000 */
[----:B------:R-:W2:Y:S01]  /*0ec0*/  LDCU UR5, c[0x0][UR5+0x2b0] ;  /* 0x00005600050577ac */ /* 0x000ea20008000800 */
[----:B------:R-:W-:-:S05]  /*0ed0*/  CS2R.32 R142, SR_CgaSize ;  /* 0x00000000008e7805 */ /* 0x000fca0000008a00 */
[----:B------:R-:W-:-:S05]  /*0ee0*/  IMAD R142, R142, -0xa0, RZ ;  /* 0xffffff608e8e7824 */ /* 0x000fca00078e02ff */
[----:B------:R-:W-:-:S14]  /*0ef0*/  R2UR UR4, R142 ;  /* 0x000000008e0472ca */ /* 0x000fdc00000e0000 */
[----:B------:R-:W3:Y:S01]  /*0f00*/  LDCU UR4, c[0x0][UR4+0x2b4] ;  /* 0x00005680040477ac */ /* 0x000ee20008000800 */
[----:B------:R-:W4:Y:S01]  /*0f10*/  S2UR UR6, SR_CTAID.Y ;  /* 0x00000000000679c3 */ /* 0x000f220000002600 */
[----:B------:R-:W-:-:S05]  /*0f20*/  CS2R.32 R142, SR_CgaSize ;  /* 0x00000000008e7805 */ /* 0x000fca0000008a00 */
[----:B------:R-:W-:-:S05]  /*0f30*/  IMAD R142, R142, -0xa0, RZ ;  /* 0xffffff608e8e7824 */ /* 0x000fca00078e02ff */
[----:B------:R-:W-:-:S14]  /*0f40*/  R2UR UR7, R142 ;  /* 0x000000008e0772ca */ /* 0x000fdc00000e0000 */
[----:B------:R-:W3:Y:S01]  /*0f50*/  LDCU UR7, c[0x0][UR7+0x2a0] ;  /* 0x00005400070777ac */ /* 0x000ee20008000800 */
[----:B------:R-:W-:-:S05]  /*0f60*/  CS2R.32 R142, SR_CgaSize ;  /* 0x00000000008e7805 */ /* 0x000fca0000008a00 */
[----:B------:R-:W-:-:S05]  /*0f70*/  IMAD R142, R142, -0xa0, RZ ;  /* 0xffffff608e8e7824 */ /* 0x000fca00078e02ff */
[----:B------:R-:W-:-:S14]  /*0f80*/  R2UR UR8, R142 ;  /* 0x000000008e0872ca */ /* 0x000fdc00000e0000 */
[----:B------:R-:W3:Y:S01]  /*0f90*/  LDCU UR8, c[0x0][UR8+0x2a4] ;  /* 0x00005480080877ac */ /* 0x000ee20008000800 */
[----:B------:R-:W3:Y:S01]  /*0fa0*/  S2UR UR9, SR_CgaCtaId ;  /* 0x00000000000979c3 */ /* 0x000ee20000008800 */
[----:B------:R-:W3:Y:S01]  /*0fb0*/  LDCU UR19, c[0x0][0xf24] ;  /* 0x0001e480ff1377ac */ /* 0x000ee20008000800 */
[----:B------:R-:W3:Y:S01]  /*0fc0*/  LDCU UR45, c[0x0][0xf24] ;  /* 0x0001e480ff2d77ac */ /* 0x000ee20008000800 */
[----:B-1----:R-:W-:-:S05]  /*0fd0*/  I2FP.F32.U32 R2, UR71 ;  /* 0x0000004700027c45 */ /* 0x002fca0008201000 */
[----:B------:R-:W1:Y:S01]  /*0fe0*/  S2UR UR52, SR_CTAID.Z ;  /* 0x00000000003479c3 */ /* 0x000e620000002700 */
[----:B------:R-:W1:Y:S01]  /*0ff0*/  LDCU UR24, c[0x0][0xf30] ;  /* 0x0001e600ff1877ac */ /* 0x000e620008000800 */
[----:B--2---:R-:W-:Y:S01]  /*1000*/  FMUL R2, R2, UR5 ;  /* 0x0000000502027c20 */ /* 0x004fe20008400000 */
[----:B------:R-:W-:Y:S01]  /*1010*/  UMOV UR28, UR71 ;  /* 0x00000047001c7c82 */ /* 0x000fe20008000000 */
[----:B----4-:R-:W-:Y:S01]  /*1020*/  I2FP.F32.U32 R0, UR6 ;  /* 0x0000000600007c45 */ /* 0x010fe20008201000 */
[----:B------:R-:W-:-:S03]  /*1030*/  UMOV UR20, UR6 ;  /* 0x0000000600147c82 */ /* 0x000fc60008000000 */
[----:B------:R-:W2:Y:S01]  /*1040*/  F2I.U32.TRUNC.NTZ R2, R2 ;  /* 0x0000000200027305 */ /* 0x000ea2000020f000 */
[----:B---3--:R-:W-:Y:S01]  /*1050*/  UISETP.GE.AND UP2, UPT, UR19, 0x1, UPT ;  /* 0x000000011300788c */ /* 0x008fe2000bf46270 */
[----:B------:R-:W-:Y:S01]  /*1060*/  FMUL R0, R0, UR4 ;  /* 0x0000000400007c20 */ /* 0x000fe20008400000 */
[----:B------:R-:W-:-:S05]  /*1070*/  USHF.L.U32 UR60, UR9, 0xa, URZ ;  /* 0x0000000a093c7899 */ /* 0x000fca00080006ff */
[----:B------:R-:W3:Y:S01]  /*1080*/  F2I.U32.TRUNC.NTZ R0, R0 ;  /* 0x0000000000007305 */ /* 0x000ee2000020f000 */
[----:B------:R-:W-:Y:S01]  /*1090*/  ULOP3.LUT UR60, UR60, 0x400, URZ, 0xc0, !UPT ;  /* 0x000004003c3c7892 */ /* 0x000fe2000f8ec0ff */
[----:B--2---:R-:W-:Y:S02]  /*10a0*/  R2UR UR5, R2 ;  /* 0x00000000020572ca */ /* 0x004fe400000e0000 */
[----:B------:R-:W-:Y:S02]  /*10b0*/  PRMT R2, RZ, 0x7610, R2 ;  /* 0x00007610ff027816 */ /* 0x000fe40000000002 */
[----:B---3--:R-:W-:Y:S02]  /*10c0*/  R2UR UR4, R0 ;  /* 0x00000000000472ca */ /* 0x008fe400000e0000 */
[----:B------:R-:W-:-:S07]  /*10d0*/  PRMT R0, RZ, 0x7610, R0 ;  /* 0x00007610ff007816 */ /* 0x000fce0000000000 */
[----:B------:R-:W-:-:S04]  /*10e0*/  UIADD3 UR5, UPT, UPT, -UR5, URZ, URZ ;  /* 0x000000ff05057290 */ /* 0x000fc8000fffe1ff */
[----:B------:R-:W-:Y:S02]  /*10f0*/  UIMAD UR5, UR7, UR5, UR71 ;  /* 0x00000005070572a4 */ /* 0x000fe4000f8e0247 */
[----:B------:R-:W-:-:S04]  /*1100*/  UIADD3 UR4, UPT, UPT, -UR4, URZ, URZ ;  /* 0x000000ff04047290 */ /* 0x000fc8000fffe1ff */
[----:B------:R-:W-:Y:S01]  /*1110*/  IMAD.U32 R142, RZ, RZ, UR5 ;  /* 0x00000005ff8e7e24 */ /* 0x000fe2000f8e00ff */
[----:B------:R-:W-:-:S06]  /*1120*/  UIMAD UR4, UR8, UR4, UR6 ;  /* 0x00000004080472a4 */ /* 0x000fcc000f8e0206 */
[----:B------:R-:W-:Y:S01]  /*1130*/  IMAD.U32 R141, RZ, RZ, UR4 ;  /* 0x00000004ff8d7e24 */ /* 0x000fe2000f8e00ff */
[----:B-1----:R-:W-:Y:S06]  /*1140*/  BRA.U UP5, `(.L_x_17) ;  /* 0x0000000105307547 */ /* 0x002fec000b800000 */
[----:B------:R-:W-:Y:S01]  /*1150*/  R2UR UR5, R141 ;  /* 0x000000008d0572ca */ /* 0x000fe200000e0000 */
[----:B------:R-:W-:Y:S01]  /*1160*/  UMOV UR7, 0x3 ;  /* 0x0000000300077882 */ /* 0x000fe20000000000 */
[----:B------:R-:W-:-:S11]  /*1170*/  R2UR UR4, R142 ;  /* 0x000000008e0472ca */ /* 0x000fd600000e0000 */
[----:B------:R-:W-:-:S04]  /*1180*/  UISETP.NE.AND UP0, UPT, UR5, URZ, UPT ;  /* 0x000000ff0500728c */ /* 0x000fc8000bf05270 */
[----:B------:R-:W-:Y:S02]  /*1190*/  UISETP.LT.U32.OR UP0, UPT, UR4, 0x2, !UP0 ;  /* 0x000000020400788c */ /* 0x000fe4000c701470 */
[----:B------:R-:W-:Y:S02]  /*11a0*/  ULOP3.LUT UR4, UR4, 0xfffffffe, URZ, 0xc0, !UPT ;  /* 0xfffffffe04047892 */ /* 0x000fe4000f8ec0ff */
[----:B------:R-:W-:Y:S02]  /*11b0*/  USEL UR6, URZ, 0x1, !UP0 ;  /* 0x00000001ff067887 */ /* 0x000fe4000c000000 */
[----:B------:R-:W-:Y:S02]  /*11c0*/  USEL UR5, URZ, 0x2, !UP0 ;  /* 0x00000002ff057887 */ /* 0x000fe4000c000000 */
[----:B------:R-:W-:Y:S02]  /*11d0*/  USHF.L.U32 UR4, UR7, UR4, URZ ;  /* 0x0000000407047299 */ /* 0x000fe400080006ff */
[----:B------:R-:W-:-:S04]  /*11e0*/  UIADD3 UR5, UPT, UPT, UR6, UR5, URZ ;  /* 0x0000000506057290 */ /* 0x000fc8000fffe0ff */
[----:B------:R-:W-:Y:S02]  /*11f0*/  IMAD.U32 R2, RZ, RZ, UR4 ;  /* 0x00000004ff027e24 */ /* 0x000fe4000f8e00ff */
[----:B------:R-:W-:Y:S02]  /*1200*/  IMAD.U32 R0, RZ, RZ, UR5 ;  /* 0x00000005ff007e24 */ /* 0x000fe4000f8e00ff */
.L_x_17:
[----:B------:R-:W-:Y:S05]  /*1210*/  BRA.U !UP2, `(.L_x_18) ;  /* 0x000000010ad07547 */ /* 0x000fea000b800000 */
[----:B------:R-:W1:Y:S01]  /*1220*/  LDCU.128 UR12, c[0x0][0xf10] ;  /* 0x0001e200ff0c77ac */ /* 0x000e620008000c00 */
[----:B------:R-:W2:Y:S01]  /*1230*/  LDCU UR6, c[0x0][0x370] ;  /* 0x00006e00ff0677ac */ /* 0x000ea20008000800 */
[----:B------:R-:W3:Y:S01]  /*1240*/  LDCU UR7, c[0x0][0x374] ;  /* 0x00006e80ff0777ac */ /* 0x000ee20008000800 */
[----:B------:R-:W4:Y:S01]  /*1250*/  LDCU UR21, c[0x0][0xf0c] ;  /* 0x0001e180ff1577ac */ /* 0x000f220008000800 */
[----:B------:R-:W4:Y:S01]  /*1260*/  LDCU UR23, c[0x0][0xf20] ;  /* 0x0001e400ff1777ac */ /* 0x000f220008000800 */
[----:B------:R-:W4:Y:S01]  /*1270*/  LDCU.64 UR8, c[0x0][0xf28] ;  /* 0x0001e500ff0877ac */ /* 0x000f220008000a00 */
[----:B-1----:R-:W-:Y:S02]  /*1280*/  UISETP.NE.AND UP3, UPT, UR14, 0x1, UPT ;  /* 0x000000010e00788c */ /* 0x002fe4000bf65270 */
[----:B---3--:R-:W-:Y:S02]  /*1290*/  UIMAD.WIDE.U32 UR10, UR7, UR15, URZ ;  /* 0x0000000f070a72a5 */ /* 0x008fe4000f8e00ff */
[----:B--2---:R-:W-:-:S02]  /*12a0*/  UIMAD.WIDE.U32 UR16, UR6, UR12, URZ ;  /* 0x0000000c061072a5 */ /* 0x004fc4000f8e00ff */
[----:B----4-:R-:W-:Y:S02]  /*12b0*/  UISETP.NE.AND UP0, UPT, UR21, 0x1, UPT ;  /* 0x000000011500788c */ /* 0x010fe4000bf05270 */
[----:B------:R-:W-:Y:S01]  /*12c0*/  UIMAD.WIDE.U32 UR4, UR28, UR12, URZ ;  /* 0x0000000c1c0472a5 */ /* 0x000fe2000f8e00ff */
[----:B------:R-:W-:Y:S02]  /*12d0*/  UMOV UR10, UR11 ;  /* 0x0000000b000a7c82 */ /* 0x000fe40008000000 */
[----:B------:R-:W-:Y:S01]  /*12e0*/  UMOV UR16, UR17 ;  /* 0x0000001100107c82 */ /* 0x000fe20008000000 */
[----:B------:R-:W-:Y:S02]  /*12f0*/  @UP3 USHF.R.U32.HI UR7, URZ, UR23, UR10 ;  /* 0x00000017ff073299 */ /* 0x000fe4000801160a */
[----:B------:R-:W-:Y:S02]  /*1300*/  UISETP.NE.AND UP2, UPT, UR19, 0x1, UPT ;  /* 0x000000011300788c */ /* 0x000fe4000bf45270 */
[----:B------:R-:W-:-:S02]  /*1310*/  USHF.R.U32.HI UR5, URZ, UR13, UR5 ;  /* 0x0000000dff057299 */ /* 0x000fc40008011605 */
[----:B------:R-:W-:Y:S02]  /*1320*/  @UP0 USHF.R.U32.HI UR6, URZ, UR13, UR16 ;  /* 0x0000000dff060299 */ /* 0x000fe40008011610 */
[----:B------:R-:W-:Y:S02]  /*1330*/  UIMAD.WIDE.U32 UR12, UR20, UR15, URZ ;  /* 0x0000000f140c72a5 */ /* 0x000fe4000f8e00ff */
[----:B------:R-:W-:Y:S02]  /*1340*/  UIMAD.WIDE.U32 UR10, UR7, UR8, URZ ;  /* 0x00000008070a72a5 */ /* 0x000fe4000f8e00ff */
[----:B------:R-:W-:Y:S02]  /*1350*/  UIMAD.WIDE.U32 UR16, UR6, UR8, URZ ;  /* 0x00000008061072a5 */ /* 0x000fe4000f8e00ff */
[----:B------:R-:W-:Y:S01]  /*1360*/  USEL UR5, UR28, UR5, !UP0 ;  /* 0x000000051c057287 */ /* 0x000fe2000c000000 */
[----:B------:R-:W-:Y:S02]  /*1370*/  UMOV UR4, UR13 ;  /* 0x0000000d00047c82 */ /* 0x000fe40008000000 */
[----:B------:R-:W-:Y:S01]  /*1380*/  UMOV UR10, UR11 ;  /* 0x0000000b000a7c82 */ /* 0x000fe20008000000 */
[----:B------:R-:W-:-:S02]  /*1390*/  USHF.R.U32.HI UR4, URZ, UR23, UR4 ;  /* 0x00000017ff047299 */ /* 0x000fc40008011604 */
[----:B------:R-:W-:Y:S01]  /*13a0*/  @UP2 USHF.R.U32.HI UR7, URZ, UR9, UR10 ;  /* 0x00000009ff072299 */ /* 0x000fe2000801160a */
[----:B------:R-:W-:Y:S01]  /*13b0*/  UMOV UR16, UR17 ;  /* 0x0000001100107c82 */ /* 0x000fe20008000000 */
[----:B------:R-:W-:Y:S02]  /*13c0*/  USEL UR4, UR20, UR4, !UP3 ;  /* 0x0000000414047287 */ /* 0x000fe4000d800000 */
[----:B------:R-:W-:Y:S02]  /*13d0*/  @UP2 USHF.R.U32.HI UR6, URZ, UR9, UR16 ;  /* 0x00000009ff062299 */ /* 0x000fe40008011610 */
[----:B------:R-:W-:Y:S02]  /*13e0*/  UIMAD UR7, UR7, UR19, URZ ;  /* 0x00000013070772a4 */ /* 0x000fe4000f8e02ff */
[----:B------:R-:W-:Y:S02]  /*13f0*/  UIMAD UR12, UR6, UR19, URZ ;  /* 0x00000013060c72a4 */ /* 0x000fe4000f8e02ff */
[----:B------:R-:W-:-:S02]  /*1400*/  UISETP.GE.AND UP0, UPT, UR4, UR7, UPT ;  /* 0x000000070400728c */ /* 0x000fc4000bf06270 */
[----:B------:R-:W-:Y:S02]  /*1410*/  UIMAD.WIDE.U32 UR10, UR4, UR8, URZ ;  /* 0x00000008040a72a5 */ /* 0x000fe4000f8e00ff */
[----:B------:R-:W-:Y:S02]  /*1420*/  UISETP.GE.OR UP0, UPT, UR5, UR12, UP0 ;  /* 0x0000000c0500728c */ /* 0x000fe40008706670 */
[----:B------:R-:W-:Y:S02]  /*1430*/  UIMAD.WIDE.U32 UR12, UR5, UR8, URZ ;  /* 0x00000008050c72a5 */ /* 0x000fe4000f8e00ff */
[----:B------:R-:W-:Y:S01]  /*1440*/  UIADD3 UR10, UPT, UPT, -UR4, URZ, URZ ;  /* 0x000000ff040a7290 */ /* 0x000fe2000fffe1ff */
[----:B------:R-:W-:Y:S01]  /*1450*/  UMOV UR8, UR11 ;  /* 0x0000000b00087c82 */ /* 0x000fe20008000000 */
[----:B------:R-:W-:Y:S02]  /*1460*/  UIADD3 UR11, UPT, UPT, -UR5, URZ, URZ ;  /* 0x000000ff050b7290 */ /* 0x000fe4000fffe1ff */
[----:B------:R-:W-:-:S03]  /*1470*/  USHF.R.U32.HI UR8, URZ, UR9, UR8 ;  /* 0x00000009ff087299 */ /* 0x000fc60008011608 */
[----:B------:R-:W-:Y:S01]  /*1480*/  @!UP0 UMOV UR7, UR13 ;  /* 0x0000000d00078c82 */ /* 0x000fe20008000000 */
[----:B------:R-:W-:Y:S02]  /*1490*/  UIMAD UR20, UR14, UR10, UR20 ;  /* 0x0000000a0e1472a4 */ /* 0x000fe4000f8e0214 */
[----:B------:R-:W-:Y:S02]  /*14a0*/  USEL UR8, UR4, UR8, !UP2 ;  /* 0x0000000804087287 */ /* 0x000fe4000d000000 */
[----:B------:R-:W-:Y:S02]  /*14b0*/  @!UP0 USHF.R.U32.HI UR7, URZ, UR9, UR7 ;  /* 0x00000009ff078299 */ /* 0x000fe40008011607 */
[----:B------:R-:W-:Y:S02]  /*14c0*/  UIADD3 UR9, UPT, UPT, -UR8, URZ, URZ ;  /* 0x000000ff08097290 */ /* 0x000fe4000fffe1ff */
[----:B------:R-:W-:Y:S02]  /*14d0*/  @!UP0 USEL UR7, UR5, UR7, !UP2 ;  /* 0x0000000705078287 */ /* 0x000fe4000d000000 */
[----:B------:R-:W-:-:S02]  /*14e0*/  UIMAD UR9, UR19, UR9, UR4 ;  /* 0x00000009130972a4 */ /* 0x000fc4000f8e0204 */
[----:B------:R-:W-:Y:S02]  /*14f0*/  @!UP0 UIADD3 UR8, UPT, UPT, UR8, -UR7, URZ ;  /* 0x8000000708088290 */ /* 0x000fe4000fffe0ff */
[----:B------:R-:W-:Y:S02]  /*1500*/  @!UP0 UIMAD UR6, UR9, UR6, UR7 ;  /* 0x00000006090682a4 */ /* 0x000fe4000f8e0207 */
[----:B------:R-:W-:Y:S02]  /*1510*/  @!UP0 UIMAD UR4, UR8, UR19, UR5 ;  /* 0x00000013080482a4 */ /* 0x000fe4000f8e0205 */
[----:B------:R-:W-:Y:S02]  /*1520*/  UIMAD UR28, UR21, UR11, UR28 ;  /* 0x0000000b151c72a4 */ /* 0x000fe4000f8e021c */
[----:B------:R-:W-:Y:S01]  /*1530*/  UIMAD UR20, UR4, UR14, UR20 ;  /* 0x0000000e041472a4 */ /* 0x000fe2000f8e0214 */
[----:B------:R-:W-:Y:S02]  /*1540*/  @!UP0 UMOV UR5, UR6 ;  /* 0x0000000600058c82 */ /* 0x000fe40008000000 */
[----:B------:R-:W-:-:S12]  /*1550*/  UIMAD UR28, UR5, UR21, UR28 ;  /* 0x00000015051c72a4 */ /* 0x000fd8000f8e021c */
.L_x_18:
[----:B------:R-:W-:Y:S02]  /*1560*/  UISETP.NE.AND UP2, UPT, UR24, 0x1, UPT ;  /* 0x000000011800788c */ /* 0x000fe4000bf45270 */
[----:B------:R-:W-:Y:S02]  /*1570*/  UISETP.NE.AND UP0, UPT, UR18, 0x2, UPT ;  /* 0x000000021200788c */ /* 0x000fe4000bf05270 */
[----:B------:R-:W-:Y:S02]  /*1580*/  ULOP3.LUT UR65, UR71, 0x1, URZ, 0xc0, !UPT ;  /* 0x0000000147417892 */ /* 0x000fe4000f8ec0ff */
[----:B------:R-:W-:-:S03]  /*1590*/  USHF.R.U32.HI UR53, URZ, 0xa, UR60 ;  /* 0x0000000aff357899 */ /* 0x000fc6000801163c */
[----:B------:R-:W-:Y:S09]  /*15a0*/  BRA.U UP2, `(.L_x_19) ;  /* 0x0000000102407547 */ /* 0x000ff2000b800000 */
[----:B------:R-:W1:Y:S01]  /*15b0*/  LDCU.128 UR8, c[0x0][0xf10] ;  /* 0x0001e200ff0877ac */ /* 0x000e620008000c00 */
[----:B------:R-:W2:Y:S01]  /*15c0*/  LDCU UR12, c[0x0][0xf0c] ;  /* 0x0001e180ff0c77ac */ /* 0x000ea20008000800 */
[----:B------:R-:W3:Y:S01]  /*15d0*/  LDCU UR13, c[0x0][0xf20] ;  /* 0x0001e400ff0d77ac */ /* 0x000ee20008000800 */
[----:B-1----:R-:W-:Y:S02]  /*15e0*/  UIMAD.WIDE.U32 UR4, UR28, UR8, URZ ;  /* 0x000000081c0472a5 */ /* 0x002fe4000f8e00ff */
[----:B------:R-:W-:Y:S02]  /*15f0*/  UIMAD.WIDE.U32 UR6, UR20, UR11, URZ ;  /* 0x0000000b140672a5 */ /* 0x000fe4000f8e00ff */
[----:B--2---:R-:W-:Y:S02]  /*1600*/  UISETP.NE.AND UP2, UPT, UR12, 0x1, UPT ;  /* 0x000000010c00788c */ /* 0x004fe4000bf45270 */
[----:B------:R-:W-:-:S03]  /*1610*/  USHF.R.U32.HI UR5, URZ, UR9, UR5 ;  /* 0x00000009ff057299 */ /* 0x000fc60008011605 */
[----:B------:R-:W-:Y:S01]  /*1620*/  UMOV UR4, UR7 ;  /* 0x0000000700047c82 */ /* 0x000fe20008000000 */
[----:B------:R-:W-:Y:S02]  /*1630*/  USEL UR5, UR28, UR5, !UP2 ;  /* 0x000000051c057287 */ /* 0x000fe4000d000000 */
[----:B------:R-:W-:Y:S02]  /*1640*/  UISETP.NE.AND UP2, UPT, UR10, 0x1, UPT ;  /* 0x000000010a00788c */ /* 0x000fe4000bf45270 */
[----:B---3--:R-:W-:-:S04]  /*1650*/  USHF.R.U32.HI UR4, URZ, UR13, UR4 ;  /* 0x0000000dff047299 */ /* 0x008fc80008011604 */
[----:B------:R-:W-:-:S04]  /*1660*/  USEL UR4, UR20, UR4, !UP2 ;  /* 0x0000000414047287 */ /* 0x000fc8000d000000 */
[----:B------:R-:W-:Y:S02]  /*1670*/  UIADD3 UR6, UPT, UPT, UR5, -UR4, URZ ;  /* 0x8000000405067290 */ /* 0x000fe4000fffe0ff */
[----:B------:R-:W-:Y:S02]  /*1680*/  UIADD3 UR4, UPT, UPT, -UR5, UR4, URZ ;  /* 0x0000000405047290 */ /* 0x000fe4000fffe1ff */
[----:B------:R-:W-:Y:S02]  /*1690*/  UIMAD UR20, UR6, UR10, UR20 ;  /* 0x0000000a061472a4 */ /* 0x000fe4000f8e0214 */
[----:B------:R-:W-:-:S12]  /*16a0*/  UIMAD UR28, UR4, UR12, UR28 ;  /* 0x0000000c041c72a4 */ /* 0x000fd8000f8e021c */
.L_x_19:
[----:B------:R-:W-:Y:S05]  /*16b0*/  BRA.U !UP6, `(.L_x_20) ;  /* 0x000000010e0c7547 */ /* 0x000fea000b800000 */
[----:B------:R-:W-:Y:S01]  /*16c0*/  UCGABAR_WAIT ;  /* 0x0000000000007dc7 */ /* 0x000fe20008000000 */
[----:B------:R-:W-:Y:S01]  /*16d0*/  CCTL.IVALL ;  /* 0x00000000ff00798f */ /* 0x000fe20002000000 */
[----:B------:R-:W-:Y:S05]  /*16e0*/  BRA `(.L_x_21) ;  /* 0x0000000000047947 */ /* 0x000fea0003800000 */
.L_x_20:
[----:B------:R-:W-:Y:S06]  /*16f0*/  BAR.SYNC.DEFER_BLOCKING 0x0 ;  /* 0x0000000000007b1d */ /* 0x000fec0000010000 */
.L_x_21:
[----:B------:R-:W-:Y:S05]  /*1700*/  BRA.U UP0, `(.L_x_22) ;  /* 0x0000001500a87547 */ /* 0x000fea000b800000 */
[----:B------:R-:W1:Y:S01]  /*1710*/  LDCU UR6, c[0x0][0x38c] ;  /* 0x00007180ff0677ac */ /* 0x000e620008000800 */
[----:B------:R-:W2:Y:S01]  /*1720*/  S2UR UR7, SR_CgaCtaId ;  /* 0x00000000000779c3 */ /* 0x000ea20000008800 */
[----:B------:R-:W-:Y:S01]  /*1730*/  PLOP3.LUT P2, PT, PT, PT, UP4, 0x80, 0x8 ;  /* 0x000000000008781c */ /* 0x000fe20003f4f048 */
[----:B------:R-:W-:Y:S01]  /*1740*/  IMAD.MOV.U32 R12, RZ, RZ, 0x1 ;  /* 0x00000001ff0c7424 */ /* 0x000fe200078e00ff */
[----:B------:R-:W-:Y:S01]  /*1750*/  UMOV UR29, 0x400 ;  /* 0x00000400001d7882 */ /* 0x000fe20000000000 */
[----:B------:R-:W-:Y:S01]  /*1760*/  UISETP.NE.AND UP1, UPT, UR18, URZ, UPT ;  /* 0x000000ff1200728c */ /* 0x000fe2000bf25270 */
[----:B------:R-:W-:Y:S02]  /*1770*/  ISETP.NE.AND P3, PT, R3, RZ, P4 ;  /* 0x000000ff0300720c */ /* 0x000fe40002765270 */
[----:B------:R-:W-:Y:S02]  /*1780*/  CS2R R10, SRZ ;  /* 0x00000000000a7805 */ /* 0x000fe4000001ff00 */
[----:B------:R-:W-:Y:S01]  /*1790*/  PLOP3.LUT P2, PT, P2, PT, PT, 0x8, 0x80 ;  /* 0x000000000080781c */ /* 0x000fe2000174e170 */
[----:B------:R-:W-:Y:S01]  /*17a0*/  IMAD.MOV.U32 R9, RZ, RZ, RZ ;  /* 0x000000ffff097224 */ /* 0x000fe200078e00ff */
[----:B------:R-:W3:Y:S01]  /*17b0*/  LDCU UR64, c[0x0][0x370] ;  /* 0x00006e00ff4077ac */ /* 0x000ee20008000800 */
[----:B------:R-:W-:Y:S01]  /*17c0*/  IMAD.MOV.U32 R8, RZ, RZ, 0x1 ;  /* 0x00000001ff087424 */ /* 0x000fe200078e00ff */
[----:B------:R-:W-:Y:S01]  /*17d0*/  USHF.L.U32 UR65, UR65, 0x7, URZ ;  /* 0x0000000741417899 */ /* 0x000fe200080006ff */
[----:B------:R-:W4:Y:S01]  /*17e0*/  LDCU.64 UR54, c[0x0][0x348] ;  /* 0x00006900ff3677ac */ /* 0x000f220008000a00 */
[----:B-1----:R-:W-:-:S02]  /*17f0*/  UIADD3 UR5, UPT, UPT, UR6, 0xff, URZ ;  /* 0x000000ff06057890 */ /* 0x002fc4000fffe0ff */
[----:B------:R-:W-:Y:S02]  /*1800*/  UIADD3 UR70, UPT, UPT, UR6, 0x1fe, URZ ;  /* 0x000001fe06467890 */ /* 0x000fe4000fffe0ff */
[----:B------:R-:W-:Y:S02]  /*1810*/  USHF.R.S32.HI UR4, URZ, 0x1f, UR5 ;  /* 0x0000001fff047899 */ /* 0x000fe40008011405 */
[----:B--2---:R-:W-:Y:S02]  /*1820*/  ULEA UR29, UR7, UR29, 0x18 ;  /* 0x0000001d071d7291 */ /* 0x004fe4000f8ec0ff */
[----:B------:R-:W-:Y:S01]  /*1830*/  ULEA.HI UR4, UR4, UR5, URZ, 0x8 ;  /* 0x0000000504047291 */ /* 0x000fe2000f8f40ff */
[----:B------:R-:W1:Y:S03]  /*1840*/  LDCU UR63, c[0x0][0x374] ;  /* 0x00006e80ff3f77ac */ /* 0x000e660008000800 */
[----:B------:R-:W-:-:S02]  /*1850*/  USHF.R.S32.HI UR67, URZ, 0x8, UR4 ;  /* 0x00000008ff437899 */ /* 0x000fc40008011404 */
[----:B------:R-:W-:Y:S02]  /*1860*/  UIADD3 UR4, UPT, UPT, UR6, -0x1, URZ ;  /* 0xffffffff06047890 */ /* 0x000fe4000fffe0ff */
[----:B------:R-:W-:Y:S02]  /*1870*/  UISETP.LT.U32.AND UP0, UPT, UR67, 0x2, UPT ;  /* 0x000000024300788c */ /* 0x000fe4000bf01070 */
[----:B------:R-:W-:Y:S02]  /*1880*/  UISETP.GE.U32.AND UP2, UPT, UR4, -0x1ff, UPT ;  /* 0xfffffe010400788c */ /* 0x000fe4000bf46070 */
[----:B------:R-:W-:Y:S02]  /*1890*/  USEL UR66, UR67, 0x2, UP0 ;  /* 0x0000000243427887 */ /* 0x000fe40008000000 */
[----:B------:R-:W-:Y:S02]  /*18a0*/  USEL UR37, UR56, 0x2, UP1 ;  /* 0x0000000238257887 */ /* 0x000fe40008800000 */
[----:B------:R-:W-:-:S02]  /*18b0*/  UIADD3 UR4, UPT, UPT, UR66, -0x1, URZ ;  /* 0xffffffff42047890 */ /* 0x000fc4000fffe0ff */
[----:B------:R-:W-:Y:S02]  /*18c0*/  UIADD3 UR59, UPT, UPT, UR29, 0x31000, UR60 ;  /* 0x000310001d3b7890 */ /* 0x000fe4000fffe03c */
[----:B------:R-:W-:Y:S02]  /*18d0*/  UIADD3 UR69, UPT, UPT, UR67, -UR66, URZ ;  /* 0x8000004243457290 */ /* 0x000fe4000fffe0ff */
[----:B------:R-:W-:Y:S01]  /*18e0*/  @UP2 UIADD3 UR4, UPT, UPT, UR66, URZ, URZ ;  /* 0x000000ff42042290 */ /* 0x000fe2000fffe0ff */
[----:B------:R-:W-:-:S03]  /*18f0*/  UMOV UR30, URZ ;  /* 0x000000ff001e7c82 */ /* 0x000fc60008000000 */
[----:B------:R-:W-:Y:S02]  /*1900*/  UIADD3 UR58, UPT, UPT, UR4, 0x1, URZ ;  /* 0x00000001043a7890 */ /* 0x000fe4000fffe0ff */
[----:B-1-34-:R-:W-:-:S12]  /*1910*/  UIADD3 UR68, UPT, UPT, -UR4, URZ, URZ ;  /* 0x000000ff04447290 */ /* 0x01afd8000fffe1ff */
.L_x_46:
[----:B-1----:R-:W1:Y:S02]  /*1920*/  S2UR UR4, SR_CgaCtaId ;  /* 0x00000000000479c3 */ /* 0x002e640000008800 */
[----:B-1----:R-:W-:-:S09]  /*1930*/  UISETP.NE.AND UP0, UPT, UR4, URZ, UPT ;  /* 0x000000ff0400728c */ /* 0x002fd2000bf05270 */
[----:B---3--:R-:W-:Y:S05]  /*1940*/  BRA.U UP0, `(.L_x_23) ;  /* 0x0000000100287547 */ /* 0x008fea000b800000 */
[----:B------:R-:W-:Y:S02]  /*1950*/  LEA R0, R9, UR29, 0x3 ;  /* 0x0000001d09007c11 */ /* 0x000fe4000f8e18ff */
[----:B------:R-:W-:-:S04]  /*1960*/  SHF.L.U32 R3, R8, 0x1f, RZ ;  /* 0x0000001f08037819 */ /* 0x000fc800000006ff */
[----:B------:R-:W1:Y:S02]  /*1970*/  SYNCS.PHASECHK.TRANS64.TRYWAIT P0, [R0+URZ+0xb0], R3 ;  /* 0x0000b003000075a7 */ /* 0x000e6400080011ff */
[----:B-1----:R-:W-:Y:S05]  /*1980*/  @!P0 BRA `(.L_x_24) ;  /* 0x000000b4000c8947 */ /* 0x002fea0003800000 */
.L_x_149:
[----:B------:R2:W-:Y:S01]  /*1990*/  SYNCS.ARRIVE.TRANS64.A1T0 RZ, [R0+URZ+0xa0], RZ ;  /* 0x0000a0ff00ff79a7 */ /* 0x0005e200081000ff */
[----:B------:R-:W-:-:S05]  /*19a0*/  VIADD R9, R9, 0x1 ;  /* 0x0000000109097836 */ /* 0x000fca0000000000 */
[----:B------:R-:W-:-:S04]  /*19b0*/  ISETP.NE.AND P0, PT, R9, 0x2, PT ;  /* 0x000000020900780c */ /* 0x000fc80003f05270 */
[----:B-1----:R-:W-:Y:S02]  /*19c0*/  SEL R3, RZ, 0x1, P0 ;  /* 0x00000001ff037807 */ /* 0x002fe40000000000 */
[----:B------:R-:W-:Y:S02]  /*19d0*/  SEL R9, R9, RZ, P0 ;  /* 0x000000ff09097207 */ /* 0x000fe40000000000 */
[----:B------:R-:W-:Y:S02]  /*19e0*/  LOP3.LUT R8, R8, R3, RZ, 0x3c, !PT ;  /* 0x0000000308087212 */ /* 0x000fe400078e3cff */
.L_x_23:
[----:B------:R-:W-:Y:S01]  /*19f0*/  ULEA UR4, UR30, UR29, 0x3 ;  /* 0x0000001d1e047291 */ /* 0x000fe2000f8e18ff */
[----:B--2---:R-:W-:Y:S01]  /*1a00*/  SHF.L.U32 R0, R12, 0x1f, RZ ;  /* 0x0000001f0c007819 */ /* 0x004fe200000006ff */
[----:B------:R-:W-:Y:S02]  /*1a10*/  UISETP.GE.U32.AND UP0, UPT, UR70, 0x1ff, UPT ;  /* 0x000001ff4600788c */ /* 0x000fe4000bf06070 */
[----:B------:R-:W-:Y:S02]  /*1a20*/  USHF.L.U32 UR19, UR20, 0x1, URZ ;  /* 0x0000000114137899 */ /* 0x000fe400080006ff */
[----:B------:R-:W-:Y:S01]  /*1a30*/  ULEA UR35, UR20, UR65, 0x8 ;  /* 0x0000004114237291 */ /* 0x000fe2000f8e40ff */
[----:B------:R-:W-:Y:S02]  /*1a40*/  UMOV UR14, URZ ;  /* 0x000000ff000e7c82 */ /* 0x000fe40008000000 */
[----:B------:R1:W2:Y:S01]  /*1a50*/  SYNCS.PHASECHK.TRANS64.TRYWAIT P1, [UR4+0x10], R0 ;  /* 0x00001000ff0075a7 */ /* 0x0002a20008021104 */
[----:B------:R-:W-:-:S04]  /*1a60*/  ULEA.HI UR4, UR28, UR28, URZ, 0x1 ;  /* 0x0000001c1c047291 */ /* 0x000fc8000f8f08ff */
[----:B------:R-:W-:Y:S02]  /*1a70*/  USHF.L.U32 UR51, UR4, 0x7, URZ ;  /* 0x0000000704337899 */ /* 0x000fe400080006ff */
[----:B------:R-:W-:Y:S02]  /*1a80*/  ULOP3.LUT UR12, UR4, 0xfffffffe, URZ, 0xc0, !UPT ;  /* 0xfffffffe040c7892 */ /* 0x000fe4000f8ec0ff */
[----:B------:R-:W-:Y:S02]  /*1a90*/  ULOP3.LUT UR51, UR65, 0xffffff00, UR51, 0xf8, !UPT ;  /* 0xffffff0041337892 */ /* 0x000fe4000f8ef833 */
[----:B------:R-:W-:Y:S01]  /*1aa0*/  ULOP3.LUT UR12, UR12, 0x1, UR71, 0xf8, !UPT ;  /* 0x000000010c0c7892 */ /* 0x000fe2000f8ef847 */
[----:B------:R-:W-:Y:S11]  /*1ab0*/  BRA.U !UP0, `(.L_x_25) ;  /* 0x0000000508547547 */ /* 0x000ff6000b800000 */
[----:B------:R-:W-:Y:S01]  /*1ac0*/  UMOV UR31, UR68 ;  /* 0x00000044001f7c82 */ /* 0x000fe20008000000 */
[----:B------:R-:W-:Y:S01]  /*1ad0*/  UMOV UR5, UR30 ;  /* 0x0000001e00057c82 */ /* 0x000fe20008000000 */
[----:B------:R-:W-:Y:S01]  /*1ae0*/  UMOV UR42, 0x80 ;  /* 0x00000080002a7882 */ /* 0x000fe20000000000 */
[----:B------:R-:W-:Y:S01]  /*1af0*/  UMOV UR11, URZ ;  /* 0x000000ff000b7c82 */ /* 0x000fe20008000000 */
[----:B------:R-:W-:-:S05]  /*1b00*/  UMOV UR20, UR53 ;  /* 0x0000003500147c82 */ /* 0x000fca0008000000 */
.L_x_33:
[----:B------:R-:W-:Y:S01]  /*1b10*/  ULEA UR6, UR5, UR29, 0x3 ;  /* 0x0000001d05067291 */ /* 0x000fe2000f8e18ff */
[----:B--2---:R-:W-:Y:S01]  /*1b20*/  @P4 MOV R2, 0x21800 ;  /* 0x0002180000024802 */ /* 0x004fe20000000f00 */
[----:B--23--:R-:W-:Y:S10]  /*1b30*/  @P1 BRA `(.L_x_26) ;  /* 0x00000000000c1947 */ /* 0x00cff40003800000 */
[----:B------:R-:W-:-:S04]  /*1b40*/  SHF.L.U32 R3, R12, 0x1f, RZ ;  /* 0x0000001f0c037819 */ /* 0x000fc800000006ff */
[----:B------:R-:W2:Y:S02]  /*1b50*/  SYNCS.PHASECHK.TRANS64.TRYWAIT P0, [UR6+0x10], R3 ;  /* 0x00001003ff0075a7 */ /* 0x000ea40008001106 */
[----:B--2---:R-:W-:Y:S05]  /*1b60*/  @!P0 BRA `(.L_x_27) ;  /* 0x000000b000a88947 */ /* 0x004fea0003800000 */
.L_x_26:
[----:B------:R2:W-:Y:S01]  /*1b70*/  @P4 SYNCS.ARRIVE.TRANS64 RZ, [UR6], R2 ;  /* 0x00000002ffff49a7 */ /* 0x0005e20008000006 */
[----:B------:R-:W-:Y:S02]  /*1b80*/  ULOP3.LUT UR4, UR37, 0x2, URZ, 0xfc, !UPT ;  /* 0x0000000225047892 */ /* 0x000fe4000f8efcff */
[----:B------:R-:W-:Y:S02]  /*1b90*/  UIADD3 UR31, UPT, UPT, UR31, 0x1, URZ ;  /* 0x000000011f1f7890 */ /* 0x000fe4000fffe0ff */
[----:B------:R-:W-:Y:S02]  /*1ba0*/  UISETP.NE.AND UP0, UPT, UR4, 0x2, UPT ;  /* 0x000000020400788c */ /* 0x000fe4000bf05270 */
[----:B------:R-:W-:-:S07]  /*1bb0*/  UISETP.NE.AND UP4, UPT, UR31, 0x1, UPT ;  /* 0x000000011f00788c */ /* 0x000fce000bf85270 */
[----:B------:R-:W-:Y:S05]  /*1bc0*/  BRA.U UP0, `(.L_x_28) ;  /* 0x0000000100047547 */ /* 0x000fea000b800000 */
[----:B------:R-:W-:Y:S05]  /*1bd0*/  BPT.TRAP 0x1 ;  /* 0x000000040000795c */ /* 0x000fea0000300000 */
.L_x_28:
[----:B------:R-:W-:Y:S04]  /*1be0*/  BSSY.RECONVERGENT B0, `(.L_x_29) ;  /* 0x0000003000007945 */ /* 0x000fe80003800200 */
[----:B------:R-:W-:Y:S05]  /*1bf0*/  @!P3 BRA `(.L_x_30) ;  /* 0x000000000004b947 */ /* 0x000fea0003800000 */
[----:B------:R-:W-:Y:S05]  /*1c00*/  BPT.TRAP 0x1 ;  /* 0x000000040000795c */ /* 0x000fea0000300000 */
.L_x_30:
[----:B------:R-:W-:Y:S05]  /*1c10*/  BSYNC.RECONVERGENT B0 ;  /* 0x0000000000007941 */ /* 0x000fea0003800200 */
.L_x_29:
[----:B------:R-:W-:Y:S01]  /*1c20*/  UIADD3 UR4, UPT, UPT, UR5, 0x1, URZ ;  /* 0x0000000105047890 */ /* 0x000fe2000fffe0ff */
[----:B------:R-:W-:Y:S01]  /*1c30*/  BSSY.RECONVERGENT B0, `(.L_x_31) ;  /* 0x0000037000007945 */ /* 0x000fe20003800200 */
[----:B------:R-:W-:Y:S02]  /*1c40*/  ELECT P0, URZ, PT ;  /* 0x0000000000ff782f */ /* 0x000fe40003800000 */
[----:B------:R-:W-:-:S04]  /*1c50*/  UISETP.NE.AND UP0, UPT, UR4, 0x2, UPT ;  /* 0x000000020400788c */ /* 0x000fc8000bf05270 */
[----:B------:R-:W-:Y:S02]  /*1c60*/  USEL UR7, URZ, 0x1, UP0 ;  /* 0x00000001ff077887 */ /* 0x000fe40008000000 */
[----:B------:R-:W-:-:S04]  /*1c70*/  USEL UR30, UR4, URZ, UP0 ;  /* 0x000000ff041e7287 */ /* 0x000fc80008000000 */
[----:B------:R-:W-:Y:S01]  /*1c80*/  ULEA UR4, UR30, UR29, 0x3 ;  /* 0x0000001d1e047291 */ /* 0x000fe2000f8e18ff */
[----:B------:R-:W-:-:S04]  /*1c90*/  LOP3.LUT R12, R12, UR7, RZ, 0x3c, !PT ;  /* 0x000000070c0c7c12 */ /* 0x000fc8000f8e3cff */
[----:B-1----:R-:W-:-:S04]  /*1ca0*/  SHF.L.U32 R0, R12, 0x1f, RZ ;  /* 0x0000001f0c007819 */ /* 0x002fc800000006ff */
[----:B------:R1:W3:Y:S01]  /*1cb0*/  SYNCS.PHASECHK.TRANS64.TRYWAIT P1, [UR4+0x10], R0 ;  /* 0x00001000ff0075a7 */ /* 0x0002e20008021104 */
[----:B------:R-:W-:Y:S05]  /*1cc0*/  @!P0 BRA `(.L_x_32) ;  /* 0x0000000000b48947 */ /* 0x000fea0003800000 */
[----:B------:R-:W-:Y:S02]  /*1cd0*/  ULEA UR24, UR5, UR29, 0xf ;  /* 0x0000001d05187291 */ /* 0x000fe4000f8e78ff */
[----:B------:R-:W-:Y:S02]  /*1ce0*/  UIADD3 UR22, UP3, UPT, UR54, 0x80, URZ ;  /* 0x0000008036167890 */ /* 0x000fe4000ff7e0ff */
[----:B------:R-:W-:Y:S02]  /*1cf0*/  UIADD3 UR14, UP2, UPT, UR54, 0x180, URZ ;  /* 0x00000180360e7890 */ /* 0x000fe4000ff5e0ff */
[----:B------:R-:W-:Y:S02]  /*1d00*/  ULEA UR8, UR5, UR29, 0xa ;  /* 0x0000001d05087291 */ /* 0x000fe4000f8e50ff */
[----:B------:R-:W-:Y:S02]  /*1d10*/  UIADD3 UR46, UP1, UPT, UR54, 0x280, URZ ;  /* 0x00000280362e7890 */ /* 0x000fe4000ff3e0ff */
[----:B------:R-:W-:-:S02]  /*1d20*/  UIADD3 UR50, UPT, UPT, UR42, -0x80, URZ ;  /* 0xffffff802a327890 */ /* 0x000fc4000fffe0ff */
[----:B------:R-:W-:Y:S02]  /*1d30*/  ULOP3.LUT UR49, UR6, 0xfefffff8, URZ, 0xc0, !UPT ;  /* 0xfefffff806317892 */ /* 0x000fe4000f8ec0ff */
[----:B------:R-:W-:Y:S02]  /*1d40*/  UIADD3.X UR23, UPT, UPT, URZ, UR55, URZ, UP3, !UPT ;  /* 0x00000037ff177290 */ /* 0x000fe40009ffe4ff */
[----:B------:R-:W-:Y:S02]  /*1d50*/  UIADD3 UR48, UPT, UPT, UR24, 0x10800, URZ ;  /* 0x0001080018307890 */ /* 0x000fe4000fffe0ff */
[----:B------:R-:W-:Y:S02]  /*1d60*/  ULEA UR16, UR5, UR60, 0xb ;  /* 0x0000003c05107291 */ /* 0x000fe4000f8e58ff */
[----:B------:R-:W-:Y:S02]  /*1d70*/  UIADD3 UR38, UP0, UPT, UR54, 0x380, URZ ;  /* 0x0000038036267890 */ /* 0x000fe4000ff1e0ff */
[----:B------:R-:W-:-:S02]  /*1d80*/  UIADD3 UR40, UPT, UPT, UR24, 0x14800, URZ ;  /* 0x0001480018287890 */ /* 0x000fc4000fffe0ff */
[----:B------:R-:W-:Y:S02]  /*1d90*/  UIADD3.X UR15, UPT, UPT, URZ, UR55, URZ, UP2, !UPT ;  /* 0x00000037ff0f7290 */ /* 0x000fe400097fe4ff */
[----:B------:R-:W-:Y:S02]  /*1da0*/  UIADD3 UR32, UPT, UPT, UR24, 0x20800, URZ ;  /* 0x0002080018207890 */ /* 0x000fe4000fffe0ff */
[----:B------:R-:W-:Y:S02]  /*1db0*/  UIADD3 UR24, UPT, UPT, UR24, 0x24800, URZ ;  /* 0x0002480018187890 */ /* 0x000fe4000fffe0ff */
[----:B------:R-:W-:Y:S02]  /*1dc0*/  UIADD3.X UR47, UPT, UPT, URZ, UR55, URZ, UP1, !UPT ;  /* 0x00000037ff2f7290 */ /* 0x000fe40008ffe4ff */
[----:B------:R-:W-:Y:S02]  /*1dd0*/  UIADD3 UR8, UPT, UPT, UR8, 0x30800, URZ ;  /* 0x0003080008087890 */ /* 0x000fe4000fffe0ff */
[----:B------:R-:W-:-:S02]  /*1de0*/  UIADD3 UR16, UPT, UPT, UR29, 0x31000, UR16 ;  /* 0x000310001d107890 */ /* 0x000fc4000fffe010 */
[----:B------:R-:W-:Y:S01]  /*1df0*/  UIADD3.X UR39, UPT, UPT, URZ, UR55, URZ, UP0, !UPT ;  /* 0x00000037ff277290 */ /* 0x000fe200087fe4ff */
[----:B------:R-:W-:Y:S01]  /*1e00*/  UMOV UR56, 0x0 ;  /* 0x0000000000387882 */ /* 0x000fe20000000000 */
[----:B------:R-:W-:Y:S01]  /*1e10*/  UMOV UR57, 0x10000000 ;  /* 0x1000000000397882 */ /* 0x000fe20000000000 */
[----:B------:R-:W-:Y:S01]  /*1e20*/  UMOV UR43, UR51 ;  /* 0x00000033002b7c82 */ /* 0x000fe20008000000 */
[----:B------:R-:W-:Y:S01]  /*1e30*/  UMOV UR44, UR52 ;  /* 0x00000034002c7c82 */ /* 0x000fe20008000000 */
[----:B------:R-:W-:Y:S01]  /*1e40*/  UMOV UR41, UR49 ;  /* 0x0000003100297c82 */ /* 0x000fe20008000000 */
[----:B------:R-:W-:Y:S01]  /*1e50*/  UMOV UR36, UR52 ;  /* 0x0000003400247c82 */ /* 0x000fe20008000000 */
[----:B------:R-:W-:Y:S01]  /*1e60*/  UMOV UR33, UR49 ;  /* 0x0000003100217c82 */ /* 0x000fe20008000000 */
[----:B------:R-:W-:Y:S01]  /*1e70*/  UMOV UR34, UR50 ;  /* 0x0000003200227c82 */ /* 0x000fe20008000000 */
[----:B------:R4:W-:Y:S01]  /*1e80*/  UTMALDG.3D.2CTA [UR48], [UR22], desc[UR56] ;  /* 0x00003830160075b4 */ /* 0x0009e20008211000 */
[----:B------:R-:W-:Y:S01]  /*1e90*/  UMOV UR26, UR42 ;  /* 0x0000002a001a7c82 */ /* 0x000fe20008000000 */
[----:B------:R-:W-:Y:S01]  /*1ea0*/  UMOV UR27, UR35 ;  /* 0x00000023001b7c82 */ /* 0x000fe20008000000 */
[----:B------:R-:W-:Y:S01]  /*1eb0*/  UMOV UR28, UR52 ;  /* 0x00000034001c7c82 */ /* 0x000fe20008000000 */
[----:B------:R-:W-:Y:S01]  /*1ec0*/  UMOV UR10, URZ ;  /* 0x000000ff000a7c82 */ /* 0x000fe20008000000 */
[----:B------:R-:W-:Y:S01]  /*1ed0*/  UMOV UR25, UR49 ;  /* 0x0000003100197c82 */ /* 0x000fe20008000000 */
[----:B------:R-:W-:Y:S01]  /*1ee0*/  UMOV UR13, UR52 ;  /* 0x00000034000d7c82 */ /* 0x000fe20008000000 */
[----:B------:R-:W-:Y:S01]  /*1ef0*/  UMOV UR9, UR49 ;  /* 0x0000003100097c82 */ /* 0x000fe20008000000 */
[----:B------:R4:W-:Y:S01]  /*1f00*/  UTMALDG.3D.2CTA [UR40], [UR22], desc[UR56] ;  /* 0x00003828160075b4 */ /* 0x0009e20008211000 */
[----:B------:R-:W-:Y:S01]  /*1f10*/  UMOV UR4, 0x30000 ;  /* 0x0003000000047882 */ /* 0x000fe20000000000 */
[----:B------:R-:W-:Y:S01]  /*1f20*/  UMOV UR21, UR52 ;  /* 0x0000003400157c82 */ /* 0x000fe20008000000 */
[----:B------:R-:W-:Y:S01]  /*1f30*/  UMOV UR17, UR49 ;  /* 0x0000003100117c82 */ /* 0x000fe20008000000 */
[----:B------:R-:W-:Y:S01]  /*1f40*/  UMOV UR18, UR10 ;  /* 0x0000000a00127c82 */ /* 0x000fe20008000000 */
[----:B------:R4:W-:Y:S01]  /*1f50*/  UTMALDG.3D.2CTA [UR32], [UR14], desc[UR56] ;  /* 0x000038200e0075b4 */ /* 0x0009e20008211000 */
[----:B------:R4:W-:Y:S01]  /*1f60*/  UTMALDG.3D.2CTA [UR24], [UR14], desc[UR56] ;  /* 0x000038180e0075b4 */ /* 0x0009e20008211000 */
[----:B------:R4:W-:Y:S01]  /*1f70*/  UTMALDG.4D.2CTA [UR8], [UR46], desc[UR56] ;  /* 0x000038082e0075b4 */ /* 0x0009e20008219000 */
[----:B------:R4:W-:Y:S02]  /*1f80*/  UTMALDG.4D.MULTICAST.2CTA [UR16], [UR38], UR4, desc[UR56] ;  /* 0x00003810260073b4 */ /* 0x0009e40008219804 */
[----:B----4-:R-:W-:Y:S01]  /*1f90*/  NOP ;  /* 0x0000000000007918 */ /* 0x010fe20000000000 */
.L_x_32:
[----:B------:R-:W-:Y:S05]  /*1fa0*/  BSYNC.RECONVERGENT B0 ;  /* 0x0000000000007941 */ /* 0x000fea0003800200 */
.L_x_31:
[----:B------:R-:W-:Y:S02]  /*1fb0*/  UIADD3 UR42, UPT, UPT, UR42, 0x100, URZ ;  /* 0x000001002a2a7890 */ /* 0x000fe4000fffe0ff */
[----:B------:R-:W-:Y:S02]  /*1fc0*/  UIADD3 UR20, UPT, UPT, UR20, 0x2, URZ ;  /* 0x0000000214147890 */ /* 0x000fe4000fffe0ff */
[----:B------:R-:W-:Y:S01]  /*1fd0*/  UIADD3 UR11, UPT, UPT, UR11, 0x2, URZ ;  /* 0x000000020b0b7890 */ /* 0x000fe2000fffe0ff */
[----:B------:R-:W-:Y:S01]  /*1fe0*/  UMOV UR5, UR30 ;  /* 0x0000001e00057c82 */ /* 0x000fe20008000000 */
[----:B------:R-:W-:Y:S01]  /*1ff0*/  UMOV UR14, UR58 ;  /* 0x0000003a000e7c82 */ /* 0x000fe20008000000 */
[----:B------:R-:W-:Y:S09]  /*2000*/  BRA.U UP4, `(.L_x_33) ;  /* 0xfffffff904c07547 */ /* 0x000ff2000b83ffff */
.L_x_25:
[----:B------:R-:W-:Y:S01]  /*2010*/  ULEA UR4, UR30, UR29, 0x3 ;  /* 0x0000001d1e047291 */ /* 0x000fe2000f8e18ff */
[----:B-1----:R-:W-:Y:S01]  /*2020*/  SHF.L.U32 R0, R12, 0x1f, RZ ;  /* 0x0000001f0c007819 */ /* 0x002fe200000006ff */
[----:B------:R-:W-:Y:S01]  /*2030*/  @!P2 SYNCS.ARRIVE.TRANS64.A1T0 RZ, [UR29+0x68], RZ ;  /* 0x000068ffffffa9a7 */ /* 0x000fe2000810001d */
[----:B------:R-:W-:-:S06]  /*2040*/  UISETP.GT.AND UP0, UPT, UR67, UR66, UPT ;  /* 0x000000424300728c */ /* 0x000fcc000bf04270 */
[----:B--23--:R1:W2:Y:S03]  /*2050*/  SYNCS.PHASECHK.TRANS64.TRYWAIT P1, [UR4+0x10], R0 ;  /* 0x00001000ff0075a7 */ /* 0x00c2a60008021104 */
[----:B------:R-:W-:Y:S05]  /*2060*/  BRA.U !UP0, `(.L_x_34) ;  /* 0x0000000508407547 */ /* 0x000fea000b800000 */
[----:B------:R-:W-:Y:S01]  /*2070*/  UIADD3 UR15, UPT, UPT, UR69, UR14, URZ ;  /* 0x0000000e450f7290 */ /* 0x000fe2000fffe0ff */
[----:B------:R-:W-:-:S11]  /*2080*/  UMOV UR6, UR30 ;  /* 0x0000001e00067c82 */ /* 0x000fd60008000000 */
.L_x_42:
[----:B------:R-:W-:Y:S01]  /*2090*/  ULEA UR7, UR6, UR29, 0x3 ;  /* 0x0000001d06077291 */ /* 0x000fe2000f8e18ff */
[----:B--2---:R-:W-:Y:S01]  /*20a0*/  @P4 MOV R2, 0x21800 ;  /* 0x0002180000024802 */ /* 0x004fe20000000f00 */
[----:B--23--:R-:W-:Y:S10]  /*20b0*/  @P1 BRA `(.L_x_35) ;  /* 0x00000000000c1947 */ /* 0x00cff40003800000 */
[----:B------:R-:W-:-:S04]  /*20c0*/  SHF.L.U32 R3, R12, 0x1f, RZ ;  /* 0x0000001f0c037819 */ /* 0x000fc800000006ff */
[----:B------:R-:W2:Y:S02]  /*20d0*/  SYNCS.PHASECHK.TRANS64.TRYWAIT P0, [UR7+0x10], R3 ;  /* 0x00001003ff0075a7 */ /* 0x000ea40008001107 */
[----:B--2---:R-:W-:Y:S05]  /*20e0*/  @!P0 BRA `(.L_x_36) ;  /* 0x000000ac00608947 */ /* 0x004fea0003800000 */
.L_x_35:
[----:B------:R2:W-:Y:S01]  /*20f0*/  @P4 SYNCS.ARRIVE.TRANS64 RZ, [UR7], R2 ;  /* 0x00000002ffff49a7 */ /* 0x0005e20008000007 */
[----:B------:R-:W-:-:S04]  /*2100*/  ULOP3.LUT UR4, UR37, 0x2, URZ, 0xfc, !UPT ;  /* 0x0000000225047892 */ /* 0x000fc8000f8efcff */
[----:B------:R-:W-:-:S09]  /*2110*/  UISETP.NE.AND UP0, UPT, UR4, 0x2, UPT ;  /* 0x000000020400788c */ /* 0x000fd2000bf05270 */
[----:B------:R-:W-:Y:S05]  /*2120*/  BRA.U UP0, `(.L_x_37) ;  /* 0x0000000100047547 */ /* 0x000fea000b800000 */
[----:B------:R-:W-:Y:S05]  /*2130*/  BPT.TRAP 0x1 ;  /* 0x000000040000795c */ /* 0x000fea0000300000 */
.L_x_37:
[----:B------:R-:W-:Y:S04]  /*2140*/  BSSY.RECONVERGENT B0, `(.L_x_38) ;  /* 0x0000003000007945 */ /* 0x000fe80003800200 */
[----:B------:R-:W-:Y:S05]  /*2150*/  @!P3 BRA `(.L_x_39) ;  /* 0x000000000004b947 */ /* 0x000fea0003800000 */
[----:B------:R-:W-:Y:S05]  /*2160*/  BPT.TRAP 0x1 ;  /* 0x000000040000795c */ /* 0x000fea0000300000 */
.L_x_39:
[----:B------:R-:W-:Y:S05]  /*2170*/  BSYNC.RECONVERGENT B0 ;  /* 0x0000000000007941 */ /* 0x000fea0003800200 */
.L_x_38:
        /* <DEDUP_REMOVED lines=13> */
[----:B------:R-:W-:Y:S02]  /*2250*/  USHF.L.U32 UR50, UR14, 0x8, URZ ;  /* 0x000000080e327899 */ /* 0x000fe400080006ff */
[----:B------:R-:W-:Y:S02]  /*2260*/  UIADD3 UR22, UP2, UPT, UR54, 0x180, URZ ;  /* 0x0000018036167890 */ /* 0x000fe4000ff5e0ff */
[----:B------:R-:W-:Y:S02]  /*2270*/  ULEA UR8, UR6, UR29, 0xa ;  /* 0x0000001d06087291 */ /* 0x000fe4000f8e50ff */
[----:B------:R-:W-:-:S02]  /*2280*/  UIADD3 UR38, UP1, UPT, UR54, 0x280, URZ ;  /* 0x0000028036267890 */ /* 0x000fc4000ff3e0ff */
[----:B------:R-:W-:Y:S02]  /*2290*/  ULOP3.LUT UR49, UR7, 0xfefffff8, URZ, 0xc0, !UPT ;  /* 0xfefffff807317892 */ /* 0x000fe4000f8ec0ff */
[----:B------:R-:W-:Y:S02]  /*22a0*/  UIADD3.X UR5, UPT, UPT, URZ, UR55, URZ, UP3, !UPT ;  /* 0x00000037ff057290 */ /* 0x000fe40009ffe4ff */
[----:B------:R-:W-:Y:S02]  /*22b0*/  UIADD3 UR48, UPT, UPT, UR24, 0x10800, URZ ;  /* 0x0001080018307890 */ /* 0x000fe4000fffe0ff */
[----:B------:R-:W-:Y:S02]  /*22c0*/  UIADD3 UR46, UP0, UPT, UR54, 0x380, URZ ;  /* 0x00000380362e7890 */ /* 0x000fe4000ff1e0ff */
[----:B------:R-:W-:Y:S02]  /*22d0*/  USHF.L.U32 UR11, UR14, 0x1, URZ ;  /* 0x000000010e0b7899 */ /* 0x000fe400080006ff */
[----:B------:R-:W-:-:S02]  /*22e0*/  UIADD3 UR42, UPT, UPT, UR50, 0x80, URZ ;  /* 0x00000080322a7890 */ /* 0x000fc4000fffe0ff */
[----:B------:R-:W-:Y:S02]  /*22f0*/  UIADD3 UR40, UPT, UPT, UR24, 0x14800, URZ ;  /* 0x0001480018287890 */ /* 0x000fe4000fffe0ff */
[----:B------:R-:W-:Y:S02]  /*2300*/  UIADD3.X UR23, UPT, UPT, URZ, UR55, URZ, UP2, !UPT ;  /* 0x00000037ff177290 */ /* 0x000fe400097fe4ff */
[----:B------:R-:W-:Y:S02]  /*2310*/  UIADD3 UR32, UPT, UPT, UR24, 0x20800, URZ ;  /* 0x0002080018207890 */ /* 0x000fe4000fffe0ff */
[----:B------:R-:W-:Y:S02]  /*2320*/  UIADD3 UR24, UPT, UPT, UR24, 0x24800, URZ ;  /* 0x0002480018187890 */ /* 0x000fe4000fffe0ff */
[----:B------:R-:W-:Y:S02]  /*2330*/  UIADD3.X UR39, UPT, UPT, URZ, UR55, URZ, UP1, !UPT ;  /* 0x00000037ff277290 */ /* 0x000fe40008ffe4ff */
[----:B------:R-:W-:-:S02]  /*2340*/  UIADD3 UR8, UPT, UPT, UR8, 0x30800, URZ ;  /* 0x0003080008087890 */ /* 0x000fc4000fffe0ff */
[----:B------:R-:W-:Y:S02]  /*2350*/  ULEA UR16, UR6, UR59, 0xb ;  /* 0x0000003b06107291 */ /* 0x000fe4000f8e58ff */
[----:B------:R-:W-:Y:S02]  /*2360*/  UIADD3 UR20, UPT, UPT, UR53, UR11, URZ ;  /* 0x0000000b35147290 */ /* 0x000fe4000fffe0ff */
        /* <DEDUP_REMOVED lines=12> */
[----:B------:R-:W-:Y:S01]  /*2430*/  UMOV UR10, URZ ;  /* 0x000000ff000a7c82 */ /* 0x000fe20008000000 */
[----:B------:R-:W-:Y:S01]  /*2440*/  UMOV UR25, UR49 ;  /* 0x0000003100197c82 */ /* 0x000fe20008000000 */
        /* <DEDUP_REMOVED lines=13> */
.L_x_41:
[----:B------:R-:W-:Y:S05]  /*2520*/  BSYNC.RECONVERGENT B0 ;  /* 0x0000000000007941 */ /* 0x000fea0003800200 */
.L_x_40:
[----:B------:R-:W-:Y:S01]  /*2530*/  UIADD3 UR14, UPT, UPT, UR14, 0x1, URZ ;  /* 0x000000010e0e7890 */ /* 0x000fe2000fffe0ff */
[----:B------:R-:W-:-:S03]  /*2540*/  UMOV UR6, UR30 ;  /* 0x0000001e00067c82 */ /* 0x000fc60008000000 */
[----:B------:R-:W-:-:S09]  /*2550*/  UISETP.NE.AND UP0, UPT, UR14, UR15, UPT ;  /* 0x0000000f0e00728c */ /* 0x000fd2000bf05270 */
[----:B------:R-:W-:Y:S05]  /*2560*/  BRA.U UP0, `(.L_x_42) ;  /* 0xfffffff900c87547 */ /* 0x000fea000b83ffff */
.L_x_34:
[C---:B------:R-:W-:Y:S01]  /*2570*/  LEA R3, R11.reuse, UR29, 0x3 ;  /* 0x0000001d0b037c11 */ /* 0x040fe2000f8e18ff */
[----:B------:R-:W-:Y:S01]  /*2580*/  NOP ;  /* 0x0000000000007918 */ /* 0x000fe20000000000 */
[----:B-1----:R-:W-:Y:S02]  /*2590*/  SHF.L.U32 R0, R10, 0x1f, RZ ;  /* 0x0000001f0a007819 */ /* 0x002fe400000006ff */
[----:B------:R-:W-:Y:S02]  /*25a0*/  LEA R5, R11, UR29, 0x4 ;  /* 0x0000001d0b057c11 */ /* 0x000fe4000f8e20ff */
[----:B------:R-:W1:Y:S02]  /*25b0*/  SYNCS.PHASECHK.TRANS64.TRYWAIT P0, [R3+URZ+0x70], R0 ;  /* 0x00007000030075a7 */ /* 0x000e6400080011ff */
[----:B-1----:R-:W-:Y:S05]  /*25c0*/  @!P0 BRA `(.L_x_43) ;  /* 0x000000a800408947 */ /* 0x002fea0003800000 */
.L_x_152:
[----:B------:R-:W4:Y:S01]  /*25d0*/  LDS.128 R4, [R5+0xd0] ;  /* 0x0000d00005047984 */ /* 0x000f220000000c00 */
[----:B------:R-:W-:Y:S01]  /*25e0*/  UISETP.GE.AND UP0, UPT, UR45, 0x1, UPT ;  /* 0x000000012d00788c */ /* 0x000fe2000bf06270 */
[----:B------:R-:W-:Y:S01]  /*25f0*/  @!PT LDS RZ, [RZ] ;  /* 0x00000000fffff984 */ /* 0x000fe20000000800 */
[----:B------:R-:W-:Y:S01]  /*2600*/  @!PT LDS RZ, [RZ] ;  /* 0x00000000fffff984 */ /* 0x000fe20000000800 */
[----:B------:R-:W-:Y:S01]  /*2610*/  @!PT LDS RZ, [RZ] ;  /* 0x00000000fffff984 */ /* 0x000fe20000000800 */
[----:B------:R-:W-:Y:S01]  /*2620*/  @!PT LDS RZ, [RZ] ;  /* 0x00000000fffff984 */ /* 0x000fe20000000800 */
[----:B------:R1:W-:Y:S06]  /*2630*/  MEMBAR.ALL.CTA ;  /* 0x0000000000007992 */ /* 0x0003ec0000008000 */
[----:B-1----:R-:W1:Y:S01]  /*2640*/  FENCE.VIEW.ASYNC.S ;  /* 0x00000000000073c6 */ /* 0x002e620000000000 */
[----:B----4-:R-:W-:-:S13]  /*2650*/  LOP3.LUT P0, RZ, R6, 0x1, RZ, 0xc0, !PT ;  /* 0x0000000106ff7812 */ /* 0x010fda000780c0ff */
[----:B-1----:R-:W-:Y:S01]  /*2660*/  VOTEU.ANY UP1, P0 ;  /* 0x0000000000ff7886 */ /* 0x002fe20000020100 */
[----:B------:R-:W-:-:S13]  /*2670*/  PLOP3.LUT P0, PT, PT, PT, UP1, 0x80, 0x8 ;  /* 0x000000000008781c */ /* 0x000fda0003f0f018 */
[----:B------:R-:W-:Y:S02]  /*2680*/  @P0 LOP3.LUT R0, R5, 0xffff, RZ, 0xc0, !PT ;  /* 0x0000ffff05000812 */ /* 0x000fe400078ec0ff */
[----:B--2---:R-:W-:Y:S02]  /*2690*/  @P0 MOV R2, R4 ;  /* 0x0000000400020202 */ /* 0x004fe40000000f00 */
[----:B------:R-:W-:Y:S01]  /*26a0*/  @P0 R2UR UR5, R0 ;  /* 0x00000000000502ca */ /* 0x000fe200000e0000 */
[----:B------:R-:W-:Y:S01]  /*26b0*/  VIADD R0, R3, 0x80 ;  /* 0x0000008003007836 */ /* 0x000fe20000000000 */
[----:B------:R-:W-:Y:S02]  /*26c0*/  @P0 SHF.R.U32.HI R4, RZ, 0x10, R5 ;  /* 0x00000010ff040819 */ /* 0x000fe40000011605 */
[----:B------:R-:W-:Y:S02]  /*26d0*/  @P0 R2UR UR6, R2 ;  /* 0x00000000020602ca */ /* 0x000fe400000e0000 */
[----:B------:R-:W-:-:S02]  /*26e0*/  PRMT R0, RZ, 0x654, R0 ;  /* 0x00000654ff007816 */ /* 0x000fc40000000000 */
[----:B------:R-:W-:Y:S02]  /*26f0*/  @P0 R2UR UR4, R4 ;  /* 0x00000000040402ca */ /* 0x000fe400000e0000 */
[----:B------:R1:W-:Y:S03]  /*2700*/  SYNCS.ARRIVE.TRANS64.RED.A1T0 RZ, [R0+URZ], RZ ;  /* 0x000000ff00ff79a7 */ /* 0x0003e600081004ff */
[----:B------:R-:W-:-:S04]  /*2710*/  @UP1 UMOV UR61, UR5 ;  /* 0x00000005003d1c82 */ /* 0x000fc80008000000 */
[----:B------:R-:W-:-:S04]  /*2720*/  @UP1 UMOV UR62, UR6 ;  /* 0x00000006003e1c82 */ /* 0x000fc80008000000 */
[----:B------:R-:W-:Y:S01]  /*2730*/  @UP1 UMOV UR52, UR4 ;  /* 0x0000000400341c82 */ /* 0x000fe20008000000 */
[----:B------:R-:W-:Y:S05]  /*2740*/  BRA.U !UP0, `(.L_x_44) ;  /* 0x0000000108d47547 */ /* 0x000fea000b800000 */
[----:B------:R-:W2:Y:S01]  /*2750*/  LDCU.128 UR16, c[0x0][0xf10] ;  /* 0x0001e200ff1077ac */ /* 0x000ea20008000c00 */
[----:B------:R-:W4:Y:S01]  /*2760*/  LDCU UR21, c[0x0][0xf20] ;  /* 0x0001e400ff1577ac */ /* 0x000f220008000800 */
[----:B------:R-:W3:Y:S01]  /*2770*/  LDCU UR20, c[0x0][0xf0c] ;  /* 0x0001e180ff1477ac */ /* 0x000ee20008000800 */
[----:B------:R-:W1:Y:S01]  /*2780*/  LDCU.64 UR8, c[0x0][0xf28] ;  /* 0x0001e500ff0877ac */ /* 0x000e620008000a00 */
[----:B------:R-:W-:Y:S02]  /*2790*/  UISETP.NE.AND UP3, UPT, UR45, 0x1, UPT ;  /* 0x000000012d00788c */ /* 0x000fe4000bf65270 */
[----:B--2---:R-:W-:Y:S02]  /*27a0*/  UIMAD.WIDE.U32 UR4, UR63, UR19, URZ ;  /* 0x000000133f0472a5 */ /* 0x004fe4000f8e00ff */
[----:B------:R-:W-:Y:S02]  /*27b0*/  UIMAD.WIDE.U32 UR6, UR64, UR16, URZ ;  /* 0x00000010400672a5 */ /* 0x000fe4000f8e00ff */
[----:B------:R-:W-:-:S02]  /*27c0*/  UISETP.NE.AND UP0, UPT, UR18, 0x1, UPT ;  /* 0x000000011200788c */ /* 0x000fc4000bf05270 */
[----:B------:R-:W-:Y:S01]  /*27d0*/  UIMAD.WIDE.U32 UR14, UR61, UR19, URZ ;  /* 0x000000133d0e72a5 */ /* 0x000fe2000f8e00ff */
[----:B------:R-:W-:Y:S02]  /*27e0*/  UMOV UR4, UR5 ;  /* 0x0000000500047c82 */ /* 0x000fe40008000000 */
[----:B------:R-:W-:Y:S01]  /*27f0*/  UMOV UR6, UR7 ;  /* 0x0000000700067c82 */ /* 0x000fe20008000000 */
[----:B----4-:R-:W-:Y:S02]  /*2800*/  USHF.R.U32.HI UR4, URZ, UR21, UR4 ;  /* 0x00000015ff047299 */ /* 0x010fe40008011604 */
[----:B---3--:R-:W-:Y:S02]  /*2810*/  UISETP.NE.AND UP2, UPT, UR20, 0x1, UPT ;  /* 0x000000011400788c */ /* 0x008fe4000bf45270 */
[----:B------:R-:W-:Y:S02]  /*2820*/  USHF.R.U32.HI UR6, URZ, UR17, UR6 ;  /* 0x00000011ff067299 */ /* 0x000fe40008011606 */
[----:B------:R-:W-:-:S02]  /*2830*/  USEL UR5, UR63, UR4, !UP0 ;  /* 0x000000043f057287 */ /* 0x000fc4000c000000 */
[----:B------:R-:W-:Y:S02]  /*2840*/  USEL UR6, UR64, UR6, !UP2 ;  /* 0x0000000640067287 */ /* 0x000fe4000d000000 */
[----:B-1----:R-:W-:Y:S01]  /*2850*/  UIMAD.WIDE.U32 UR10, UR5, UR8, URZ ;  /* 0x00000008050a72a5 */ /* 0x002fe2000f8e00ff */
[----:B------:R-:W-:Y:S01]  /*2860*/  UMOV UR4, UR15 ;  /* 0x0000000f00047c82 */ /* 0x000fe20008000000 */
[----:B------:R-:W-:Y:S02]  /*2870*/  UIMAD.WIDE.U32 UR12, UR62, UR16, URZ ;  /* 0x000000103e0c72a5 */ /* 0x000fe4000f8e00ff */
[----:B------:R-:W-:-:S03]  /*2880*/  UIMAD.WIDE.U32 UR14, UR6, UR8, URZ ;  /* 0x00000008060e72a5 */ /* 0x000fc6000f8e00ff */
[----:B------:R-:W-:Y:S01]  /*2890*/  UMOV UR10, UR11 ;  /* 0x0000000b000a7c82 */ /* 0x000fe20008000000 */
[----:B------:R-:W-:Y:S02]  /*28a0*/  USHF.R.U32.HI UR4, URZ, UR21, UR4 ;  /* 0x00000015ff047299 */ /* 0x000fe40008011604 */
[----:B------:R-:W-:Y:S01]  /*28b0*/  @UP3 USHF.R.U32.HI UR5, URZ, UR9, UR10 ;  /* 0x00000009ff053299 */ /* 0x000fe2000801160a */
[----:B------:R-:W-:Y:S01]  /*28c0*/  UMOV UR12, UR13 ;  /* 0x0000000d000c7c82 */ /* 0x000fe20008000000 */
[----:B------:R-:W-:Y:S01]  /*28d0*/  UMOV UR14, UR15 ;  /* 0x0000000f000e7c82 */ /* 0x000fe20008000000 */
[----:B------:R-:W-:Y:S02]  /*28e0*/  USHF.R.U32.HI UR17, URZ, UR17, UR12 ;  /* 0x00000011ff117299 */ /* 0x000fe4000801160c */
[----:B------:R-:W-:Y:S02]  /*28f0*/  USEL UR4, UR61, UR4, !UP0 ;  /* 0x000000043d047287 */ /* 0x000fe4000c000000 */
[----:B------:R-:W-:-:S02]  /*2900*/  @UP3 USHF.R.U32.HI UR6, URZ, UR9, UR14 ;  /* 0x00000009ff063299 */ /* 0x000fc4000801160e */
[----:B------:R-:W-:Y:S02]  /*2910*/  UIMAD UR7, UR45, UR5, URZ ;  /* 0x000000052d0772a4 */ /* 0x000fe4000f8e02ff */
[----:B------:R-:W-:Y:S02]  /*2920*/  USEL UR5, UR62, UR17, !UP2 ;  /* 0x000000113e057287 */ /* 0x000fe4000d000000 */
[----:B------:R-:W-:Y:S02]  /*2930*/  UIMAD UR10, UR45, UR6, URZ ;  /* 0x000000062d0a72a4 */ /* 0x000fe4000f8e02ff */
[----:B------:R-:W-:Y:S02]  /*2940*/  UISETP.GE.AND UP0, UPT, UR4, UR7, UPT ;  /* 0x000000070400728c */ /* 0x000fe4000bf06270 */
[----:B------:R-:W-:Y:S02]  /*2950*/  UIMAD.WIDE.U32 UR12, UR4, UR8, URZ ;  /* 0x00000008040c72a5 */ /* 0x000fe4000f8e00ff */
[----:B------:R-:W-:-:S02]  /*2960*/  UISETP.GE.OR UP0, UPT, UR5, UR10, UP0 ;  /* 0x0000000a0500728c */ /* 0x000fc40008706670 */
        /* <DEDUP_REMOVED lines=19> */
.L_x_44:
[----:B------:R-:W2:Y:S02]  /*2aa0*/  LDCU UR4, c[0x0][0xf30] ;  /* 0x0001e600ff0477ac */ /* 0x000ea40008000800 */
[----:B--2---:R-:W-:-:S09]  /*2ab0*/  UISETP.NE.AND UP0, UPT, UR4, 0x1, UPT ;  /* 0x000000010400788c */ /* 0x004fd2000bf05270 */
[----:B------:R-:W-:Y:S05]  /*2ac0*/  BRA.U UP0, `(.L_x_45) ;  /* 0x0000000100447547 */ /* 0x000fea000b800000 */
[----:B------:R-:W2:Y:S01]  /*2ad0*/  LDCU.128 UR8, c[0x0][0xf10] ;  /* 0x0001e200ff0877ac */ /* 0x000ea20008000c00 */
[----:B------:R-:W4:Y:S01]  /*2ae0*/  LDCU UR12, c[0x0][0xf0c] ;  /* 0x0001e180ff0c77ac */ /* 0x000f220008000800 */
[----:B------:R-:W1:Y:S01]  /*2af0*/  LDCU UR13, c[0x0][0xf20] ;  /* 0x0001e400ff0d77ac */ /* 0x000e620008000800 */
[----:B--2---:R-:W-:Y:S02]  /*2b00*/  UIMAD.WIDE.U32 UR6, UR62, UR8, URZ ;  /* 0x000000083e0672a5 */ /* 0x004fe4000f8e00ff */
[----:B------:R-:W-:Y:S02]  /*2b10*/  UIMAD.WIDE.U32 UR4, UR61, UR11, URZ ;  /* 0x0000000b3d0472a5 */ /* 0x000fe4000f8e00ff */
[----:B----4-:R-:W-:Y:S02]  /*2b20*/  UISETP.NE.AND UP2, UPT, UR12, 0x1, UPT ;  /* 0x000000010c00788c */ /* 0x010fe4000bf45270 */
[----:B------:R-:W-:Y:S01]  /*2b30*/  UISETP.NE.AND UP0, UPT, UR10, 0x1, UPT ;  /* 0x000000010a00788c */ /* 0x000fe2000bf05270 */
[----:B------:R-:W-:-:S02]  /*2b40*/  UMOV UR6, UR7 ;  /* 0x0000000700067c82 */ /* 0x000fc40008000000 */
[----:B------:R-:W-:Y:S01]  /*2b50*/  UMOV UR4, UR5 ;  /* 0x0000000500047c82 */ /* 0x000fe20008000000 */
[----:B------:R-:W-:Y:S02]  /*2b60*/  USHF.R.U32.HI UR6, URZ, UR9, UR6 ;  /* 0x00000009ff067299 */ /* 0x000fe40008011606 */
[----:B-1----:R-:W-:Y:S02]  /*2b70*/  USHF.R.U32.HI UR4, URZ, UR13, UR4 ;  /* 0x0000000dff047299 */ /* 0x002fe40008011604 */
[----:B------:R-:W-:Y:S02]  /*2b80*/  USEL UR5, UR62, UR6, !UP2 ;  /* 0x000000063e057287 */ /* 0x000fe4000d000000 */
[----:B------:R-:W-:-:S04]  /*2b90*/  USEL UR4, UR61, UR4, !UP0 ;  /* 0x000000043d047287 */ /* 0x000fc8000c000000 */
[----:B------:R-:W-:Y:S02]  /*2ba0*/  UIADD3 UR6, UPT, UPT, UR5, -UR4, URZ ;  /* 0x8000000405067290 */ /* 0x000fe4000fffe0ff */
[----:B------:R-:W-:Y:S02]  /*2bb0*/  UIADD3 UR4, UPT, UPT, -UR5, UR4, URZ ;  /* 0x0000000405047290 */ /* 0x000fe4000fffe1ff */
[----:B------:R-:W-:Y:S02]  /*2bc0*/  UIMAD UR61, UR6, UR10, UR61 ;  /* 0x0000000a063d72a4 */ /* 0x000fe4000f8e023d */
[----:B------:R-:W-:-:S12]  /*2bd0*/  UIMAD UR62, UR4, UR12, UR62 ;  /* 0x0000000c043e72a4 */ /* 0x000fd8000f8e023e */
.L_x_45:
[----:B------:R-:W-:Y:S01]  /*2be0*/  VIADD R11, R11, 0x1 ;  /* 0x000000010b0b7836 */ /* 0x000fe20000000000 */
[----:B------:R-:W-:Y:S02]  /*2bf0*/  R2UR UR5, R142 ;  /* 0x000000008e0572ca */ /* 0x000fe400000e0000 */
[----:B------:R-:W-:Y:S02]  /*2c00*/  R2UR UR4, R141 ;  /* 0x000000008d0472ca */ /* 0x000fe400000e0000 */
[C---:B------:R-:W-:Y:S02]  /*2c10*/  ISETP.NE.AND P0, PT, R11.reuse, 0x2, PT ;  /* 0x000000020b00780c */ /* 0x040fe40003f05270 */
[----:B------:R-:W-:Y:S02]  /*2c20*/  PLOP3.LUT P2, PT, PT, PT, PT, 0x80, 0x8 ;  /* 0x000000000008781c */ /* 0x000fe40003f4f070 */
[----:B------:R-:W-:Y:S02]  /*2c30*/  SEL R3, RZ, 0x1, P0 ;  /* 0x00000001ff037807 */ /* 0x000fe40000000000 */
[----:B------:R-:W-:-:S02]  /*2c40*/  SEL R11, R11, RZ, P0 ;  /* 0x000000ff0b0b7207 */ /* 0x000fc40000000000 */
[----:B------:R-:W-:Y:S01]  /*2c50*/  LOP3.LUT R10, R10, R3, RZ, 0x3c, !PT ;  /* 0x000000030a0a7212 */ /* 0x000fe200078e3cff */
[----:B------:R-:W-:Y:S02]  /*2c60*/  UIADD3 UR28, UPT, UPT, UR62, UR5, URZ ;  /* 0x000000053e1c7290 */ /* 0x000fe4000fffe0ff */
[----:B------:R-:W-:Y:S01]  /*2c70*/  UIADD3 UR20, UPT, UPT, UR61, UR4, URZ ;  /* 0x000000043d147290 */ /* 0x000fe2000fffe0ff */
[----:B------:R-:W-:Y:S11]  /*2c80*/  BRA.U UP1, `(.L_x_46) ;  /* 0xffffffed01247547 */ /* 0x000ff6000b83ffff */
[----:B------:R-:W-:Y:S01]  /*2c90*/  UIADD3 UR29, UPT, UPT, UR29, 0x10, URZ ;  /* 0x000000101d1d7890 */ /* 0x000fe2000fffe0ff */
[----:B------:R-:W-:-:S03]  /*2ca0*/  SHF.L.U32 R3, R12, 0x1f, RZ ;  /* 0x0000001f0c037819 */ /* 0x000fc600000006ff */
[----:B------:R-:W-:-:S09]  /*2cb0*/  ULEA UR4, UR30, UR29, 0x3 ;  /* 0x0000001d1e047291 */ /* 0x000fd2000f8e18ff */
[----:B------:R-:W2:Y:S02]  /*2cc0*/  SYNCS.PHASECHK.TRANS64.TRYWAIT P0, [UR4], R3 ;  /* 0x00000003ff0075a7 */ /* 0x000ea40008001104 */
[----:B--2---:R-:W-:Y:S05]  /*2cd0*/  @!P0 BRA `(.L_x_47) ;  /* 0x000000a000908947 */ /* 0x004fea0003800000 */
.L_x_154:
[----:B------:R-:W-:-:S04]  /*2ce0*/  UIADD3 UR4, UPT, UPT, UR30, 0x1, URZ ;  /* 0x000000011e047890 */ /* 0x000fc8000fffe0ff */
[----:B------:R-:W-:-:S04]  /*2cf0*/  UISETP.NE.AND UP0, UPT, UR4, 0x2, UPT ;  /* 0x000000020400788c */ /* 0x000fc8000bf05270 */
[----:B------:R-:W-:Y:S02]  /*2d00*/  USEL UR5, URZ, 0x1, UP0 ;  /* 0x00000001ff057887 */ /* 0x000fe40008000000 */
[----:B------:R-:W-:-:S04]  /*2d10*/  USEL UR4, UR4, URZ, UP0 ;  /* 0x000000ff04047287 */ /* 0x000fc80008000000 */
[----:B------:R-:W-:Y:S01]  /*2d20*/  ULEA UR4, UR4, UR29, 0x3 ;  /* 0x0000001d04047291 */ /* 0x000fe2000f8e18ff */
[----:B-1----:R-:W-:-:S04]  /*2d30*/  LOP3.LUT R3, R12, UR5, RZ, 0x3c, !PT ;  /* 0x000000050c037c12 */ /* 0x002fc8000f8e3cff */
[----:B------:R-:W-:Y:S01]  /*2d40*/  SHF.L.U32 R3, R3, 0x1f, RZ ;  /* 0x0000001f03037819 */ /* 0x000fe200000006ff */
[----:B------:R-:W-:-:S07]  /*2d50*/  IMAD.U32 R0, RZ, RZ, UR4 ;  /* 0x00000004ff007e24 */ /* 0x000fce000f8e00ff */
.L_x_48:
[----:B-1----:R1:W2:Y:S02]  /*2d60*/  SYNCS.PHASECHK.TRANS64.TRYWAIT P0, [R0+URZ], R3 ;  /* 0x00000003000075a7 */ /* 0x0022a400080011ff */
[----:B--2---:R-:W-:Y:S05]  /*2d70*/  @!P0 NANOSLEEP.SYNCS 0x989680 ;  /* 0x009896800000895d */ /* 0x004fea0003900000 */
[----:B------:R-:W2:Y:S02]  /*2d80*/  @!P0 SYNCS.PHASECHK.TRANS64 P0, [R0+URZ], R3 ;  /* 0x00000003000085a7 */ /* 0x000ea400080010ff */
[----:B--2---:R-:W-:Y:S05]  /*2d90*/  @P0 EXIT ;  /* 0x000000000000094d */ /* 0x004fea0003800000 */
[----:B------:R-:W-:Y:S05]  /*2da0*/  BRA `(.L_x_48) ;  /* 0xfffffffc00ec7947 */ /* 0x000fea000383ffff */
.L_x_22:
[----:B------:R-:W1:Y:S02]  /*2db0*/  S2UR UR4, SR_CgaCtaId ;  /* 0x00000000000479c3 */ /* 0x000e640000008800 */
[----:B-1----:R-:W-:-:S04]  /*2dc0*/  UISETP.NE.AND UP0, UPT, UR4, URZ, UPT ;  /* 0x000000ff0400728c */ /* 0x002fc8000bf05270 */
[----:B------:R-:W-:-:S09]  /*2dd0*/  UISETP.NE.OR UP0, UPT, UR18, 0x1, UP0 ;  /* 0x000000011200788c */ /* 0x000fd20008705670 */
[----:B------:R-:W-:Y:S05]  /*2de0*/  BRA.U UP0, `(.L_x_49) ;  /* 0x00000005004c7547 */ /* 0x000fea000b800000 */
[----:B------:R-:W1:Y:S01]  /*2df0*/  S2UR UR5, SR_CgaCtaId ;  /* 0x00000000000579c3 */ /* 0x000e620000008800 */
[----:B------:R-:W-:Y:S01]  /*2e00*/  UMOV UR4, 0x400 ;  /* 0x0000040000047882 */ /* 0x000fe20000000000 */
[----:B------:R-:W-:Y:S01]  /*2e10*/  ISETP.GE.U32.AND P2, PT, R3, 0x2, PT ;  /* 0x000000020300780c */ /* 0x000fe20003f46070 */
[----:B------:R-:W-:Y:S01]  /*2e20*/  IMAD.MOV.U32 R12, RZ, RZ, 0x1 ;  /* 0x00000001ff0c7424 */ /* 0x000fe200078e00ff */
[----:B------:R-:W-:Y:S02]  /*2e30*/  CS2R R10, SRZ ;  /* 0x00000000000a7805 */ /* 0x000fe4000001ff00 */
[----:B------:R-:W-:Y:S01]  /*2e40*/  CS2R R8, SRZ ;  /* 0x0000000000087805 */ /* 0x000fe2000001ff00 */
[----:B-1----:R-:W-:-:S03]  /*2e50*/  ULEA UR6, UR5, UR4, 0x18 ;  /* 0x0000000405067291 */ /* 0x002fc6000f8ec0ff */
[----:B------:R-:W-:-:S09]  /*2e60*/  UMOV UR5, URZ ;  /* 0x000000ff00057c82 */ /* 0x000fd20008000000 */
.L_x_53:
[----:B------:R-:W-:Y:S02]  /*2e70*/  LEA R0, R8, UR6, 0x3 ;  /* 0x0000000608007c11 */ /* 0x000fe4000f8e18ff */
[----:B------:R-:W-:-:S03]  /*2e80*/  SHF.L.U32 R5, R9, 0x1f, RZ ;  /* 0x0000001f09057819 */ /* 0x000fc600000006ff */
[----:B------:R-:W-:Y:S01]  /*2e90*/  VIADD R4, R0, 0xb0 ;  /* 0x000000b000047836 */ /* 0x000fe20000000000 */
[----:B------:R-:W1:Y:S02]  /*2ea0*/  SYNCS.PHASECHK.TRANS64.TRYWAIT P0, [R0+URZ+0xa0], R5 ;  /* 0x0000a005000075a7 */ /* 0x000e6400080011ff */
[----:B-1----:R-:W-:Y:S05]  /*2eb0*/  @!P0 BRA `(.L_x_50) ;  /* 0x000000a000308947 */ /* 0x002fea0003800000 */
.L_x_155:
[----:B------:R-:W-:Y:S01]  /*2ec0*/  ULEA UR4, UR5, UR6, 0x3 ;  /* 0x0000000605047291 */ /* 0x000fe2000f8e18ff */
[----:B------:R-:W-:Y:S01]  /*2ed0*/  PRMT R4, RZ, 0x654, R4 ;  /* 0x00000654ff047816 */ /* 0x000fe20000000004 */
[----:B-1----:R-:W-:Y:S01]  /*2ee0*/  @!P2 IMAD.MOV.U32 R5, RZ, RZ, 0x10 ;  /* 0x00000010ff05a424 */ /* 0x002fe200078e00ff */
[----:B------:R-:W-:Y:S01]  /*2ef0*/  SHF.L.U32 R7, R12, 0x1f, RZ ;  /* 0x0000001f0c077819 */ /* 0x000fe200000006ff */
[----:B------:R-:W-:Y:S01]  /*2f00*/  UIADD3 UR7, UPT, UPT, UR4, 0x70, URZ ;  /* 0x0000007004077890 */ /* 0x000fe2000fffe0ff */
[----:B------:R1:W-:Y:S05]  /*2f10*/  SYNCS.ARRIVE.TRANS64.RED.A1T0 RZ, [R4+URZ], RZ ;  /* 0x000000ff04ff79a7 */ /* 0x0003ea00081004ff */
[----:B------:R-:W-:Y:S01]  /*2f20*/  IMAD.U32 R0, RZ, RZ, UR7 ;  /* 0x00000007ff007e24 */ /* 0x000fe2000f8e00ff */
[----:B------:R-:W2:Y:S04]  /*2f30*/  SYNCS.PHASECHK.TRANS64.TRYWAIT P0, [UR4+0x80], R7 ;  /* 0x00008007ff0075a7 */ /* 0x000ea80008001104 */
[----:B------:R-:W-:Y:S01]  /*2f40*/  PRMT R13, R3, 0x654, R0 ;  /* 0x00000654030d7816 */ /* 0x000fe20000000000 */
[----:B-12---:R-:W-:Y:S06]  /*2f50*/  @!P0 BRA `(.L_x_51) ;  /* 0x000000a0001c8947 */ /* 0x006fec0003800000 */
.L_x_157:
[----:B------:R-:W-:Y:S01]  /*2f60*/  ULEA UR8, UR5, UR6, 0x4 ;  /* 0x0000000605087291 */ /* 0x000fe2000f8e20ff */
[----:B------:R-:W-:Y:S01]  /*2f70*/  SEL R2, R13, R2, !P2 ;  /* 0x000000020d027207 */ /* 0x000fe20005000000 */
[----:B------:R-:W-:Y:S01]  /*2f80*/  UIADD3 UR9, UPT, UPT, UR4, 0x70, URZ ;  /* 0x0000007004097890 */ /* 0x000fe2000fffe0ff */
[----:B-1----:R-:W-:Y:S01]  /*2f90*/  LEA R0, R11, UR6, 0x3 ;  /* 0x000000060b007c11 */ /* 0x002fe2000f8e18ff */
[----:B------:R-:W-:Y:S01]  /*2fa0*/  UIADD3 UR8, UPT, UPT, UR8, 0xd0, URZ ;  /* 0x000000d008087890 */ /* 0x000fe2000fffe0ff */
[----:B------:R1:W-:Y:S01]  /*2fb0*/  @!P2 SYNCS.ARRIVE.TRANS64.RED RZ, [R2+URZ], R5 ;  /* 0x0000000502ffa9a7 */ /* 0x0003e200080004ff */
[----:B------:R-:W-:Y:S01]  /*2fc0*/  UIADD3 UR4, UPT, UPT, UR5, 0x1, URZ ;  /* 0x0000000105047890 */ /* 0x000fe2000fffe0ff */
[----:B------:R-:W-:-:S03]  /*2fd0*/  VIADD R8, R8, 0x1 ;  /* 0x0000000108087836 */ /* 0x000fc60000000000 */
[----:B------:R-:W-:Y:S02]  /*2fe0*/  UISETP.NE.AND UP0, UPT, UR4, 0x2, UPT ;  /* 0x000000020400788c */ /* 0x000fe4000bf05270 */
[----:B------:R-:W-:Y:S01]  /*2ff0*/  ISETP.NE.AND P0, PT, R8, 0x2, PT ;  /* 0x000000020800780c */ /* 0x000fe20003f05270 */
[----:B------:R-:W-:Y:S06]  /*3000*/  UGETNEXTWORKID.BROADCAST [UR8], [UR9] ;  /* 0x00000000080073ca */ /* 0x000fec0008000100 */
[----:B------:R-:W-:Y:S02]  /*3010*/  USEL UR7, URZ, 0x1, UP0 ;  /* 0x00000001ff077887 */ /* 0x000fe40008000000 */
[----:B------:R-:W-:-:S04]  /*3020*/  USEL UR5, UR4, URZ, UP0 ;  /* 0x000000ff04057287 */ /* 0x000fc80008000000 */
[----:B------:R-:W-:Y:S02]  /*3030*/  LOP3.LUT R12, R12, UR7, RZ, 0x3c, !PT ;  /* 0x000000070c0c7c12 */ /* 0x000fe4000f8e3cff */
[----:B-1----:R-:W-:-:S04]  /*3040*/  SHF.L.U32 R5, R10, 0x1f, RZ ;  /* 0x0000001f0a057819 */ /* 0x002fc800000006ff */
[----:B------:R-:W1:Y:S02]  /*3050*/  SYNCS.PHASECHK.TRANS64.TRYWAIT P1, [R0+URZ+0x70], R5 ;  /* 0x00007005000075a7 */ /* 0x000e6400080211ff */
[----:B-1----:R-:W-:Y:S05]  /*3060*/  @!P1 BRA `(.L_x_52) ;  /* 0x0000009c00f09947 */ /* 0x002fea0003800000 */
.L_x_158:
[C---:B------:R-:W-:Y:S01]  /*3070*/  LEA R4, R11.reuse, UR6, 0x4 ;  /* 0x000000060b047c11 */ /* 0x040fe2000f8e20ff */
[----:B-1----:R-:W-:Y:S01]  /*3080*/  VIADD R0, R0, 0x80 ;  /* 0x0000008000007836 */ /* 0x002fe20000000000 */
[----:B------:R-:W-:Y:S01]  /*3090*/  SEL R8, R8, RZ, P0 ;  /* 0x000000ff08087207 */ /* 0x000fe20000000000 */
[----:B------:R-:W-:-:S03]  /*30a0*/  VIADD R11, R11, 0x1 ;  /* 0x000000010b0b7836 */ /* 0x000fc60000000000 */
[----:B------:R-:W1:Y:S01]  /*30b0*/  LDS.128 R4, [R4+0xd0] ;  /* 0x0000d00004047984 */ /* 0x000e620000000c00 */
[----:B------:R-:W-:Y:S02]  /*30c0*/  PRMT R0, RZ, 0x654, R0 ;  /* 0x00000654ff007816 */ /* 0x000fe40000000000 */
[C---:B------:R-:W-:Y:S01]  /*30d0*/  ISETP.NE.AND P1, PT, R11.reuse, 0x2, PT ;  /* 0x000000020b00780c */ /* 0x040fe20003f25270 */
[----:B------:R-:W-:Y:S01]  /*30e0*/  @!PT LDS RZ, [RZ] ;  /* 0x00000000fffff984 */ /* 0x000fe20000000800 */
[----:B------:R-:W-:Y:S01]  /*30f0*/  @!PT LDS RZ, [RZ] ;  /* 0x00000000fffff984 */ /* 0x000fe20000000800 */
[----:B------:R-:W-:Y:S01]  /*3100*/  @!PT LDS RZ, [RZ] ;  /* 0x00000000fffff984 */ /* 0x000fe20000000800 */
[----:B------:R-:W-:Y:S01]  /*3110*/  @!PT LDS RZ, [RZ] ;  /* 0x00000000fffff984 */ /* 0x000fe20000000800 */
[----:B------:R2:W-:Y:S06]  /*3120*/  MEMBAR.ALL.CTA ;  /* 0x0000000000007992 */ /* 0x0005ec0000008000 */
[----:B--2---:R-:W2:Y:S01]  /*3130*/  FENCE.VIEW.ASYNC.S ;  /* 0x00000000000073c6 */ /* 0x004ea20000000000 */
[----:B------:R-:W-:Y:S01]  /*3140*/  SEL R11, R11, RZ, P1 ;  /* 0x000000ff0b0b7207 */ /* 0x000fe20000800000 */
[----:B--2---:R2:W-:Y:S01]  /*3150*/  SYNCS.ARRIVE.TRANS64.RED.A1T0 RZ, [R0+URZ], RZ ;  /* 0x000000ff00ff79a7 */ /* 0x0045e200081004ff */
[----:B-1----:R-:W-:-:S02]  /*3160*/  LOP3.LUT P3, RZ, R6, 0x1, RZ, 0xc0, !PT ;  /* 0x0000000106ff7812 */ /* 0x002fc4000786c0ff */
[----:B------:R-:W-:-:S04]  /*3170*/  SEL R5, RZ, 0x1, P1 ;  /* 0x00000001ff057807 */ /* 0x000fc80000800000 */
[----:B------:R-:W-:Y:S02]  /*3180*/  LOP3.LUT R10, R10, R5, RZ, 0x3c, !PT ;  /* 0x000000050a0a7212 */ /* 0x000fe400078e3cff */
[----:B--2---:R-:W-:-:S04]  /*3190*/  SEL R0, RZ, 0x1, P0 ;  /* 0x00000001ff007807 */ /* 0x004fc80000000000 */
[----:B------:R-:W-:Y:S01]  /*31a0*/  LOP3.LUT R9, R9, R0, RZ, 0x3c, !PT ;  /* 0x0000000009097212 */ /* 0x000fe200078e3cff */
[----:B------:R-:W-:Y:S06]  /*31b0*/  @P3 BRA `(.L_x_53) ;  /* 0xfffffffc002c3947 */ /* 0x000fec000383ffff */
[----:B------:R-:W-:Y:S01]  /*31c0*/  ULEA UR4, UR5, UR6, 0x3 ;  /* 0x0000000605047291 */ /* 0x000fe2000f8e18ff */
[----:B------:R-:W-:-:S08]  /*31d0*/  SHF.L.U32 R3, R12, 0x1f, RZ ;  /* 0x0000001f0c037819 */ /* 0x000fd000000006ff */
[----:B------:R-:W1:Y:S02]  /*31e0*/  SYNCS.PHASECHK.TRANS64 P0, [UR4+0x80], R3 ;  /* 0x00008003ff0075a7 */ /* 0x000e640008001004 */
[----:B-1----:R-:W-:Y:S05]  /*31f0*/  @P0 BRA `(.L_x_54) ;  /* 0x0000000000080947 */ /* 0x002fea0003800000 */
[----:B------:R-:W1:Y:S02]  /*3200*/  SYNCS.PHASECHK.TRANS64.TRYWAIT P0, [UR4+0x80], R3 ;  /* 0x00008003ff0075a7 */ /* 0x000e640008001104 */
[----:B-1----:R-:W-:Y:S05]  /*3210*/  @!P0 BRA `(.L_x_55) ;  /* 0x0000009c00988947 */ /* 0x002fea0003800000 */
.L_x_54:
[----:B------:R-:W-:-:S04]  /*3220*/  UIADD3 UR7, UPT, UPT, UR5, 0x1, URZ ;  /* 0x0000000105077890 */ /* 0x000fc8000fffe0ff */
[----:B------:R-:W-:-:S04]  /*3230*/  UISETP.NE.AND UP0, UPT, UR7, 0x2, UPT ;  /* 0x000000020700788c */ /* 0x000fc8000bf05270 */
[----:B------:R-:W-:Y:S02]  /*3240*/  USEL UR8, URZ, 0x1, UP0 ;  /* 0x00000001ff087887 */ /* 0x000fe40008000000 */
[----:B------:R-:W-:-:S04]  /*3250*/  USEL UR7, UR7, URZ, UP0 ;  /* 0x000000ff07077287 */ /* 0x000fc80008000000 */
[----:B------:R-:W-:Y:S01]  /*3260*/  ULEA UR7, UR7, UR6, 0x3 ;  /* 0x0000000607077291 */ /* 0x000fe2000f8e18ff */
[----:B-1----:R-:W-:-:S04]  /*3270*/  LOP3.LUT R3, R12, UR8, RZ, 0x3c, !PT ;  /* 0x000000080c037c12 */ /* 0x002fc8000f8e3cff */
[----:B------:R-:W-:-:S04]  /*3280*/  SHF.L.U32 R0, R3, 0x1f, RZ ;  /* 0x0000001f03007819 */ /* 0x000fc800000006ff */
[----:B------:R-:W1:Y:S02]  /*3290*/  SYNCS.PHASECHK.TRANS64 P0, [UR7+0x80], R0 ;  /* 0x00008000ff0075a7 */ /* 0x000e640008001007 */
[----:B-1----:R-:W-:Y:S05]  /*32a0*/  @P0 EXIT ;  /* 0x000000000000094d */ /* 0x002fea0003800000 */
[----:B------:R-:W-:Y:S02]  /*32b0*/  SHF.L.U32 R3, R3, 0x1f, RZ ;  /* 0x0000001f03037819 */ /* 0x000fe400000006ff */
[----:B------:R-:W-:-:S07]  /*32c0*/  MOV R0, UR7 ;  /* 0x0000000700007c02 */ /* 0x000fce0008000f00 */
.L_x_56:
[----:B-1----:R1:W2:Y:S02]  /*32d0*/  SYNCS.PHASECHK.TRANS64.TRYWAIT P0, [R0+URZ+0x80], R3 ;  /* 0x00008003000075a7 */ /* 0x0022a400080011ff */
[----:B--2---:R-:W-:Y:S05]  /*32e0*/  @!P0 NANOSLEEP.SYNCS 0x989680 ;  /* 0x009896800000895d */ /* 0x004fea0003900000 */
[----:B------:R-:W2:Y:S02]  /*32f0*/  @!P0 SYNCS.PHASECHK.TRANS64 P0, [R0+URZ+0x80], R3 ;  /* 0x00008003000085a7 */ /* 0x000ea400080010ff */
[----:B--2---:R-:W-:Y:S05]  /*3300*/  @P0 EXIT ;  /* 0x000000000000094d */ /* 0x004fea0003800000 */
[----:B------:R-:W-:Y:S05]  /*3310*/  BRA `(.L_x_56) ;  /* 0xfffffffc00ec7947 */ /* 0x000fea000383ffff */
.L_x_49:
[----:B------:R-:W-:Y:S05]  /*3320*/  BRA.U UP5, `(.L_x_57) ;  /* 0x0000002105147547 */ /* 0x000fea000b800000 */
[----:B------:R-:W1:Y:S01]  /*3330*/  S2UR UR7, SR_CgaCtaId ;  /* 0x00000000000779c3 */ /* 0x000e620000008800 */
[----:B------:R-:W-:Y:S01]  /*3340*/  UMOV UR4, 0x40 ;  /* 0x0000004000047882 */ /* 0x000fe20000000000 */
[----:B------:R-:W-:Y:S01]  /*3350*/  NOP ;  /* 0x0000000000007918 */ /* 0x000fe20000000000 */
[----:B------:R-:W-:Y:S01]  /*3360*/  UMOV UR6, 0x400 ;  /* 0x0000040000067882 */ /* 0x000fe20000000000 */
[----:B-1----:R-:W-:Y:S02]  /*3370*/  ULEA UR5, UR7, UR4, 0x18 ;  /* 0x0000000407057291 */ /* 0x002fe4000f8ec0ff */
[----:B------:R-:W-:-:S07]  /*3380*/  ULEA UR6, UR7, UR6, 0x18 ;  /* 0x0000000607067291 */ /* 0x000fce000f8ec0ff */
[----:B------:R-:W1:Y:S02]  /*3390*/  LDS.U8 R3, [UR5+0x1c] ;  /* 0x00001c05ff037984 */ /* 0x000e640008000000 */
[----:B-1----:R-:W-:-:S13]  /*33a0*/  ISETP.NE.AND P0, PT, R3, RZ, PT ;  /* 0x000000ff0300720c */ /* 0x002fda0003f05270 */
[----:B------:R-:W-:Y:S05]  /*33b0*/  @P0 BRA `(.L_x_58) ;  /* 0x0000000400100947 */ /* 0x000fea0003800000 */
[----:B------:R-:W1:Y:S01]  /*33c0*/  S2UR UR4, SR_CgaCtaId ;  /* 0x00000000000479c3 */ /* 0x000e620000008800 */
[----:B------:R-:W-:Y:S02]  /*33d0*/  UISETP.NE.U32.AND UP1, UPT, UR22, 0x1, UPT ;  /* 0x000000011600788c */ /* 0x000fe4000bf25070 */
[----:B------:R-:W-:Y:S02]  /*33e0*/  UIADD3 UR7, UPT, UPT, UR5, 0x8, URZ ;  /* 0x0000000805077890 */ /* 0x000fe4000fffe0ff */
[----:B-1----:R-:W-:-:S05]  /*33f0*/  ULOP3.LUT UR8, UR4, 0x1, URZ, 0x3c, !UPT ;  /* 0x0000000104087892 */ /* 0x002fca000f8e3cff */
[----:B------:R-:W-:Y:S07]  /*3400*/  BRA.U !UP1, `(.L_x_59) ;  /* 0x00000001099c7547 */ /* 0x000fee000b800000 */
[----:B------:R-:W-:Y:S01]  /*3410*/  ELECT P0, URZ, PT ;  /* 0x0000000000ff782f */ /* 0x000fe20003800000 */
[----:B------:R-:W-:-:S12]  /*3420*/  BSSY B0, `(.L_x_59) ;  /* 0x0000025000007945 */ /* 0x000fd80003800000 */
[----:B------:R-:W-:Y:S05]  /*3430*/  @!P0 BRA `(.L_x_60) ;  /* 0x00000000008c8947 */ /* 0x000fea0003800000 */
[----:B------:R-:W-:-:S05]  /*3440*/  UMOV UR4, 0x10 ;  /* 0x0000001000047882 */ /* 0x000fca0000000000 */
[----:B------:R-:W-:Y:S04]  /*3450*/  DEPBAR.LE SB1, 0x36 ;  /* 0x00009d800000791a */ /* 0x000fe80000000000 */
[----:B------:R-:W1:Y:S02]  /*3460*/  UTCATOMSWS.2CTA.FIND_AND_SET.ALIGN UP0, UR4, UR4 ;  /* 0x00000004000475e3 */ /* 0x000e640008200800 */
[----:B-1----:R-:W-:Y:S01]  /*3470*/  MOV R10, UR4 ;  /* 0x00000004000a7c02 */ /* 0x002fe20008000f00 */
[----:B------:R-:W-:Y:S06]  /*3480*/  BRA.U UP0, `(.L_x_61) ;  /* 0x0000000100187547 */ /* 0x000fec000b800000 */
.L_x_62:
[----:B------:R-:W-:Y:S05]  /*3490*/  NANOSLEEP 0x64 ;  /* 0x000000640000795d */ /* 0x000fea0003800000 */
[----:B------:R-:W-:-:S05]  /*34a0*/  UMOV UR4, 0x10 ;  /* 0x0000001000047882 */ /* 0x000fca0000000000 */
[----:B------:R-:W-:Y:S04]  /*34b0*/  DEPBAR.LE SB1, 0x36 ;  /* 0x00009d800000791a */ /* 0x000fe80000000000 */
[----:B------:R-:W1:Y:S02]  /*34c0*/  UTCATOMSWS.2CTA.FIND_AND_SET.ALIGN UP0, UR4, UR4 ;  /* 0x00000004000475e3 */ /* 0x000e640008200800 */
[----:B-1----:R-:W-:Y:S01]  /*34d0*/  MOV R10, UR4 ;  /* 0x00000004000a7c02 */ /* 0x002fe20008000f00 */
[----:B------:R-:W-:Y:S05]  /*34e0*/  BRA.U !UP0, `(.L_x_62) ;  /* 0xfffffffd08e87547 */ /* 0x000fea000b83ffff */
.L_x_61:
[----:B------:R-:W1:Y:S01]  /*34f0*/  LDS R6, [UR5+0x10] ;  /* 0x00001005ff067984 */ /* 0x000e620008000800 */
[----:B------:R-:W-:Y:S01]  /*3500*/  IMAD.U32 R3, RZ, RZ, UR6 ;  /* 0x00000006ff037e24 */ /* 0x000fe2000f8e00ff */
[----:B------:R-:W-:-:S03]  /*3510*/  MOV R4, UR8 ;  /* 0x0000000800047c02 */ /* 0x000fc60008000f00 */
[----:B------:R-:W-:Y:S01]  /*3520*/  VIADD R3, R3, 0xf0 ;  /* 0x000000f003037836 */ /* 0x000fe20000000000 */
[----:B-1----:R-:W-:-:S04]  /*3530*/  SHF.L.U32 R6, R6, 0x1f, RZ ;  /* 0x0000001f06067819 */ /* 0x002fc800000006ff */
[----:B------:R-:W1:Y:S02]  /*3540*/  SYNCS.PHASECHK.TRANS64.TRYWAIT P0, [UR5+0x8], R6 ;  /* 0x00000806ff0075a7 */ /* 0x000e640008001105 */
[----:B-1----:R-:W-:Y:S05]  /*3550*/  @P0 BRA `(.L_x_63) ;  /* 0x0000000000080947 */ /* 0x002fea0003800000 */
[----:B------:R-:W1:Y:S02]  /*3560*/  SYNCS.PHASECHK.TRANS64.TRYWAIT P0, [UR5+0x8], R6 ;  /* 0x00000806ff0075a7 */ /* 0x000e640008001105 */
[----:B-1----:R-:W-:Y:S05]  /*3570*/  @!P0 BRA `(.L_x_64) ;  /* 0x0000009800d88947 */ /* 0x002fea0003800000 */
.L_x_63:
[----:B------:R-:W-:Y:S01]  /*3580*/  PRMT R4, R4, 0x654, R3 ;  /* 0x0000065404047816 */ /* 0x000fe20000000003 */
[----:B------:R-:W-:Y:S01]  /*3590*/  HFMA2 R3, -RZ, RZ, 0, 5.9604644775390625e-08 ;  /* 0x00000001ff037431 */ /* 0x000fe200000001ff */
[----:B------:R-:W-:Y:S01]  /*35a0*/  UPRMT UR4, UR8, 0x654, UR7 ;  /* 0x0000065408047896 */ /* 0x000fe20008000007 */
[----:B------:R-:W-:Y:S02]  /*35b0*/  IMAD.MOV.U32 R7, RZ, RZ, 0xffff ;  /* 0x0000ffffff077424 */ /* 0x000fe400078e00ff */
[----:B-1----:R-:W-:Y:S02]  /*35c0*/  IMAD.MOV.U32 R6, RZ, RZ, 0x4 ;  /* 0x00000004ff067424 */ /* 0x002fe400078e00ff */
[----:B------:R-:W-:Y:S01]  /*35d0*/  IMAD.SHL.U32 R9, R10, 0x20, RZ ;  /* 0x000000200a097824 */ /* 0x000fe200078e00ff */
[----:B------:R-:W-:Y:S02]  /*35e0*/  MOV R5, UR4 ;  /* 0x0000000400057c02 */ /* 0x000fe40008000f00 */
[-C--:B------:R-:W-:Y:S01]  /*35f0*/  SHF.L.U32 R8, R7, R10.reuse, RZ ;  /* 0x0000000a07087219 */ /* 0x080fe200000006ff */
[----:B------:R1:W-:Y:S01]  /*3600*/  SYNCS.ARRIVE.TRANS64.RED RZ, [UR4], R6 ;  /* 0x00000006ffff79a7 */ /* 0x0003e20008000404 */
[----:B------:R-:W-:Y:S01]  /*3610*/  SHF.L.U32 R7, R3, R10, RZ ;  /* 0x0000000a03077219 */ /* 0x000fe200000006ff */
[----:B------:R1:W-:Y:S04]  /*3620*/  STS [UR6+0xf0], R9 ;  /* 0x0000f009ff007988 */ /* 0x0003e80008000806 */
[----:B------:R1:W-:Y:S04]  /*3630*/  STAS [R4.64], R10 ;  /* 0x0000000a04007dbd */ /* 0x0003e8000c0008ff */
[----:B------:R1:W-:Y:S04]  /*3640*/  ATOMS.OR RZ, [UR5+0x14], R8 ;  /* 0x00001408ffff798c */ /* 0x0003e8000b000005 */
[----:B------:R1:W-:Y:S04]  /*3650*/  ATOMS.OR RZ, [UR5+0x18], R7 ;  /* 0x00001807ffff798c */ /* 0x0003e8000b000005 */
[----:B------:R1:W-:Y:S02]  /*3660*/  ATOMS.XOR RZ, [UR5+0x10], R3 ;  /* 0x00001003ffff798c */ /* 0x0003e4000b800005 */
.L_x_60:
[----:B------:R-:W-:Y:S05]  /*3670*/  BSYNC B0 ;  /* 0x0000000000007941 */ /* 0x000fea0003800000 */
.L_x_59:
[----:B------:R-:W-:Y:S05]  /*3680*/  BRA.U UP1, `(.L_x_65) ;  /* 0x00000001016c7547 */ /* 0x000fea000b800000 */
[----:B------:R-:W-:-:S03]  /*3690*/  UMOV UR4, 0xffffffff ;  /* 0xffffffff00047882 */ /* 0x000fc60000000000 */
[----:B------:R-:W-:Y:S05]  /*36a0*/  BRA.DIV UR4, `(.L_x_66) ;  /* 0x0000009a04a47947 */ /* 0x000fea000b800000 */
[----:B------:R-:W-:-:S13]  /*36b0*/  ELECT P6, URZ, PT ;  /* 0x0000000000ff782f */ /* 0x000fda00038c0000 */
.L_x_162:
[----:B------:R-:W-:Y:S05]  /*36c0*/  @!P6 BRA `(.L_x_65) ;  /* 0x00000000005ce947 */ /* 0x000fea0003800000 */
[----:B-1----:R-:W1:Y:S02]  /*36d0*/  LDS R4, [UR5+0x10] ;  /* 0x00001005ff047984 */ /* 0x002e640008000800 */
[----:B-1----:R-:W-:-:S04]  /*36e0*/  SHF.L.U32 R4, R4, 0x1f, RZ ;  /* 0x0000001f04047819 */ /* 0x002fc800000006ff */
[----:B------:R-:W1:Y:S02]  /*36f0*/  SYNCS.PHASECHK.TRANS64.TRYWAIT P0, [UR5+0x8], R4 ;  /* 0x00000804ff0075a7 */ /* 0x000e640008001105 */
[----:B-1----:R-:W-:Y:S05]  /*3700*/  @P0 BRA `(.L_x_67) ;  /* 0x0000000000080947 */ /* 0x002fea0003800000 */
[----:B------:R-:W1:Y:S02]  /*3710*/  SYNCS.PHASECHK.TRANS64.TRYWAIT P0, [UR5+0x8], R4 ;  /* 0x00000804ff0075a7 */ /* 0x000e640008001105 */
[----:B-1----:R-:W-:Y:S05]  /*3720*/  @!P0 BRA `(.L_x_68) ;  /* 0x0000009800a48947 */ /* 0x002fea0003800000 */
.L_x_67:
[----:B------:R-:W2:Y:S01]  /*3730*/  LDS R6, [UR6+0xf0] ;  /* 0x0000f006ff067984 */ /* 0x000ea20008000800 */
[----:B-1----:R-:W-:Y:S02]  /*3740*/  HFMA2 R3, -RZ, RZ, 0, 5.9604644775390625e-08 ;  /* 0x00000001ff037431 */ /* 0x002fe400000001ff */
[----:B------:R-:W-:Y:S01]  /*3750*/  IMAD.MOV.U32 R4, RZ, RZ, 0xffff ;  /* 0x0000ffffff047424 */ /* 0x000fe200078e00ff */
[----:B------:R-:W-:Y:S01]  /*3760*/  UPRMT UR4, UR8, 0x654, UR7 ;  /* 0x0000065408047896 */ /* 0x000fe20008000007 */
[----:B--2---:R-:W-:-:S03]  /*3770*/  IMAD.SHL.U32 R5, R6, 0x20, RZ ;  /* 0x0000002006057824 */ /* 0x004fc600078e00ff */
[-C--:B------:R-:W-:Y:S02]  /*3780*/  SHF.L.U32 R4, R4, R6.reuse, RZ ;  /* 0x0000000604047219 */ /* 0x080fe400000006ff */
[----:B------:R-:W-:Y:S01]  /*3790*/  SHF.L.U32 R6, R3, R6, RZ ;  /* 0x0000000603067219 */ /* 0x000fe200000006ff */
[----:B------:R2:W-:Y:S04]  /*37a0*/  STS [UR6+0xf0], R5 ;  /* 0x0000f005ff007988 */ /* 0x0005e80008000806 */
[----:B------:R2:W-:Y:S04]  /*37b0*/  ATOMS.OR RZ, [UR5+0x14], R4 ;  /* 0x00001404ffff798c */ /* 0x0005e8000b000005 */
[----:B------:R2:W-:Y:S01]  /*37c0*/  ATOMS.OR RZ, [UR5+0x18], R6 ;  /* 0x00001806ffff798c */ /* 0x0005e2000b000005 */
[----:B------:R-:W-:Y:S03]  /*37d0*/  SYNCS.ARRIVE.TRANS64.RED.A1T0 RZ, [UR4], RZ ;  /* 0x000000ffffff79a7 */ /* 0x000fe60008100404 */
[----:B------:R2:W-:Y:S01]  /*37e0*/  ATOMS.XOR RZ, [UR5+0x10], R3 ;  /* 0x00001003ffff798c */ /* 0x0005e2000b800005 */
[----:B------:R-:W-:Y:S05]  /*37f0*/  BRA `(.L_x_65) ;  /* 0x0000000000107947 */ /* 0x000fea0003800000 */
.L_x_58:
[----:B------:R-:W-:Y:S02]  /*3800*/  MOV R3, 0xffffffff ;  /* 0xffffffff00037802 */ /* 0x000fe40000000f00 */
[----:B------:R-:W-:-:S03]  /*3810*/  MOV R4, 0x3840 ;  /* 0x0000384000047802 */ /* 0x000fc60000000f00 */
[----:B------:R1:W-:Y:S04]  /*3820*/  STS [UR6+0xf0], R3 ;  /* 0x0000f003ff007988 */ /* 0x0003e80008000806 */
[----:B-1---5:R-:W-:Y:S05]  /*3830*/  CALL.REL.NOINC `($__internal_1_$__cuda_sm10x_tcgen05_guardrail_trap_phase_invalid_during_alloc) ;  /* 0x000000a0004c7944 */ /* 0x022fea0003c00000 */
.L_x_65:
[----:B------:R-:W-:Y:S05]  /*3840*/  WARPSYNC.ALL ;  /* 0x0000000000007948 */ /* 0x000fea0003800000 */
[----:B------:R-:W3:Y:S01]  /*3850*/  S2UR UR4, SR_CgaCtaId ;  /* 0x00000000000479c3 */ /* 0x000ee20000008800 */
[----:B------:R-:W-:Y:S01]  /*3860*/  UMOV UR39, 0x400 ;  /* 0x0000040000277882 */ /* 0x000fe20000000000 */
[----:B------:R-:W-:-:S06]  /*3870*/  NOP ;  /* 0x0000000000007918 */ /* 0x000fcc0000000000 */
[----:B------:R-:W-:Y:S06]  /*3880*/  BAR.ARV 0x6, 0xa0 ;  /* 0x0182800000007b1d */ /* 0x000fec0000002000 */
[----:B------:R-:W4:Y:S01]  /*3890*/  LDCU UR8, c[0x0][0x38c] ;  /* 0x00007180ff0877ac */ /* 0x000f220008000800 */
[----:B------:R-:W-:Y:S02]  /*38a0*/  LOP3.LUT R2, R2, 0xffff, RZ, 0xc0, !PT ;  /* 0x0000ffff02027812 */ /* 0x000fe400078ec0ff */
[----:B-1----:R-:W-:Y:S01]  /*38b0*/  CS2R R8, SRZ ;  /* 0x0000000000087805 */ /* 0x002fe2000001ff00 */
[----:B------:R-:W-:Y:S01]  /*38c0*/  UISETP.NE.AND UP3, UPT, UR22, URZ, UPT ;  /* 0x000000ff1600728c */ /* 0x000fe2000bf65270 */
[----:B------:R-:W-:Y:S01]  /*38d0*/  UMOV UR30, URZ ;  /* 0x000000ff001e7c82 */ /* 0x000fe20008000000 */
[----:B------:R-:W-:Y:S01]  /*38e0*/  UMOV UR28, URZ ;  /* 0x000000ff001c7c82 */ /* 0x000fe20008000000 */
[----:B------:R-:W-:Y:S01]  /*38f0*/  IMAD.U32 R18, RZ, RZ, UR30 ;  /* 0x0000001eff127e24 */ /* 0x000fe2000f8e00ff */
[----:B------:R-:W-:Y:S01]  /*3900*/  UMOV UR76, 0x1 ;  /* 0x00000001004c7882 */ /* 0x000fe20000000000 */
[----:B---3--:R-:W-:Y:S01]  /*3910*/  ULEA UR39, UR4, UR39, 0x18 ;  /* 0x0000002704277291 */ /* 0x008fe2000f8ec0ff */
[----:B------:R-:W-:Y:S01]  /*3920*/  IMAD.U32 R14, RZ, RZ, UR28 ;  /* 0x0000001cff0e7e24 */ /* 0x000fe2000f8e00ff */
[----:B------:R-:W-:Y:S01]  /*3930*/  UMOV UR7, URZ ;  /* 0x000000ff00077c82 */ /* 0x000fe20008000000 */
[----:B------:R-:W-:Y:S01]  /*3940*/  UMOV UR54, URZ ;  /* 0x000000ff00367c82 */ /* 0x000fe20008000000 */
[----:B------:R-:W-:-:S02]  /*3950*/  UIADD3 UR11, UPT, UPT, UR39, 0x31000, URZ ;  /* 0x00031000270b7890 */ /* 0x000fc4000fffe0ff */
[----:B------:R-:W-:Y:S02]  /*3960*/  UIADD3 UR6, UPT, UPT, UR39, 0x10800, URZ ;  /* 0x0001080027067890 */ /* 0x000fe4000fffe0ff */
[----:B----4-:R-:W-:Y:S01]  /*3970*/  UIADD3 UR8, UPT, UPT, UR8, 0xff, URZ ;  /* 0x000000ff08087890 */ /* 0x010fe2000fffe0ff */
[----:B--2---:R-:W1:Y:S01]  /*3980*/  LDS R3, [UR39+0xf0] ;  /* 0x0000f027ff037984 */ /* 0x004e620008000800 */
[----:B------:R-:W-:Y:S02]  /*3990*/  UIADD3 UR5, UPT, UPT, UR39, 0x20800, URZ ;  /* 0x0002080027057890 */ /* 0x000fe4000fffe0ff */
[----:B------:R-:W-:Y:S02]  /*39a0*/  USHF.R.S32.HI UR4, URZ, 0x1f, UR8 ;  /* 0x0000001fff047899 */ /* 0x000fe40008011408 */
[----:B------:R-:W-:Y:S02]  /*39b0*/  UIADD3 UR10, UPT, UPT, UR39, 0x30800, URZ ;  /* 0x00030800270a7890 */ /* 0x000fe4000fffe0ff */
[----:B------:R-:W-:-:S02]  /*39c0*/  ULEA.HI UR9, UR4, UR8, URZ, 0x8 ;  /* 0x0000000804097291 */ /* 0x000fc4000f8f40ff */
[----:B------:R-:W-:Y:S02]  /*39d0*/  USHF.R.U32.HI UR4, URZ, 0x4, UR11 ;  /* 0x00000004ff047899 */ /* 0x000fe4000801160b */
[----:B------:R-:W-:Y:S02]  /*39e0*/  USHF.R.U32.HI UR8, URZ, 0x4, UR6 ;  /* 0x00000004ff087899 */ /* 0x000fe40008011606 */
[----:B------:R-:W-:Y:S02]  /*39f0*/  ULOP3.LUT UR4, UR4, 0x3fff, URZ, 0xc0, !UPT ;  /* 0x00003fff04047892 */ /* 0x000fe4000f8ec0ff */
[----:B------:R-:W-:Y:S02]  /*3a00*/  USHF.R.S32.HI UR77, URZ, 0x8, UR9 ;  /* 0x00000008ff4d7899 */ /* 0x000fe40008011409 */
[----:B------:R-:W-:Y:S02]  /*3a10*/  USHF.R.U32.HI UR6, URZ, 0x4, UR5 ;  /* 0x00000004ff067899 */ /* 0x000fe40008011605 */
[----:B------:R-:W-:-:S02]  /*3a20*/  USHF.R.U32.HI UR5, URZ, 0x4, UR10 ;  /* 0x00000004ff057899 */ /* 0x000fc4000801160a */
[----:B------:R-:W-:Y:S02]  /*3a30*/  UIADD3 UR12, UPT, UPT, UR39, 0x90, URZ ;  /* 0x00000090270c7890 */ /* 0x000fe4000fffe0ff */
[----:B------:R-:W-:Y:S02]  /*3a40*/  ULOP3.LUT UR75, UR4, 0x10000, URZ, 0xfc, !UPT ;  /* 0x00010000044b7892 */ /* 0x000fe4000f8efcff */
[----:B------:R-:W-:Y:S02]  /*3a50*/  UIADD3 UR4, UPT, UPT, UR77, -0x1, URZ ;  /* 0xffffffff4d047890 */ /* 0x000fe4000fffe0ff */
[----:B------:R-:W-:Y:S02]  /*3a60*/  ULOP3.LUT UR8, UR8, 0x3fff, URZ, 0xc0, !UPT ;  /* 0x00003fff08087892 */ /* 0x000fe4000f8ec0ff */
[----:B------:R-:W-:Y:S02]  /*3a70*/  ULOP3.LUT UR6, UR6, 0x3fff, URZ, 0xc0, !UPT ;  /* 0x00003fff06067892 */ /* 0x000fe4000f8ec0ff */
[----:B------:R-:W-:-:S02]  /*3a80*/  ULOP3.LUT UR5, UR5, 0x3fff, URZ, 0xc0, !UPT ;  /* 0x00003fff05057892 */ /* 0x000fc4000f8ec0ff */
[----:B------:R-:W-:Y:S02]  /*3a90*/  ULOP3.LUT UR72, UR8, 0x10000, URZ, 0xfc, !UPT ;  /* 0x0001000008487892 */ /* 0x000fe4000f8efcff */
[----:B------:R-:W-:Y:S02]  /*3aa0*/  ULOP3.LUT UR73, UR6, 0x10000, URZ, 0xfc, !UPT ;  /* 0x0001000006497892 */ /* 0x000fe4000f8efcff */
[----:B------:R-:W-:Y:S01]  /*3ab0*/  ULOP3.LUT UR74, UR5, 0x10000, URZ, 0xfc, !UPT ;  /* 0x00010000054a7892 */ /* 0x000fe2000f8efcff */
[----:B------:R-:W-:Y:S01]  /*3ac0*/  UMOV UR52, URZ ;  /* 0x000000ff00347c82 */ /* 0x000fe20008000000 */
[----:B-1----:R-:W-:Y:S01]  /*3ad0*/  R2UR UR35, R3 ;  /* 0x00000000032372ca */ /* 0x002fe200000e0000 */
[----:B------:R-:W-:Y:S01]  /*3ae0*/  IMAD.U32 R3, RZ, RZ, UR12 ;  /* 0x0000000cff037e24 */ /* 0x000fe2000f8e00ff */
[----:B------:R-:W-:Y:S01]  /*3af0*/  UMOV UR50, URZ ;  /* 0x000000ff00327c82 */ /* 0x000fe20008000000 */
[----:B------:R-:W-:Y:S01]  /*3b00*/  IMAD.U32 R3, RZ, RZ, UR4 ;  /* 0x00000004ff037e24 */ /* 0x000fe2000f8e00ff */
[----:B------:R-:W-:Y:S01]  /*3b10*/  UMOV UR48, URZ ;  /* 0x000000ff00307c82 */ /* 0x000fe20008000000 */
[----:B------:R-:W-:Y:S01]  /*3b20*/  IMAD.MOV.U32 R3, RZ, RZ, RZ ;  /* 0x000000ffff037224 */ /* 0x000fe200078e00ff */
[----:B------:R-:W-:Y:S01]  /*3b30*/  UMOV UR46, URZ ;  /* 0x000000ff002e7c82 */ /* 0x000fe20008000000 */
[----:B------:R-:W-:Y:S01]  /*3b40*/  UMOV UR44, URZ ;  /* 0x000000ff002c7c82 */ /* 0x000fe20008000000 */
[----:B------:R-:W-:Y:S01]  /*3b50*/  UMOV UR42, URZ ;  /* 0x000000ff002a7c82 */ /* 0x000fe20008000000 */
[----:B------:R-:W-:-:S04]  /*3b60*/  UMOV UR40, URZ ;  /* 0x000000ff00287c82 */ /* 0x000fc80008000000 */
[----:B------:R-:W-:Y:S02]  /*3b70*/  UIADD3 UR70, UPT, UPT, UR35, 0x1c0, URZ ;  /* 0x000001c023467890 */ /* 0x000fe4000fffe0ff */
[----:B------:R-:W-:Y:S02]  /*3b80*/  UIADD3 UR65, UPT, UPT, UR35, -0x7ffffe38, URZ ;  /* 0x800001c823417890 */ /* 0x000fe4000fffe0ff */
[----:B------:R-:W-:Y:S02]  /*3b90*/  UIADD3 UR58, UPT, UPT, UR35, -0x7ffffe3c, URZ ;  /* 0x800001c4233a7890 */ /* 0x000fe4000fffe0ff */
[----:B------:R-:W-:Y:S02]  /*3ba0*/  UIADD3 UR71, UPT, UPT, UR35, 0x1c8, URZ ;  /* 0x000001c823477890 */ /* 0x000fe4000fffe0ff */
[----:B------:R-:W-:Y:S02]  /*3bb0*/  UIADD3 UR66, UPT, UPT, UR35, 0x400001c0, URZ ;  /* 0x400001c023427890 */ /* 0x000fe4000fffe0ff */
[----:B------:R-:W-:-:S02]  /*3bc0*/  UIADD3 UR67, UPT, UPT, UR35, 0x400001c8, URZ ;  /* 0x400001c823437890 */ /* 0x000fc4000fffe0ff */
[----:B------:R-:W-:Y:S02]  /*3bd0*/  UIADD3 UR64, UPT, UPT, UR35, -0x7ffffe40, URZ ;  /* 0x800001c023407890 */ /* 0x000fe4000fffe0ff */
[----:B------:R-:W-:Y:S02]  /*3be0*/  UIADD3 UR62, UPT, UPT, UR35, -0x3ffffe40, URZ ;  /* 0xc00001c0233e7890 */ /* 0x000fe4000fffe0ff */
[----:B------:R-:W-:Y:S02]  /*3bf0*/  UIADD3 UR63, UPT, UPT, UR35, -0x3ffffe38, URZ ;  /* 0xc00001c8233f7890 */ /* 0x000fe4000fffe0ff */
[----:B------:R-:W-:Y:S02]  /*3c00*/  UIADD3 UR68, UPT, UPT, UR35, 0x1c4, URZ ;  /* 0x000001c423447890 */ /* 0x000fe4000fffe0ff */
[----:B------:R-:W-:Y:S02]  /*3c10*/  UIADD3 UR69, UPT, UPT, UR35, 0x1d0, URZ ;  /* 0x000001d023457890 */ /* 0x000fe4000fffe0ff */
[----:B------:R-:W-:-:S02]  /*3c20*/  UIADD3 UR60, UPT, UPT, UR35, 0x400001c4, URZ ;  /* 0x400001c4233c7890 */ /* 0x000fc4000fffe0ff */
[----:B------:R-:W-:Y:S02]  /*3c30*/  UIADD3 UR61, UPT, UPT, UR35, 0x400001d0, URZ ;  /* 0x400001d0233d7890 */ /* 0x000fe4000fffe0ff */
[----:B------:R-:W-:Y:S02]  /*3c40*/  UIADD3 UR59, UPT, UPT, UR35, -0x7ffffe30, URZ ;  /* 0x800001d0233b7890 */ /* 0x000fe4000fffe0ff */
[----:B------:R-:W-:Y:S02]  /*3c50*/  UIADD3 UR56, UPT, UPT, UR35, -0x3ffffe3c, URZ ;  /* 0xc00001c423387890 */ /* 0x000fe4000fffe0ff */
[----:B------:R-:W-:Y:S02]  /*3c60*/  UIADD3 UR57, UPT, UPT, UR35, -0x3ffffe30, URZ ;  /* 0xc00001d023397890 */ /* 0x000fe4000fffe0ff */
[----:B------:R-:W-:Y:S02]  /*3c70*/  USHF.R.U32.HI UR13, URZ, 0x11, UR70 ;  /* 0x00000011ff0d7899 */ /* 0x000fe40008011646 */
[----:B------:R-:W-:-:S02]  /*3c80*/  USHF.R.U32.HI UR8, URZ, 0x1a, UR65 ;  /* 0x0000001aff087899 */ /* 0x000fc40008011641 */
[----:B------:R-:W-:Y:S02]  /*3c90*/  USHF.R.U32.HI UR20, URZ, 0x11, UR58 ;  /* 0x00000011ff147899 */ /* 0x000fe4000801163a */
[----:B------:R-:W-:Y:S02]  /*3ca0*/  USHF.R.U32.HI UR12, URZ, 0x1a, UR71 ;  /* 0x0000001aff0c7899 */ /* 0x000fe40008011647 */
[----:B------:R-:W-:Y:S02]  /*3cb0*/  USHF.R.U32.HI UR11, URZ, 0x11, UR66 ;  /* 0x00000011ff0b7899 */ /* 0x000fe40008011642 */
[----:B------:R-:W-:Y:S02]  /*3cc0*/  USHF.R.U32.HI UR10, URZ, 0x1a, UR67 ;  /* 0x0000001aff0a7899 */ /* 0x000fe40008011643 */
        /* <DEDUP_REMOVED lines=10> */
[----:B------:R-:W-:Y:S02]  /*3d70*/  ULOP3.LUT UR27, UR13, 0x6000, URZ, 0xc0, !UPT ;  /* 0x000060000d1b7892 */ /* 0x000fe4000f8ec0ff */
[----:B------:R-:W-:Y:S02]  /*3d80*/  ULOP3.LUT UR19, UR8, 0x30, URZ, 0xc0, !UPT ;  /* 0x0000003008137892 */ /* 0x000fe4000f8ec0ff */
[----:B------:R-:W-:Y:S02]  /*3d90*/  ULOP3.LUT UR13, UR12, 0x30, URZ, 0xc0, !UPT ;  /* 0x000000300c0d7892 */ /* 0x000fe4000f8ec0ff */
[----:B------:R-:W-:-:S02]  /*3da0*/  ULOP3.LUT UR25, UR11, 0x6000, URZ, 0xc0, !UPT ;  /* 0x000060000b197892 */ /* 0x000fc4000f8ec0ff */
[----:B------:R-:W-:Y:S02]  /*3db0*/  ULOP3.LUT UR23, UR10, 0x30, URZ, 0xc0, !UPT ;  /* 0x000000300a177892 */ /* 0x000fe4000f8ec0ff */
[----:B------:R-:W-:Y:S02]  /*3dc0*/  ULOP3.LUT UR21, UR9, 0x6000, URZ, 0xc0, !UPT ;  /* 0x0000600009157892 */ /* 0x000fe4000f8ec0ff */
[----:B------:R-:W-:Y:S02]  /*3dd0*/  ULOP3.LUT UR17, UR6, 0x6000, URZ, 0xc0, !UPT ;  /* 0x0000600006117892 */ /* 0x000fe4000f8ec0ff */
[----:B------:R-:W-:Y:S02]  /*3de0*/  ULOP3.LUT UR15, UR5, 0x30, URZ, 0xc0, !UPT ;  /* 0x00000030050f7892 */ /* 0x000fe4000f8ec0ff */
[----:B------:R-:W-:Y:S02]  /*3df0*/  ULOP3.LUT UR8, UR4, 0x6000, URZ, 0xc0, !UPT ;  /* 0x0000600004087892 */ /* 0x000fe4000f8ec0ff */
[----:B------:R-:W-:-:S02]  /*3e00*/  ULOP3.LUT UR6, UR14, 0x30, URZ, 0xc0, !UPT ;  /* 0x000000300e067892 */ /* 0x000fc4000f8ec0ff */
[----:B------:R-:W-:Y:S02]  /*3e10*/  ULOP3.LUT UR5, UR16, 0x6000, URZ, 0xc0, !UPT ;  /* 0x0000600010057892 */ /* 0x000fe4000f8ec0ff */
[----:B------:R-:W-:Y:S02]  /*3e20*/  ULOP3.LUT UR4, UR18, 0x30, URZ, 0xc0, !UPT ;  /* 0x0000003012047892 */ /* 0x000fe4000f8ec0ff */
[----:B------:R-:W-:Y:S01]  /*3e30*/  ULOP3.LUT UR12, UR20, 0x6000, URZ, 0xc0, !UPT ;  /* 0x00006000140c7892 */ /* 0x000fe2000f8ec0ff */
[----:B------:R-:W-:Y:S01]  /*3e40*/  R2UR UR20, R2 ;  /* 0x00000000021472ca */ /* 0x000fe200000e0000 */
[----:B------:R-:W-:Y:S02]  /*3e50*/  ULOP3.LUT UR11, UR22, 0x30, URZ, 0xc0, !UPT ;  /* 0x00000030160b7892 */ /* 0x000fe4000f8ec0ff */
[----:B------:R-:W-:Y:S02]  /*3e60*/  ULOP3.LUT UR10, UR24, 0x6000, URZ, 0xc0, !UPT ;  /* 0x00006000180a7892 */ /* 0x000fe4000f8ec0ff */
[----:B------:R-:W-:-:S02]  /*3e70*/  ULOP3.LUT UR9, UR26, 0x30, URZ, 0xc0, !UPT ;  /* 0x000000301a097892 */ /* 0x000fc4000f8ec0ff */
[----:B------:R-:W-:Y:S02]  /*3e80*/  ULOP3.LUT UR27, UR27, 0x10c0, URZ, 0xfc, !UPT ;  /* 0x000010c01b1b7892 */ /* 0x000fe4000f8efcff */
[----:B------:R-:W-:Y:S02]  /*3e90*/  ULOP3.LUT UR13, UR13, 0x480, URZ, 0xfc, !UPT ;  /* 0x000004800d0d7892 */ /* 0x000fe4000f8efcff */
[----:B------:R-:W-:Y:S02]  /*3ea0*/  ULOP3.LUT UR25, UR25, 0x10c0, URZ, 0xfc, !UPT ;  /* 0x000010c019197892 */ /* 0x000fe4000f8efcff */
[----:B------:R-:W-:Y:S01]  /*3eb0*/  ULOP3.LUT UR14, UR23, 0x480, URZ, 0xfc, !UPT ;  /* 0x00000480170e7892 */ /* 0x000fe2000f8efcff */
[----:B------:R-:W-:Y:S01]  /*3ec0*/  MOV R10, UR20 ;  /* 0x00000014000a7c02 */ /* 0x000fe20008000f00 */
        /* <DEDUP_REMOVED lines=12> */
[----:B------:R-:W-:Y:S02]  /*3f90*/  UPRMT UR27, UR13, 0x5410, UR27 ;  /* 0x000054100d1b7896 */ /* 0x000fe4000800001b */
[----:B------:R-:W-:-:S02]  /*3fa0*/  UPRMT UR25, UR14, 0x5410, UR25 ;  /* 0x000054100e197896 */ /* 0x000fc40008000019 */
[----:B------:R-:W-:Y:S02]  /*3fb0*/  UPRMT UR19, UR19, 0x5410, UR21 ;  /* 0x0000541013137896 */ /* 0x000fe40008000015 */
[----:B------:R-:W-:Y:S01]  /*3fc0*/  UPRMT UR17, UR15, 0x5410, UR17 ;  /* 0x000054100f117896 */ /* 0x000fe20008000011 */
[----:B------:R-:W-:Y:S01]  /*3fd0*/  MOV R27, UR27 ;  /* 0x0000001b001b7c02 */ /* 0x000fe20008000f00 */
        /* <DEDUP_REMOVED lines=8> */
[----:B------:R-:W-:Y:S01]  /*4060*/  UMOV UR26, URZ ;  /* 0x000000ff001a7c82 */ /* 0x000fe20008000000 */
[----:B------:R-:W-:Y:S01]  /*4070*/  UMOV UR24, URZ ;  /* 0x000000ff00187c82 */ /* 0x000fe20008000000 */
[----:B------:R-:W-:Y:S01]  /*4080*/  UMOV UR18, URZ ;  /* 0x000000ff00127c82 */ /* 0x000fe20008000000 */
[----:B------:R-:W-:Y:S01]  /*4090*/  UMOV UR16, URZ ;  /* 0x000000ff00107c82 */ /* 0x000fe20008000000 */
[----:B------:R-:W-:Y:S01]  /*40a0*/  UMOV UR4, URZ ;  /* 0x000000ff00047c82 */ /* 0x000fe20008000000 */
[----:B------:R-:W-:Y:S01]  /*40b0*/  UMOV UR22, URZ ;  /* 0x000000ff00167c82 */ /* 0x000fe20008000000 */
[----:B------:R-:W-:Y:S01]  /*40c0*/  IMAD.U32 R26, RZ, RZ, UR26 ;  /* 0x0000001aff1a7e24 */ /* 0x000fe2000f8e00ff */
[----:B------:R-:W-:Y:S01]  /*40d0*/  MOV R17, UR5 ;  /* 0x0000000500117c02 */ /* 0x000fe20008000f00 */
[----:B------:R-:W-:Y:S01]  /*40e0*/  IMAD.U32 R24, RZ, RZ, UR24 ;  /* 0x00000018ff187e24 */ /* 0x000fe2000f8e00ff */
[----:B------:R-:W-:Y:S01]  /*40f0*/  MOV R15, UR29 ;  /* 0x0000001d000f7c02 */ /* 0x000fe20008000f00 */
[----:B------:R-:W-:Y:S01]  /*4100*/  IMAD.U32 R22, RZ, RZ, UR18 ;  /* 0x00000012ff167e24 */ /* 0x000fe2000f8e00ff */
[----:B------:R-:W-:Y:S01]  /*4110*/  MOV R13, UR23 ;  /* 0x00000017000d7c02 */ /* 0x000fe20008000f00 */
[----:B------:R-:W-:Y:S01]  /*4120*/  IMAD.U32 R20, RZ, RZ, UR16 ;  /* 0x00000010ff147e24 */ /* 0x000fe2000f8e00ff */
[----:B------:R-:W-:Y:S01]  /*4130*/  UMOV UR55, UR27 ;  /* 0x0000001b00377c82 */ /* 0x000fe20008000000 */
[----:B------:R-:W-:Y:S01]  /*4140*/  IMAD.U32 R16, RZ, RZ, UR4 ;  /* 0x00000004ff107e24 */ /* 0x000fe2000f8e00ff */
[----:B------:R-:W-:Y:S01]  /*4150*/  UMOV UR53, UR25 ;  /* 0x0000001900357c82 */ /* 0x000fe20008000000 */
[----:B------:R-:W-:Y:S01]  /*4160*/  IMAD.U32 R12, RZ, RZ, UR22 ;  /* 0x00000016ff0c7e24 */ /* 0x000fe2000f8e00ff */
[----:B------:R-:W-:Y:S01]  /*4170*/  UMOV UR51, UR19 ;  /* 0x0000001300337c82 */ /* 0x000fe20008000000 */
[----:B------:R-:W-:Y:S01]  /*4180*/  UMOV UR49, UR17 ;  /* 0x0000001100317c82 */ /* 0x000fe20008000000 */
[----:B------:R-:W-:Y:S01]  /*4190*/  UMOV UR47, UR31 ;  /* 0x0000001f002f7c82 */ /* 0x000fe20008000000 */
[----:B------:R-:W-:Y:S01]  /*41a0*/  UMOV UR45, UR5 ;  /* 0x00000005002d7c82 */ /* 0x000fe20008000000 */
[----:B------:R-:W-:Y:S01]  /*41b0*/  UMOV UR43, UR29 ;  /* 0x0000001d002b7c82 */ /* 0x000fe20008000000 */
[----:B------:R-:W-:-:S05]  /*41c0*/  UMOV UR41, UR23 ;  /* 0x0000001700297c82 */ /* 0x000fca0008000000 */
.L_x_79:
[C---:B------:R-:W-:Y:S02]  /*41d0*/  LEA R2, R9.reuse, UR39, 0x3 ;  /* 0x0000002709027c11 */ /* 0x040fe4000f8e18ff */
[----:B------:R-:W-:Y:S02]  /*41e0*/  SHF.L.U32 R5, R8, 0x1f, RZ ;  /* 0x0000001f08057819 */ /* 0x000fe400000006ff */
[----:B------:R-:W-:Y:S02]  /*41f0*/  LEA R4, R9, UR39, 0x4 ;  /* 0x0000002709047c11 */ /* 0x000fe4000f8e20ff */
[----:B-1----:R-:W1:Y:S02]  /*4200*/  SYNCS.PHASECHK.TRANS64.TRYWAIT P0, [R2+URZ+0x70], R5 ;  /* 0x00007005020075a7 */ /* 0x002e6400080011ff */
[----:B-1----:R-:W-:Y:S05]  /*4210*/  @!P0 BRA `(.L_x_69) ;  /* 0x0000009000008947 */ /* 0x002fea0003800000 */
.L_x_163:
[----:B-1----:R-:W1:Y:S01]  /*4220*/  LDS.128 R4, [R4+0xd0] ;  /* 0x0000d00004047984 */ /* 0x002e620000000c00 */
[----:B------:R-:W-:Y:S02]  /*4230*/  VIADD R2, R2, 0x80 ;  /* 0x0000008002027836 */ /* 0x000fe40000000000 */
[----:B------:R-:W-:Y:S01]  /*4240*/  VIADD R9, R9, 0x1 ;  /* 0x0000000109097836 */ /* 0x000fe20000000000 */
[----:B------:R-:W-:Y:S01]  /*4250*/  @!PT LDS RZ, [RZ] ;  /* 0x00000000fffff984 */ /* 0x000fe20000000800 */
[----:B------:R-:W-:Y:S01]  /*4260*/  @!PT LDS RZ, [RZ] ;  /* 0x00000000fffff984 */ /* 0x000fe20000000800 */
[----:B------:R-:W-:Y:S01]  /*4270*/  @!PT LDS RZ, [RZ] ;  /* 0x00000000fffff984 */ /* 0x000fe20000000800 */
[----:B------:R-:W-:Y:S01]  /*4280*/  @!PT LDS RZ, [RZ] ;  /* 0x00000000fffff984 */ /* 0x000fe20000000800 */
[----:B------:R2:W-:Y:S06]  /*4290*/  MEMBAR.ALL.CTA ;  /* 0x0000000000007992 */ /* 0x0005ec0000008000 */
[----:B--2---:R-:W2:Y:S01]  /*42a0*/  FENCE.VIEW.ASYNC.S ;  /* 0x00000000000073c6 */ /* 0x004ea20000000000 */
[----:B------:R-:W-:-:S04]  /*42b0*/  PRMT R2, RZ, 0x654, R2 ;  /* 0x00000654ff027816 */ /* 0x000fc80000000002 */
[----:B--2---:R2:W-:Y:S01]  /*42c0*/  SYNCS.ARRIVE.TRANS64.RED.A1T0 RZ, [R2+URZ], RZ ;  /* 0x000000ff02ff79a7 */ /* 0x0045e200081004ff */
[----:B-1----:R-:W-:Y:S01]  /*42d0*/  LOP3.LUT P2, RZ, R6, 0x1, RZ, 0xc0, !PT ;  /* 0x0000000106ff7812 */ /* 0x002fe2000784c0ff */
[----:B--2---:R-:W-:-:S12]  /*42e0*/  BRA.U UP3, `(.L_x_70) ;  /* 0x0000000d03507547 */ /* 0x004fd8000b800000 */
[----:B------:R-:W1:Y:S01]  /*42f0*/  LDCU UR4, c[0x0][0x38c] ;  /* 0x00007180ff0477ac */ /* 0x000e620008000800 */
[----:B------:R-:W-:Y:S01]  /*4300*/  ULOP3.LUT UR34, UR76, 0x1, URZ, 0x3c, !UPT ;  /* 0x000000014c227892 */ /* 0x000fe2000f8e3cff */
[----:B------:R-:W-:Y:S01]  /*4310*/  UMOV UR11, URZ ;  /* 0x000000ff000b7c82 */ /* 0x000fe20008000000 */
[----:B------:R-:W-:Y:S02]  /*4320*/  UMOV UR6, 0x1 ;  /* 0x0000000100067882 */ /* 0x000fe40000000000 */
[----:B------:R-:W-:Y:S01]  /*4330*/  UIMAD UR34, UR34, 0xc0, UR35 ;  /* 0x000000c0222278a4 */ /* 0x000fe2000f8e0223 */
[----:B------:R-:W-:Y:S01]  /*4340*/  UMOV UR37, UR7 ;  /* 0x0000000700257c82 */ /* 0x000fe20008000000 */
[----:B------:R-:W-:Y:S01]  /*4350*/  UMOV UR36, UR77 ;  /* 0x0000004d00247c82 */ /* 0x000fe20008000000 */
[----:B-1----:R-:W-:-:S09]  /*4360*/  UISETP.GE.AND UP0, UPT, UR4, 0x1, UPT ;  /* 0x000000010400788c */ /* 0x002fd2000bf06270 */
[----:B------:R-:W-:Y:S05]  /*4370*/  BRA.U !UP0, `(.L_x_71) ;  /* 0x0000000508b07547 */ /* 0x000fea000b800000 */
[----:B------:R-:W-:Y:S01]  /*4380*/  ULEA UR18, UR7, UR39, 0x3 ;  /* 0x0000002707127291 */ /* 0x000fe2000f8e18ff */
[----:B------:R-:W-:-:S08]  /*4390*/  SHF.L.U32 R5, R3, 0x1f, RZ ;  /* 0x0000001f03057819 */ /* 0x000fd000000006ff */
[----:B------:R-:W1:Y:S02]  /*43a0*/  SYNCS.PHASECHK.TRANS64.TRYWAIT P0, [UR18], R5 ;  /* 0x00000005ff0075a7 */ /* 0x000e640008001112 */
[----:B-1----:R-:W-:Y:S05]  /*43b0*/  @P0 BRA `(.L_x_72) ;  /* 0x0000000000080947 */ /* 0x002fea0003800000 */
[----:B------:R-:W1:Y:S02]  /*43c0*/  SYNCS.PHASECHK.TRANS64.TRYWAIT P0, [UR18], R5 ;  /* 0x00000005ff0075a7 */ /* 0x000e640008001112 */
[----:B-1----:R-:W-:Y:S05]  /*43d0*/  @!P0 BRA `(.L_x_73) ;  /* 0x0000008c00a48947 */ /* 0x002fea0003800000 */
.L_x_72:
[----:B------:R-:W-:Y:S01]  /*43e0*/  UIADD3 UR37, UPT, UPT, UR7, 0x1, URZ ;  /* 0x0000000107257890 */ /* 0x000fe2000fffe0ff */
[----:B-1----:R-:W-:Y:S01]  /*43f0*/  IMAD.U32 R2, RZ, RZ, UR76 ;  /* 0x0000004cff027e24 */ /* 0x002fe2000f8e00ff */
[----:B------:R-:W-:Y:S02]  /*4400*/  UISETP.GE.U32.AND UP1, UPT, UR4, 0x101, UPT ;  /* 0x000001010400788c */ /* 0x000fe4000bf26070 */
[----:B------:R-:W-:Y:S02]  /*4410*/  UISETP.NE.AND UP0, UPT, UR37, 0x2, UPT ;  /* 0x000000022500788c */ /* 0x000fe4000bf05270 */
[----:B------:R-:W-:Y:S01]  /*4420*/  ULEA UR8, UR7, UR74, 0x6 ;  /* 0x0000004a07087291 */ /* 0x000fe2000f8e30ff */
[----:B------:R-:W-:Y:S01]  /*4430*/  SHF.L.U32 R5, R2, 0x1f, RZ ;  /* 0x0000001f02057819 */ /* 0x000fe200000006ff */
[----:B------:R-:W-:Y:S01]  /*4440*/  USEL UR4, URZ, 0x1, UP0 ;  /* 0x00000001ff047887 */ /* 0x000fe20008000000 */
[----:B------:R-:W-:Y:S01]  /*4450*/  PLOP3.LUT P1, PT, PT, PT, UP1, 0x80, 0x8 ;  /* 0x000000000008781c */ /* 0x000fe20003f2f018 */
[----:B------:R-:W-:-:S02]  /*4460*/  USEL UR37, UR37, URZ, UP0 ;  /* 0x000000ff25257287 */ /* 0x000fc40008000000 */
[----:B------:R-:W-:Y:S02]  /*4470*/  UIADD3 UR16, UPT, UPT, UR8, 0x20, URZ ;  /* 0x0000002008107890 */ /* 0x000fe4000fffe0ff */
[----:B------:R-:W-:Y:S01]  /*4480*/  LOP3.LUT R3, R3, UR4, RZ, 0x3c, !PT ;  /* 0x0000000403037c12 */ /* 0x000fe2000f8e3cff */
[----:B------:R-:W-:Y:S02]  /*4490*/  @UP1 ULEA UR5, UR37, UR39, 0x3 ;  /* 0x0000002725051291 */ /* 0x000fe4000f8e18ff */
[----:B------:R-:W-:Y:S01]  /*44a0*/  ULEA UR4, UR7, UR75, 0x7 ;  /* 0x0000004b07047291 */ /* 0x000fe2000f8e38ff */
[----:B------:R-:W-:Y:S01]  /*44b0*/  UMOV UR9, 0x4008 ;  /* 0x0000400800097882 */ /* 0x000fe20000000000 */
[----:B------:R-:W-:Y:S02]  /*44c0*/  UMOV UR17, 0x4008 ;  /* 0x0000400800117882 */ /* 0x000fe40000000000 */
[----:B------:R-:W-:Y:S01]  /*44d0*/  UIADD3 UR10, UPT, UPT, UR4, 0x20, URZ ;  /* 0x00000020040a7890 */ /* 0x000fe2000fffe0ff */
[----:B------:R-:W-:Y:S01]  /*44e0*/  @P1 SHF.L.U32 R4, R3, 0x1f, RZ ;  /* 0x0000001f03041819 */ /* 0x000fe200000006ff */
[----:B------:R-:W-:-:S02]  /*44f0*/  UIADD3 UR12, UPT, UPT, UR4, 0x40, URZ ;  /* 0x00000040040c7890 */ /* 0x000fc4000fffe0ff */
[----:B------:R-:W-:Y:S01]  /*4500*/  UIADD3 UR14, UPT, UPT, UR4, 0x60, URZ ;  /* 0x00000060040e7890 */ /* 0x000fe2000fffe0ff */
[----:B------:R-:W1:Y:S01]  /*4510*/  @P1 SYNCS.PHASECHK.TRANS64.TRYWAIT P0, [UR5], R4 ;  /* 0x00000004ff0015a7 */ /* 0x000e620008001105 */
[----:B------:R-:W-:Y:S01]  /*4520*/  UMOV UR5, 0x4008 ;  /* 0x0000400800057882 */ /* 0x000fe20000000000 */
[----:B------:R2:W-:Y:S01]  /*4530*/  UTCCP.T.S.2CTA.4x32dp128bit tmem[UR35+0x1c0], gdesc[UR8] ;  /* 0x0001c008230079e7 */ /* 0x0005e20009300000 */
[----:B------:R-:W-:Y:S01]  /*4540*/  UMOV UR11, 0x4008 ;  /* 0x00004008000b7882 */ /* 0x000fe20000000000 */
[----:B------:R2:W-:Y:S01]  /*4550*/  UTCCP.T.S.2CTA.4x32dp128bit tmem[UR35+0x1c4], gdesc[UR16] ;  /* 0x0001c410230079e7 */ /* 0x0005e20009300000 */
[----:B------:R-:W-:Y:S01]  /*4560*/  UMOV UR13, 0x4008 ;  /* 0x00004008000d7882 */ /* 0x000fe20000000000 */
[----:B------:R2:W-:Y:S01]  /*4570*/  UTCCP.T.S.2CTA.4x32dp128bit tmem[UR35+0x1c8], gdesc[UR4] ;  /* 0x0001c804230079e7 */ /* 0x0005e20009300000 */
[----:B------:R-:W-:Y:S01]  /*4580*/  UMOV UR15, 0x4008 ;  /* 0x00004008000f7882 */ /* 0x000fe20000000000 */
[----:B------:R2:W-:Y:S01]  /*4590*/  UTCCP.T.S.2CTA.4x32dp128bit tmem[UR35+0x1cc], gdesc[UR10] ;  /* 0x0001cc0a230079e7 */ /* 0x0005e20009300000 */
[----:B------:R2:W-:Y:S01]  /*45a0*/  UTCCP.T.S.2CTA.4x32dp128bit tmem[UR35+0x1d0], gdesc[UR12] ;  /* 0x0001d00c230079e7 */ /* 0x0005e20009300000 */
[----:B------:R2:W-:Y:S01]  /*45b0*/  UTCCP.T.S.2CTA.4x32dp128bit tmem[UR35+0x1d4], gdesc[UR14] ;  /* 0x0001d40e230079e7 */ /* 0x0005e20009300000 */
[----:B------:R-:W-:Y:S01]  /*45c0*/  UMOV UR6, 0x1 ;  /* 0x0000000100067882 */ /* 0x000fe20000000000 */
[----:B------:R-:W3:Y:S01]  /*45d0*/  SYNCS.PHASECHK.TRANS64.TRYWAIT P3, [UR39+0x98], R5 ;  /* 0x00009805ff0075a7 */ /* 0x000ee20008061127 */
[----:B-1----:R-:W-:Y:S01]  /*45e0*/  @P1 VOTEU.ANY UP0, P0 ;  /* 0x0000000000ff1886 */ /* 0x002fe20000000100 */
[----:B------:R-:W-:Y:S01]  /*45f0*/  @UP1 USEL UR6, URZ, 0x1, !UP0 ;  /* 0x00000001ff061887 */ /* 0x000fe2000c000000 */
[----:B--23--:R-:W-:Y:S11]  /*4600*/  @!P3 BRA `(.L_x_74) ;  /* 0x0000008c0030b947 */ /* 0x00cff60003800000 */
.L_x_166:
[----:B-1----:R-:W-:Y:S01]  /*4610*/  MOV.SPILL R5, UR41 ;  /* 0x0000002900057c02 */ /* 0x002fe20009000f00 */
[----:B------:R-:W-:Y:S01]  /*4620*/  ULEA UR4, UR7, UR72, 0xb ;  /* 0x0000004807047291 */ /* 0x000fe2000f8e58ff */
[----:B------:R-:W-:Y:S01]  /*4630*/  MOV.SPILL R4, UR40 ;  /* 0x0000002800047c02 */ /* 0x000fe20009000f00 */
[----:B------:R-:W-:Y:S01]  /*4640*/  ULEA UR8, UR7, UR73, 0xb ;  /* 0x0000004907087291 */ /* 0x000fe2000f8e58ff */
[----:B------:R-:W-:Y:S01]  /*4650*/  R2UR UR40, R26 ;  /* 0x000000001a2872ca */ /* 0x000fe200000e0000 */
[----:B------:R-:W-:Y:S01]  /*4660*/  UIADD3 UR32, UPT, UPT, UR18, 0x10, URZ ;  /* 0x0000001012207890 */ /* 0x000fe2000fffe0ff */
[----:B------:R-:W-:Y:S01]  /*4670*/  R2UR UR41, R27 ;  /* 0x000000001b2972ca */ /* 0x000fe200000e0000 */
[----:B------:R-:W-:Y:S01]  /*4680*/  UIADD3 UR18, UPT, UPT, UR8, 0x2, URZ ;  /* 0x0000000208127890 */ /* 0x000fe2000fffe0ff */
[----:B------:R-:W-:Y:S01]  /*4690*/  MOV.SPILL R2, UR39 ;  /* 0x0000002700027c02 */ /* 0x000fe20009000f00 */
[----:B------:R-:W-:Y:S01]  /*46a0*/  UIADD3 UR14, UPT, UPT, UR4, 0x2, URZ ;  /* 0x00000002040e7890 */ /* 0x000fe2000fffe0ff */
[----:B------:R-:W-:Y:S01]  /*46b0*/  R2UR UR38, R24 ;  /* 0x00000000182672ca */ /* 0x000fe200000e0000 */
[----:B------:R-:W-:Y:S01]  /*46c0*/  UMOV UR9, 0x40004040 ;  /* 0x4000404000097882 */ /* 0x000fe20000000000 */
[----:B------:R-:W-:Y:S01]  /*46d0*/  R2UR UR39, R25 ;  /* 0x00000000192772ca */ /* 0x000fe200000e0000 */
[----:B------:R-:W-:Y:S01]  /*46e0*/  UMOV UR5, 0x40004040 ;  /* 0x4000404000057882 */ /* 0x000fe20000000000 */
[----:B------:R-:W-:Y:S01]  /*46f0*/  UMOV UR19, 0x40004040 ;  /* 0x4000404000137882 */ /* 0x000fe20000000000 */
[----:B------:R-:W-:Y:S01]  /*4700*/  UMOV UR15, 0x40004040 ;  /* 0x40004040000f7882 */ /* 0x000fe20000000000 */
[----:B------:R-:W-:-:S02]  /*4710*/  UIADD3 UR12, UPT, UPT, UR8, 0x4, URZ ;  /* 0x00000004080c7890 */ /* 0x000fc4000fffe0ff */
[----:B------:R-:W-:Y:S01]  /*4720*/  UIADD3 UR10, UPT, UPT, UR4, 0x4, URZ ;  /* 0x00000004040a7890 */ /* 0x000fe2000fffe0ff */
[----:B------:R1:W-:Y:S01]  /*4730*/  UTCQMMA.2CTA gdesc[UR4], gdesc[UR8], tmem[UR34], tmem[UR40], idesc[UR41], tmem[UR70], !UPT ;  /* 0x0046280804007dea */ /* 0x0003e2000fa00322 */
[----:B------:R-:W-:Y:S01]  /*4740*/  UMOV UR13, 0x40004040 ;  /* 0x40004040000d7882 */ /* 0x000fe20000000000 */
[----:B------:R-:W-:Y:S01]  /*4750*/  UMOV UR11, 0x40004040 ;  /* 0x40004040000b7882 */ /* 0x000fe20000000000 */
[----:B------:R-:W-:Y:S01]  /*4760*/  ELECT P0, URZ, PT ;  /* 0x0000000000ff782f */ /* 0x000fe20003800000 */
[----:B------:R-:W-:Y:S02]  /*4770*/  UIADD3 UR24, UPT, UPT, UR8, 0x6, URZ ;  /* 0x0000000608187890 */ /* 0x000fe4000fffe0ff */
[----:B------:R2:W-:Y:S01]  /*4780*/  UTCQMMA.2CTA gdesc[UR14], gdesc[UR18], tmem[UR34], tmem[UR38], idesc[UR39], tmem[UR66], UPT ;  /* 0x004226120e007dea */ /* 0x0005e2000ba00322 */
[----:B------:R-:W-:Y:S01]  /*4790*/  UIADD3 UR22, UPT, UPT, UR4, 0x6, URZ ;  /* 0x0000000604167890 */ /* 0x000fe2000fffe0ff */
[----:B------:R-:W-:Y:S01]  /*47a0*/  UMOV UR25, 0x40004040 ;  /* 0x4000404000197882 */ /* 0x000fe20000000000 */
[----:B------:R-:W-:Y:S01]  /*47b0*/  UMOV UR23, 0x40004040 ;  /* 0x4000404000177882 */ /* 0x000fe20000000000 */
[----:B------:R-:W-:-:S02]  /*47c0*/  UIADD3 UR30, UPT, UPT, UR8, 0x400, URZ ;  /* 0x00000400081e7890 */ /* 0x000fc4000fffe0ff */
[----:B------:R-:W-:Y:S02]  /*47d0*/  UIADD3 UR28, UPT, UPT, UR4, 0x400, URZ ;  /* 0x00000400041c7890 */ /* 0x000fe4000fffe0ff */
[----:B------:R-:W-:Y:S02]  /*47e0*/  UIADD3 UR26, UPT, UPT, UR8, 0x402, URZ ;  /* 0x00000402081a7890 */ /* 0x000fe4000fffe0ff */
[----:B------:R-:W-:Y:S02]  /*47f0*/  UIADD3 UR20, UPT, UPT, UR4, 0x402, URZ ;  /* 0x0000040204147890 */ /* 0x000fe4000fffe0ff */
[----:B------:R-:W-:Y:S01]  /*4800*/  UIADD3 UR16, UPT, UPT, UR8, 0x404, URZ ;  /* 0x0000040408107890 */ /* 0x000fe2000fffe0ff */
[----:B------:R-:W-:Y:S01]  /*4810*/  UMOV UR31, 0x40004040 ;  /* 0x40004040001f7882 */ /* 0x000fe20000000000 */
[----:B------:R-:W-:Y:S01]  /*4820*/  UMOV UR29, 0x40004040 ;  /* 0x40004040001d7882 */ /* 0x000fe20000000000 */
[----:B------:R-:W-:Y:S01]  /*4830*/  UMOV UR27, 0x40004040 ;  /* 0x40004040001b7882 */ /* 0x000fe20000000000 */
[----:B------:R-:W-:Y:S01]  /*4840*/  UMOV UR21, 0x40004040 ;  /* 0x4000404000157882 */ /* 0x000fe20000000000 */
[----:B------:R-:W-:Y:S01]  /*4850*/  UMOV UR17, 0x40004040 ;  /* 0x4000404000117882 */ /* 0x000fe20000000000 */
[----:B-1----:R-:W-:Y:S01]  /*4860*/  UIADD3 UR8, UPT, UPT, UR8, 0x406, URZ ;  /* 0x0000040608087890 */ /* 0x002fe2000fffe0ff */
[----:B------:R-:W-:-:S02]  /*4870*/  R2UR.FILL UR41, R5 ;  /* 0x00000000052972ca */ /* 0x000fc400004e0000 */
[----:B------:R-:W-:Y:S02]  /*4880*/  R2UR.FILL UR40, R4 ;  /* 0x00000000042872ca */ /* 0x000fe400004e0000 */
[----:B--2---:R-:W-:Y:S01]  /*4890*/  R2UR UR18, R22 ;  /* 0x00000000161272ca */ /* 0x004fe200000e0000 */
[----:B------:R-:W-:Y:S01]  /*48a0*/  UIADD3 UR14, UPT, UPT, UR4, 0x404, URZ ;  /* 0x00000404040e7890 */ /* 0x000fe2000fffe0ff */
[----:B------:R-:W-:Y:S01]  /*48b0*/  R2UR UR19, R23 ;  /* 0x00000000171372ca */ /* 0x000fe200000e0000 */
[----:B------:R-:W-:Y:S01]  /*48c0*/  UIADD3 UR4, UPT, UPT, UR4, 0x406, URZ ;  /* 0x0000040604047890 */ /* 0x000fe2000fffe0ff */
[----:B------:R-:W-:Y:S02]  /*48d0*/  R2UR.FILL UR39, R2 ;  /* 0x00000000022772ca */ /* 0x000fe400004e0000 */
[----:B------:R-:W-:-:S04]  /*48e0*/  @P0 LOP3.LUT R2, R0, 0xffff, RZ, 0xc0, !PT ;  /* 0x0000ffff00020812 */ /* 0x000fc800078ec0ff */
[----:B------:R-:W-:-:S05]  /*48f0*/  @P0 R2UR UR7, R2 ;  /* 0x00000000020702ca */ /* 0x000fca00000e0000 */
[----:B------:R1:W-:Y:S02]  /*4900*/  UTCQMMA.2CTA gdesc[UR10], gdesc[UR12], tmem[UR34], tmem[UR18], idesc[UR19], tmem[UR64], UPT ;  /* 0x0040120c0a007dea */ /* 0x0003e4000ba00322 */
[----:B-1----:R-:W-:Y:S02]  /*4910*/  R2UR UR12, R20 ;  /* 0x00000000140c72ca */ /* 0x002fe400000e0000 */
[----:B------:R-:W-:Y:S02]  /*4920*/  R2UR UR13, R21 ;  /* 0x00000000150d72ca */ /* 0x000fe400000e0000 */
[----:B------:R-:W-:Y:S02]  /*4930*/  R2UR UR10, R16 ;  /* 0x00000000100a72ca */ /* 0x000fe400000e0000 */
[----:B------:R-:W-:Y:S02]  /*4940*/  R2UR UR11, R17 ;  /* 0x00000000110b72ca */ /* 0x000fe400000e0000 */
[----:B------:R-:W-:-:S02]  /*4950*/  R2UR UR18, R14 ;  /* 0x000000000e1272ca */ /* 0x000fc400000e0000 */
[----:B------:R-:W-:-:S05]  /*4960*/  R2UR UR19, R15 ;  /* 0x000000000f1372ca */ /* 0x000fca00000e0000 */
[----:B------:R1:W-:Y:S02]  /*4970*/  UTCQMMA.2CTA gdesc[UR22], gdesc[UR24], tmem[UR34], tmem[UR12], idesc[UR13], tmem[UR62], UPT ;  /* 0x003e0c1816007dea */ /* 0x0003e4000ba00322 */
[----:B-1----:R-:W-:Y:S02]  /*4980*/  R2UR UR24, R18 ;  /* 0x00000000121872ca */ /* 0x002fe400000e0000 */
[----:B------:R-:W-:Y:S02]  /*4990*/  R2UR UR25, R19 ;  /* 0x00000000131972ca */ /* 0x000fe400000e0000 */
[----:B------:R-:W-:Y:S02]  /*49a0*/  R2UR UR12, R12 ;  /* 0x000000000c0c72ca */ /* 0x000fe400000e0000 */
[----:B------:R-:W-:-:S09]  /*49b0*/  R2UR UR13, R13 ;  /* 0x000000000d0d72ca */ /* 0x000fd200000e0000 */
[----:B------:R-:W-:Y:S01]  /*49c0*/  UTCQMMA.2CTA gdesc[UR28], gdesc[UR30], tmem[UR34], tmem[UR24], idesc[UR25], tmem[UR68], UPT ;  /* 0x0044181e1c007dea */ /* 0x000fe2000ba00322 */
[----:B------:R1:W-:Y:S01]  /*49d0*/  UTCQMMA.2CTA gdesc[UR20], gdesc[UR26], tmem[UR34], tmem[UR10], idesc[UR11], tmem[UR60], UPT ;  /* 0x003c0a1a14007dea */ /* 0x0003e2000ba00322 */
[----:B------:R2:W-:Y:S02]  /*49e0*/  UTCQMMA.2CTA gdesc[UR14], gdesc[UR16], tmem[UR34], tmem[UR18], idesc[UR19], tmem[UR58], UPT ;  /* 0x003a12100e007dea */ /* 0x0005e4000ba00322 */
[----:B------:R2:W-:Y:S01]  /*49f0*/  UTCQMMA.2CTA gdesc[UR4], gdesc[UR8], tmem[UR34], tmem[UR12], idesc[UR13], tmem[UR56], UPT ;  /* 0x00380c0804007dea */ /* 0x0005e2000ba00322 */
[----:B------:R2:W-:Y:S01]  /*4a00*/  UTCBAR.2CTA.MULTICAST [UR32], URZ, UR7 ;  /* 0x000000ff200073e9 */ /* 0x0005e20008200807 */
[----:B-1----:R-:W-:Y:S01]  /*4a10*/  UIADD3 UR10, UPT, UPT, UR77, -0x1, URZ ;  /* 0xffffffff4d0a7890 */ /* 0x002fe2000fffe0ff */
[----:B------:R-:W-:-:S06]  /*4a20*/  UMOV UR11, 0x1 ;  /* 0x00000001000b7882 */ /* 0x000fcc0000000000 */
[----:B------:R-:W-:-:S05]  /*4a30*/  UMOV UR36, UR10 ;  /* 0x0000000a00247c82 */ /* 0x000fca0008000000 */
.L_x_71:
[----:B------:R-:W-:-:S09]  /*4a40*/  UISETP.GE.AND UP0, UPT, UR36, 0x1, UPT ;  /* 0x000000012400788c */ /* 0x000fd2000bf06270 */
[----:B------:R-:W-:Y:S05]  /*4a50*/  BRA.U !UP0, `(.L_x_75) ;  /* 0x0000000508607547 */ /* 0x000fea000b800000 */
[----:B--2---:R-:W-:-:S05]  /*4a60*/  UMOV UR7, UR37 ;  /* 0x0000002500077c82 */ /* 0x004fca0008000000 */
.L_x_78:
[----:B------:R-:W-:Y:S02]  /*4a70*/  UISETP.NE.AND UP0, UPT, UR6, URZ, UPT ;  /* 0x000000ff0600728c */ /* 0x000fe4000bf05270 */
[----:B----4-:R-:W-:Y:S07]  /*4a80*/  ULEA UR9, UR7, UR39, 0x3 ;  /* 0x0000002707097291 */ /* 0x010fee000f8e18ff */
[----:B------:R-:W-:Y:S05]  /*4a90*/  BRA.U UP0, `(.L_x_76) ;  /* 0x00000001000c7547 */ /* 0x000fea000b800000 */
[----:B------:R-:W-:Y:S04]  /*4aa0*/  SHF.L.U32 R5, R3, 0x1f, RZ ;  /* 0x0000001f03057819 */ /* 0x000fe800000006ff */
[----:B------:R-:W1:Y:S02]  /*4ab0*/  SYNCS.PHASECHK.TRANS64.TRYWAIT P0, [UR9], R5 ;  /* 0x00000005ff0075a7 */ /* 0x000e640008001109 */
[----:B-1----:R-:W-:Y:S05]  /*4ac0*/  @!P0 BRA `(.L_x_77) ;  /* 0x0000008800188947 */ /* 0x002fea0003800000 */
.L_x_76:
[----:B------:R-:W-:Y:S02]  /*4ad0*/  UISETP.NE.AND UP1, UPT, UR36, 0x1, UPT ;  /* 0x000000012400788c */ /* 0x000fe4000bf25270 */
[----:B------:R-:W-:Y:S02]  /*4ae0*/  UIADD3 UR4, UPT, UPT, UR7, 0x1, URZ ;  /* 0x0000000107047890 */ /* 0x000fe4000fffe0ff */
[----:B------:R-:W-:Y:S02]  /*4af0*/  ULEA UR10, UR7, UR74, 0x6 ;  /* 0x0000004a070a7291 */ /* 0x000fe4000f8e30ff */
[----:B------:R-:W-:Y:S01]  /*4b00*/  UISETP.NE.AND UP0, UPT, UR4, 0x2, UPT ;  /* 0x000000020400788c */ /* 0x000fe2000bf05270 */
[----:B------:R-:W-:Y:S01]  /*4b10*/  PLOP3.LUT P1, PT, PT, PT, UP1, 0x80, 0x8 ;  /* 0x000000000008781c */ /* 0x000fe20003f2f018 */
[----:B------:R-:W-:Y:S02]  /*4b20*/  ULEA UR8, UR7, UR75, 0x7 ;  /* 0x0000004b07087291 */ /* 0x000fe4000f8e38ff */
[----:B------:R-:W-:Y:S02]  /*4b30*/  USEL UR5, URZ, 0x1, UP0 ;  /* 0x00000001ff057887 */ /* 0x000fe40008000000 */
[----:B------:R-:W-:Y:S02]  /*4b40*/  USEL UR37, UR4, URZ, UP0 ;  /* 0x000000ff04257287 */ /* 0x000fe40008000000 */
[----:B------:R-:W-:Y:S02]  /*4b50*/  UIADD3 UR12, UPT, UPT, UR10, 0x20, URZ ;  /* 0x000000200a0c7890 */ /* 0x000fe4000fffe0ff */
[----:B------:R-:W-:Y:S01]  /*4b60*/  @UP1 ULEA UR4, UR37, UR39, 0x3 ;  /* 0x0000002725041291 */ /* 0x000fe2000f8e18ff */
[----:B------:R-:W-:Y:S01]  /*4b70*/  LOP3.LUT R3, R3, UR5, RZ, 0x3c, !PT ;  /* 0x0000000503037c12 */ /* 0x000fe2000f8e3cff */
[----:B------:R-:W-:Y:S02]  /*4b80*/  ULEA UR6, UR7, UR73, 0xb ;  /* 0x0000004907067291 */ /* 0x000fe4000f8e58ff */
[----:B------:R-:W-:Y:S01]  /*4b90*/  UIADD3 UR14, UPT, UPT, UR8, 0x20, URZ ;  /* 0x00000020080e7890 */ /* 0x000fe2000fffe0ff */
[----:B-1----:R-:W-:Y:S01]  /*4ba0*/  @P1 SHF.L.U32 R2, R3, 0x1f, RZ ;  /* 0x0000001f03021819 */ /* 0x002fe200000006ff */
[----:B------:R-:W-:Y:S02]  /*4bb0*/  UISETP.NE.U32.AND UP0, UPT, UR11, URZ, UPT ;  /* 0x000000ff0b00728c */ /* 0x000fe4000bf05070 */
[----:B------:R-:W-:Y:S01]  /*4bc0*/  UIADD3 UR20, UPT, UPT, UR8, 0x40, URZ ;  /* 0x0000004008147890 */ /* 0x000fe2000fffe0ff */
[----:B------:R1:W2:Y:S01]  /*4bd0*/  @P1 SYNCS.PHASECHK.TRANS64.TRYWAIT P0, [UR4], R2 ;  /* 0x00000002ff0015a7 */ /* 0x0002a20008001104 */
[----:B------:R-:W-:Y:S02]  /*4be0*/  ULEA UR4, UR7, UR72, 0xb ;  /* 0x0000004807047291 */ /* 0x000fe4000f8e58ff */
[----:B------:R-:W-:Y:S02]  /*4bf0*/  UIADD3 UR22, UPT, UPT, UR8, 0x60, URZ ;  /* 0x0000006008167890 */ /* 0x000fe4000fffe0ff */
[----:B------:R-:W-:Y:S02]  /*4c00*/  UIADD3 UR38, UPT, UPT, UR9, 0x10, URZ ;  /* 0x0000001009267890 */ /* 0x000fe4000fffe0ff */
[----:B------:R-:W-:Y:S02]  /*4c10*/  UIADD3 UR30, UPT, UPT, UR6, 0x2, URZ ;  /* 0x00000002061e7890 */ /* 0x000fe4000fffe0ff */
[----:B------:R-:W-:Y:S01]  /*4c20*/  UIADD3 UR24, UPT, UPT, UR4, 0x2, URZ ;  /* 0x0000000204187890 */ /* 0x000fe2000fffe0ff */
[----:B------:R-:W-:Y:S01]  /*4c30*/  ELECT P3, URZ, PT ;  /* 0x0000000000ff782f */ /* 0x000fe20003860000 */
[----:B------:R-:W-:Y:S02]  /*4c40*/  UIADD3 UR18, UPT, UPT, UR6, 0x4, URZ ;  /* 0x0000000406127890 */ /* 0x000fe4000fffe0ff */
[----:B------:R-:W-:Y:S02]  /*4c50*/  UIADD3 UR16, UPT, UPT, UR4, 0x4, URZ ;  /* 0x0000000404107890 */ /* 0x000fe4000fffe0ff */
[----:B------:R-:W-:Y:S02]  /*4c60*/  UIADD3 UR32, UPT, UPT, UR6, 0x400, URZ ;  /* 0x0000040006207890 */ /* 0x000fe4000fffe0ff */
[----:B------:R-:W-:Y:S02]  /*4c70*/  UIADD3 UR28, UPT, UPT, UR4, 0x400, URZ ;  /* 0x00000400041c7890 */ /* 0x000fe4000fffe0ff */
[----:B------:R-:W-:Y:S01]  /*4c80*/  UIADD3 UR26, UPT, UPT, UR6, 0x402, URZ ;  /* 0x00000402061a7890 */ /* 0x000fe2000fffe0ff */
[----:B------:R-:W-:Y:S01]  /*4c90*/  UMOV UR11, 0x4008 ;  /* 0x00004008000b7882 */ /* 0x000fe20000000000 */
[----:B------:R-:W-:Y:S01]  /*4ca0*/  UMOV UR13, 0x4008 ;  /* 0x00004008000d7882 */ /* 0x000fe20000000000 */
[----:B------:R3:W-:Y:S01]  /*4cb0*/  UTCCP.T.S.2CTA.4x32dp128bit tmem[UR35+0x1c0], gdesc[UR10] ;  /* 0x0001c00a230079e7 */ /* 0x0007e20009300000 */
[----:B------:R4:W-:Y:S01]  /*4cc0*/  UTCCP.T.S.2CTA.4x32dp128bit tmem[UR35+0x1c4], gdesc[UR12] ;  /* 0x0001c40c230079e7 */ /* 0x0009e20009300000 */
        /* <DEDUP_REMOVED lines=10> */
[----:B------:R-:W-:Y:S01]  /*4d70*/  UMOV UR31, 0x40004040 ;  /* 0x40004040001f7882 */ /* 0x000fe20000000000 */
[----:B------:R4:W-:Y:S01]  /*4d80*/  UTCQMMA.2CTA gdesc[UR4], gdesc[UR6], tmem[UR34], tmem[UR54], idesc[UR55], tmem[UR70], UP0 ;  /* 0x0046360604007dea */ /* 0x0009e20008200322 */
[----:B------:R-:W-:Y:S01]  /*4d90*/  UISETP.GT.U32.AND UP0, UPT, UR36, 0x1, UPT ;  /* 0x000000012400788c */ /* 0x000fe2000bf04070 */
[----:B-1----:R-:W-:Y:S01]  /*4da0*/  @P3 LOP3.LUT R2, R0, 0xffff, RZ, 0xc0, !PT ;  /* 0x0000ffff00023812 */ /* 0x002fe200078ec0ff */
[----:B------:R-:W-:Y:S01]  /*4db0*/  UIADD3 UR36, UPT, UPT, UR36, -0x1, URZ ;  /* 0xffffffff24247890 */ /* 0x000fe2000fffe0ff */
[----:B------:R-:W-:Y:S01]  /*4dc0*/  UMOV UR25, 0x40004040 ;  /* 0x4000404000197882 */ /* 0x000fe20000000000 */
[----:B------:R-:W-:Y:S01]  /*4dd0*/  UMOV UR19, 0x40004040 ;  /* 0x4000404000137882 */ /* 0x000fe20000000000 */
[----:B------:R1:W-:Y:S01]  /*4de0*/  UTCQMMA.2CTA gdesc[UR24], gdesc[UR30], tmem[UR34], tmem[UR52], idesc[UR53], tmem[UR66], UPT ;  /* 0x0042341e18007dea */ /* 0x0003e2000ba00322 */
[----:B------:R-:W-:Y:S01]  /*4df0*/  UMOV UR17, 0x40004040 ;  /* 0x4000404000117882 */ /* 0x000fe20000000000 */
[----:B------:R-:W-:Y:S01]  /*4e00*/  UMOV UR33, 0x40004040 ;  /* 0x4000404000217882 */ /* 0x000fe20000000000 */
[----:B------:R-:W-:Y:S01]  /*4e10*/  UTCQMMA.2CTA gdesc[UR16], gdesc[UR18], tmem[UR34], tmem[UR50], idesc[UR51], tmem[UR64], UPT ;  /* 0x0040321210007dea */ /* 0x000fe2000ba00322 */
[----:B---3--:R-:W-:Y:S02]  /*4e20*/  UIADD3 UR10, UPT, UPT, UR4, 0x6, URZ ;  /* 0x00000006040a7890 */ /* 0x008fe4000fffe0ff */
[----:B----4-:R-:W-:Y:S02]  /*4e30*/  UIADD3 UR12, UPT, UPT, UR6, 0x6, URZ ;  /* 0x00000006060c7890 */ /* 0x010fe4000fffe0ff */
[----:B------:R-:W-:Y:S02]  /*4e40*/  UIADD3 UR8, UPT, UPT, UR6, 0x406, URZ ;  /* 0x0000040606087890 */ /* 0x000fe4000fffe0ff */
[----:B------:R-:W-:Y:S02]  /*4e50*/  UIADD3 UR14, UPT, UPT, UR4, 0x404, URZ ;  /* 0x00000404040e7890 */ /* 0x000fe4000fffe0ff */
[----:B------:R-:W-:Y:S02]  /*4e60*/  UIADD3 UR20, UPT, UPT, UR6, 0x404, URZ ;  /* 0x0000040406147890 */ /* 0x000fe4000fffe0ff */
[----:B------:R-:W-:Y:S01]  /*4e70*/  UIADD3 UR22, UPT, UPT, UR4, 0x402, URZ ;  /* 0x0000040204167890 */ /* 0x000fe2000fffe0ff */
[----:B------:R-:W-:Y:S01]  /*4e80*/  UMOV UR13, 0x40004040 ;  /* 0x40004040000d7882 */ /* 0x000fe20000000000 */
[----:B------:R-:W-:Y:S01]  /*4e90*/  UMOV UR11, 0x40004040 ;  /* 0x40004040000b7882 */ /* 0x000fe20000000000 */
[----:B------:R-:W-:Y:S01]  /*4ea0*/  UMOV UR29, 0x40004040 ;  /* 0x40004040001d7882 */ /* 0x000fe20000000000 */
[----:B------:R-:W-:Y:S01]  /*4eb0*/  UIADD3 UR4, UPT, UPT, UR4, 0x406, URZ ;  /* 0x0000040604047890 */ /* 0x000fe2000fffe0ff */
[----:B------:R3:W-:Y:S01]  /*4ec0*/  UTCQMMA.2CTA gdesc[UR10], gdesc[UR12], tmem[UR34], tmem[UR48], idesc[UR49], tmem[UR62], UPT ;  /* 0x003e300c0a007dea */ /* 0x0007e2000ba00322 */
[----:B------:R4:W-:Y:S01]  /*4ed0*/  UTCQMMA.2CTA gdesc[UR28], gdesc[UR32], tmem[UR34], tmem[UR46], idesc[UR47], tmem[UR68], UPT ;  /* 0x00442e201c007dea */ /* 0x0009e2000ba00322 */
[----:B------:R-:W-:Y:S01]  /*4ee0*/  UMOV UR27, 0x40004040 ;  /* 0x40004040001b7882 */ /* 0x000fe20000000000 */
[----:B------:R-:W-:Y:S01]  /*4ef0*/  UMOV UR23, 0x40004040 ;  /* 0x4000404000177882 */ /* 0x000fe20000000000 */
[----:B------:R-:W-:Y:S01]  /*4f00*/  UMOV UR21, 0x40004040 ;  /* 0x4000404000157882 */ /* 0x000fe20000000000 */
[----:B------:R4:W-:Y:S01]  /*4f10*/  UTCQMMA.2CTA gdesc[UR22], gdesc[UR26], tmem[UR34], tmem[UR44], idesc[UR45], tmem[UR60], UPT ;  /* 0x003c2c1a16007dea */ /* 0x0009e2000ba00322 */
[----:B-1----:R-:W-:Y:S01]  /*4f20*/  @P3 R2UR UR24, R2 ;  /* 0x00000000021832ca */ /* 0x002fe200000e0000 */
[----:B------:R-:W-:Y:S01]  /*4f30*/  UMOV UR15, 0x40004040 ;  /* 0x40004040000f7882 */ /* 0x000fe20000000000 */
[----:B------:R-:W-:Y:S01]  /*4f40*/  UMOV UR9, 0x40004040 ;  /* 0x4000404000097882 */ /* 0x000fe20000000000 */
[----:B------:R4:W-:Y:S01]  /*4f50*/  UTCQMMA.2CTA gdesc[UR14], gdesc[UR20], tmem[UR34], tmem[UR42], idesc[UR43], tmem[UR58], UPT ;  /* 0x003a2a140e007dea */ /* 0x0009e2000ba00322 */
[----:B------:R4:W-:Y:S01]  /*4f60*/  UTCQMMA.2CTA gdesc[UR4], gdesc[UR8], tmem[UR34], tmem[UR40], idesc[UR41], tmem[UR56], UPT ;  /* 0x0038280804007dea */ /* 0x0009e2000ba00322 */
[----:B------:R-:W-:Y:S01]  /*4f70*/  UMOV UR6, 0x1 ;  /* 0x0000000100067882 */ /* 0x000fe20000000000 */
[----:B------:R-:W-:Y:S07]  /*4f80*/  UMOV UR7, UR37 ;  /* 0x0000002500077c82 */ /* 0x000fee0008000000 */
[----:B------:R4:W-:Y:S01]  /*4f90*/  UTCBAR.2CTA.MULTICAST [UR38], URZ, UR24 ;  /* 0x000000ff260073e9 */ /* 0x0009e20008200818 */
[----:B--2---:R-:W-:Y:S01]  /*4fa0*/  @P1 VOTEU.ANY UP2, P0 ;  /* 0x0000000000ff1886 */ /* 0x004fe20000040100 */
[----:B------:R-:W-:Y:S01]  /*4fb0*/  @UP1 USEL UR6, URZ, 0x1, !UP2 ;  /* 0x00000001ff061887 */ /* 0x000fe2000d000000 */
[----:B---3--:R-:W-:Y:S01]  /*4fc0*/  UMOV UR11, 0x1 ;  /* 0x00000001000b7882 */ /* 0x008fe20000000000 */
[----:B------:R-:W-:Y:S10]  /*4fd0*/  BRA.U UP0, `(.L_x_78) ;  /* 0xfffffff900a47547 */ /* 0x000ff4000b83ffff */
.L_x_75:
[----:B--2-4-:R-:W-:Y:S01]  /*4fe0*/  R2UR UR5, R10 ;  /* 0x000000000a0572ca */ /* 0x014fe200000e0000 */
[----:B------:R-:W-:Y:S01]  /*4ff0*/  UIADD3 UR4, UPT, UPT, UR39, 0x90, URZ ;  /* 0x0000009027047890 */ /* 0x000fe2000fffe0ff */
[----:B------:R-:W-:-:S11]  /*5000*/  UMOV UR7, UR37 ;  /* 0x0000002500077c82 */ /* 0x000fd60008000000 */
[----:B------:R1:W-:Y:S01]  /*5010*/  UTCBAR.2CTA.MULTICAST [UR4], URZ, UR5 ;  /* 0x000000ff040073e9 */ /* 0x0003e20008200805 */
[----:B------:R-:W-:Y:S01]  /*5020*/  NOP ;  /* 0x0000000000007918 */ /* 0x000fe20000000000 */
.L_x_70:
[----:B------:R-:W-:Y:S01]  /*5030*/  ISETP.NE.AND P0, PT, R9, 0x2, PT ;  /* 0x000000020900780c */ /* 0x000fe20003f05270 */
[----:B------:R-:W-:-:S03]  /*5040*/  ULOP3.LUT UR76, UR76, 0x1, URZ, 0x3c, !UPT ;  /* 0x000000014c4c7892 */ /* 0x000fc6000f8e3cff */
[----:B------:R-:W-:Y:S02]  /*5050*/  SEL R5, RZ, 0x1, P0 ;  /* 0x00000001ff057807 */ /* 0x000fe40000000000 */
[----:B------:R-:W-:Y:S02]  /*5060*/  SEL R9, R9, RZ, P0 ;  /* 0x000000ff09097207 */ /* 0x000fe40000000000 */
[----:B------:R-:W-:Y:S01]  /*5070*/  LOP3.LUT R8, R8, R5, RZ, 0x3c, !PT ;  /* 0x0000000508087212 */ /* 0x000fe200078e3cff */
[----:B------:R-:W-:Y:S06]  /*5080*/  @P2 BRA `(.L_x_79) ;  /* 0xfffffff000502947 */ /* 0x000fec000383ffff */
[----:B------:R-:W2:Y:S01]  /*5090*/  S2UR UR6, SR_CgaCtaId ;  /* 0x00000000000679c3 */ /* 0x000ea20000008800 */
[----:B------:R-:W-:Y:S01]  /*50a0*/  ELECT P0, URZ, PT ;  /* 0x0000000000ff782f */ /* 0x000fe20003800000 */
[----:B------:R-:W-:Y:S01]  /*50b0*/  IMAD.MOV.U32 R0, RZ, RZ, 0x1 ;  /* 0x00000001ff007424 */ /* 0x000fe200078e00ff */
[----:B-1----:R-:W-:Y:S01]  /*50c0*/  UMOV UR4, 0x40 ;  /* 0x0000004000047882 */ /* 0x002fe20000000000 */
[----:B------:R-:W-:-:S04]  /*50d0*/  SHF.L.U32 R3, RZ, 0x1f, RZ ;  /* 0x0000001fff037819 */ /* 0x000fc800000006ff */
[----:B------:R-:W-:Y:S01]  /*50e0*/  UVIRTCOUNT.DEALLOC.SMPOOL 0x80 ;  /* 0x000000800000784c */ /* 0x000fe20000000000 */
[----:B--2---:R-:W-:-:S09]  /*50f0*/  ULEA UR6, UR6, UR4, 0x18 ;  /* 0x0000000406067291 */ /* 0x004fd2000f8ec0ff */
[----:B------:R1:W-:Y:S01]  /*5100*/  @P0 STS.U8 [UR6+0x1c], R0 ;  /* 0x00001c00ff000988 */ /* 0x0003e20008000006 */
[----:B------:R-:W2:Y:S02]  /*5110*/  SYNCS.PHASECHK.TRANS64.TRYWAIT P0, [UR39+0xc0], R3 ;  /* 0x0000c003ff0075a7 */ /* 0x000ea40008001127 */
[----:B-12---:R-:W-:Y:S05]  /*5120*/  @!P0 BRA `(.L_x_80) ;  /* 0x0000008000988947 */ /* 0x006fea0003800000 */
.L_x_169:
[----:B------:R-:W-:Y:S01]  /*5130*/  NOP ;  /* 0x0000000000007918 */ /* 0x000fe20000000000 */
[----:B-1----:R-:W1:Y:S01]  /*5140*/  LDS R0, [UR6+0x14] ;  /* 0x00001406ff007984 */ /* 0x002e620008000800 */
[----:B------:R-:W-:Y:S01]  /*5150*/  ULOP3.LUT UR4, UR35, 0xffff, URZ, 0xc0, !UPT ;  /* 0x0000ffff23047892 */ /* 0x000fe2000f8ec0ff */
[----:B------:R-:W-:Y:S01]  /*5160*/  UMOV UR5, 0xffff ;  /* 0x0000ffff00057882 */ /* 0x000fe20000000000 */
[----:B------:R-:W-:Y:S02]  /*5170*/  UMOV UR7, 0x1 ;  /* 0x0000000100077882 */ /* 0x000fe40000000000 */
[----:B------:R-:W-:-:S04]  /*5180*/  USHF.R.U32.HI UR4, URZ, 0x5, UR4 ;  /* 0x00000005ff047899 */ /* 0x000fc80008011604 */
[----:B------:R-:W-:Y:S02]  /*5190*/  USHF.L.U32 UR5, UR5, UR4, URZ ;  /* 0x0000000405057299 */ /* 0x000fe400080006ff */
[----:B------:R-:W-:-:S04]  /*51a0*/  USHF.L.U32 UR4, UR7, UR4, URZ ;  /* 0x0000000407047299 */ /* 0x000fc800080006ff */
[----:B-1----:R-:W-:-:S04]  /*51b0*/  LOP3.LUT R0, R0, UR5, RZ, 0xc0, !PT ;  /* 0x0000000500007c12 */ /* 0x002fc8000f8ec0ff */
[----:B------:R-:W-:-:S13]  /*51c0*/  ISETP.NE.AND P0, PT, R0, UR5, PT ;  /* 0x0000000500007c0c */ /* 0x000fda000bf05270 */
[----:B------:R-:W-:Y:S05]  /*51d0*/  @P0 BRA `(.L_x_81) ;  /* 0x0000000000580947 */ /* 0x000fea0003800000 */
[----:B------:R-:W1:Y:S02]  /*51e0*/  LDS R0, [UR6+0x18] ;  /* 0x00001806ff007984 */ /* 0x000e640008000800 */
[----:B-1----:R-:W-:-:S04]  /*51f0*/  LOP3.LUT R0, R0, UR4, RZ, 0xc0, !PT ;  /* 0x0000000400007c12 */ /* 0x002fc8000f8ec0ff */
[----:B------:R-:W-:-:S13]  /*5200*/  ISETP.NE.AND P0, PT, R0, UR4, PT ;  /* 0x0000000400007c0c */ /* 0x000fda000bf05270 */
[----:B------:R-:W-:Y:S05]  /*5210*/  @P0 BRA `(.L_x_82) ;  /* 0x00000000003c0947 */ /* 0x000fea0003800000 */
[----:B------:R-:W1:Y:S01]  /*5220*/  S2R R2, SR_LANEID ;  /* 0x0000000000027919 */ /* 0x000e620000000000 */
[----:B------:R-:W-:Y:S01]  /*5230*/  ULOP3.LUT UR5, URZ, UR5, URZ, 0x33, !UPT ;  /* 0x00000005ff057292 */ /* 0x000fe2000f8e33ff */
[----:B------:R-:W-:Y:S01]  /*5240*/  LOP3.LUT R4, RZ, UR4, RZ, 0x33, !PT ;  /* 0x00000004ff047c12 */ /* 0x000fe2000f8e33ff */
[----:B------:R-:W-:Y:S02]  /*5250*/  VOTEU.ANY UR4, UPT, PT ;  /* 0x0000000000047886 */ /* 0x000fe400038e0100 */
[----:B------:R-:W-:Y:S01]  /*5260*/  UFLO.U32 UR4, UR4 ;  /* 0x00000004000472bd */ /* 0x000fe200080e0000 */
[----:B------:R-:W2:Y:S01]  /*5270*/  REDUX UR7, R4 ;  /* 0x00000000040773c4 */ /* 0x000ea20000000000 */
[----:B------:R-:W-:-:S06]  /*5280*/  IMAD.U32 R0, RZ, RZ, UR5 ;  /* 0x00000005ff007e24 */ /* 0x000fcc000f8e00ff */
[----:B------:R3:W-:Y:S01]  /*5290*/  UTCATOMSWS.AND URZ, UR5 ;  /* 0x0000000500ff79e3 */ /* 0x0007e20008000000 */
[----:B------:R-:W4:Y:S01]  /*52a0*/  REDUX UR8, R0 ;  /* 0x00000000000873c4 */ /* 0x000f220000000000 */
[----:B-1----:R-:W-:Y:S01]  /*52b0*/  ISETP.EQ.U32.AND P0, PT, R2, UR4, PT ;  /* 0x0000000402007c0c */ /* 0x002fe2000bf02070 */
[----:B--2---:R-:W-:Y:S01]  /*52c0*/  IMAD.U32 R2, RZ, RZ, UR7 ;  /* 0x00000007ff027e24 */ /* 0x004fe2000f8e00ff */
[----:B----4-:R-:W-:-:S11]  /*52d0*/  MOV R3, UR8 ;  /* 0x0000000800037c02 */ /* 0x010fd60008000f00 */
[----:B------:R3:W-:Y:S04]  /*52e0*/  @P0 ATOMS.AND RZ, [UR6+0x14], R3 ;  /* 0x00001403ffff098c */ /* 0x0007e8000a800006 */
[----:B------:R3:W-:Y:S01]  /*52f0*/  @P0 ATOMS.AND RZ, [UR6+0x18], R2 ;  /* 0x00001802ffff098c */ /* 0x0007e2000a800006 */
[----:B------:R-:W-:Y:S05]  /*5300*/  BRA `(.L_x_83) ;  /* 0x0000000000147947 */ /* 0x000fea0003800000 */
.L_x_82:
[----:B------:R-:W-:Y:S02]  /*5310*/  MOV R2, 0x5330 ;  /* 0x0000533000027802 */ /* 0x000fe40000000f00 */
[----:B-----5:R-:W-:Y:S05]  /*5320*/  CALL.REL.NOINC `($__internal_0_$__cuda_sm10x_tcgen05_guardrail_trap_col_being_dealloced_not_returned_by_alloc) ;  /* 0x0000008400847944 */ /* 0x020fea0003c00000 */
[----:B------:R-:W-:Y:S05]  /*5330*/  BRA `(.L_x_83) ;  /* 0x0000000000087947 */ /* 0x000fea0003800000 */
.L_x_81:
[----:B------:R-:W-:Y:S02]  /*5340*/  MOV R2, 0x5360 ;  /* 0x0000536000027802 */ /* 0x000fe40000000f00 */
[----:B-----5:R-:W-:Y:S05]  /*5350*/  CALL.REL.NOINC `($__internal_2_$__cuda_sm10x_tcgen05_guardrail_trap_unallocated_columns_being_dealloced) ;  /* 0x0000008400907944 */ /* 0x020fea0003c00000 */
.L_x_83:
[----:B------:R-:W-:Y:S01]  /*5360*/  NOP ;  /* 0x0000000000007918 */ /* 0x000fe20000000000 */
[----:B---3--:R-:W-:Y:S05]  /*5370*/  EXIT ;  /* 0x000000000000794d */ /* 0x008fea0003800000 */
.L_x_57:
[----:B------:R-:W-:-:S09]  /*5380*/  UISETP.NE.OR UP0, UPT, UR18, 0x3, !UP4 ;  /* 0x000000031200788c */ /* 0x000fd2000e705670 */
[----:B------:R-:W-:Y:S05]  /*5390*/  BRA.U UP0, `(.L_x_84) ;  /* 0x0000001100c87547 */ /* 0x000fea000b800000 */
[----:B------:R-:W1:Y:S01]  /*53a0*/  LDCU.64 UR4, c[0x0][0xc88] ;  /* 0x00019100ff0477ac */ /* 0x000e620008000a00 */
[----:B------:R-:W2:Y:S01]  /*53b0*/  S2UR UR8, SR_CgaCtaId ;  /* 0x00000000000879c3 */ /* 0x000ea20000008800 */
[----:B------:R-:W-:Y:S02]  /*53c0*/  HFMA2 R9, -RZ, RZ, 0, 0 ;  /* 0x00000000ff097431 */ /* 0x000fe400000001ff */
[----:B------:R-:W-:Y:S01]  /*53d0*/  IMAD.MOV.U32 R11, RZ, RZ, 0x1 ;  /* 0x00000001ff0b7424 */ /* 0x000fe200078e00ff */
[----:B------:R-:W3:Y:S01]  /*53e0*/  LDCU UR37, c[0x0][0x370] ;  /* 0x00006e00ff2577ac */ /* 0x000ee20008000800 */
[----:B------:R-:W-:Y:S01]  /*53f0*/  IMAD.MOV.U32 R10, RZ, RZ, RZ ;  /* 0x000000ffff0a7224 */ /* 0x000fe200078e00ff */
[----:B------:R-:W-:Y:S01]  /*5400*/  MOV R3, 0x4000 ;  /* 0x0000400000037802 */ /* 0x000fe20000000f00 */
[----:B------:R-:W3:Y:S01]  /*5410*/  LDCU.128 UR40, c[0x0][0xf10] ;  /* 0x0001e200ff2877ac */ /* 0x000ee20008000c00 */
[----:B------:R-:W4:Y:S01]  /*5420*/  LDC.64 R12, c[0x0][0x348] ;  /* 0x0000d200ff0c7b82 */ /* 0x000f220000000a00 */
[----:B------:R-:W2:Y:S01]  /*5430*/  LDCU UR31, c[0x0][0x374] ;  /* 0x00006e80ff1f77ac */ /* 0x000ea20008000800 */
[----:B------:R-:W2:Y:S01]  /*5440*/  LDCU.64 UR38, c[0x0][0xc90] ;  /* 0x00019200ff2677ac */ /* 0x000ea20008000a00 */
[----:B------:R-:W2:Y:S01]  /*5450*/  LDCU UR15, c[0x0][0xf0c] ;  /* 0x0001e180ff0f77ac */ /* 0x000ea20008000800 */
[----:B-1----:R-:W-:Y:S01]  /*5460*/  UISETP.NE.U32.AND UP0, UPT, UR4, URZ, UPT ;  /* 0x000000ff0400728c */ /* 0x002fe2000bf05070 */
[----:B------:R-:W1:Y:S01]  /*5470*/  LDCU UR53, c[0x0][0xf20] ;  /* 0x0001e400ff3577ac */ /* 0x000e620008000800 */
[----:B------:R-:W1:Y:S01]  /*5480*/  LDCU UR4, c[0x0][0xf30] ;  /* 0x0001e600ff0477ac */ /* 0x000e620008000800 */
[----:B------:R-:W-:Y:S01]  /*5490*/  UMOV UR21, 0x400 ;  /* 0x0000040000157882 */ /* 0x000fe20000000000 */
[----:B---3--:R-:W-:-:S02]  /*54a0*/  UIMAD.WIDE.U32 UR50, UR37, UR40, URZ ;  /* 0x00000028253272a5 */ /* 0x008fc4000f8e00ff */
[----:B--2---:R-:W-:Y:S02]  /*54b0*/  UIMAD.WIDE.U32 UR6, UR31, UR43, URZ ;  /* 0x0000002b1f0672a5 */ /* 0x004fe4000f8e00ff */
[----:B------:R-:W-:Y:S02]  /*54c0*/  ULEA UR21, UR8, UR21, 0x18 ;  /* 0x0000001508157291 */ /* 0x000fe4000f8ec0ff */
[----:B------:R-:W-:Y:S02]  /*54d0*/  UISETP.NE.U32.AND UP6, UPT, UR38, URZ, UPT ;  /* 0x000000ff2600728c */ /* 0x000fe4000bfc5070 */
[----:B------:R-:W-:Y:S02]  /*54e0*/  UIADD3 UR44, UPT, UPT, UR21, 0x38, URZ ;  /* 0x00000038152c7890 */ /* 0x000fe4000fffe0ff */
[----:B------:R-:W-:Y:S02]  /*54f0*/  UIADD3 UR33, UPT, UPT, UR21, 0x20, URZ ;  /* 0x0000002015217890 */ /* 0x000fe4000fffe0ff */
[----:B------:R-:W-:-:S02]  /*5500*/  UIADD3 UR25, UPT, UPT, UR21, 0x28, URZ ;  /* 0x0000002815197890 */ /* 0x000fc4000fffe0ff */
[----:B------:R-:W-:Y:S02]  /*5510*/  UIADD3 UR17, UPT, UPT, UR21, 0x30, URZ ;  /* 0x0000003015117890 */ /* 0x000fe4000fffe0ff */
[----:B------:R-:W-:Y:S02]  /*5520*/  UISETP.NE.AND.EX UP5, UPT, UR5, URZ, UPT, UP0 ;  /* 0x000000ff0500728c */ /* 0x000fe4000bfa5300 */
[----:B------:R-:W-:Y:S01]  /*5530*/  UISETP.NE.AND UP0, UPT, UR45, 0x1, UPT ;  /* 0x000000012d00788c */ /* 0x000fe2000bf05270 */
[----:B------:R-:W-:Y:S01]  /*5540*/  UMOV UR50, UR51 ;  /* 0x0000003300327c82 */ /* 0x000fe20008000000 */
[----:B------:R-:W-:Y:S01]  /*5550*/  UMOV UR49, UR7 ;  /* 0x0000000700317c82 */ /* 0x000fe20008000000 */
[----:B------:R-:W-:Y:S01]  /*5560*/  UISETP.NE.AND UP0, UPT, UR15, 0x1, UPT ;  /* 0x000000010f00788c */ /* 0x000fe2000bf05270 */
[----:B------:R-:W-:Y:S01]  /*5570*/  UMOV UR29, URZ ;  /* 0x000000ff001d7c82 */ /* 0x000fe20008000000 */
[----:B------:R-:W-:Y:S02]  /*5580*/  UPLOP3.LUT UP4, UPT, UPT, UPT, UPT, 0x40, 0x4 ;  /* 0x000000000004789c */ /* 0x000fe40003f8e870 */
[----:B------:R-:W-:Y:S01]  /*5590*/  UISETP.GE.AND UP2, UPT, UR45, 0x1, UPT ;  /* 0x000000012d00788c */ /* 0x000fe2000bf46270 */
[----:B------:R-:W2:Y:S01]  /*55a0*/  LDCU.64 UR22, c[0x0][0xf28] ;  /* 0x0001e500ff1677ac */ /* 0x000ea20008000a00 */
[----:B------:R-:W-:-:S02]  /*55b0*/  UISETP.NE.AND.EX UP6, UPT, UR39, URZ, UPT, UP6 ;  /* 0x000000ff2700728c */ /* 0x000fc4000bfc5360 */
[----:B------:R-:W-:Y:S02]  /*55c0*/  UPRMT UR44, UR8, 0x654, UR44 ;  /* 0x00000654082c7896 */ /* 0x000fe4000800002c */
[----:B------:R-:W-:Y:S02]  /*55d0*/  UPRMT UR48, UR8, 0x654, UR33 ;  /* 0x0000065408307896 */ /* 0x000fe40008000021 */
[----:B------:R-:W-:Y:S02]  /*55e0*/  UPRMT UR47, UR8, 0x654, UR25 ;  /* 0x00000654082f7896 */ /* 0x000fe40008000019 */
[----:B------:R-:W-:Y:S02]  /*55f0*/  UPRMT UR46, UR8, 0x654, UR17 ;  /* 0x00000654082e7896 */ /* 0x000fe40008000011 */
[----:B------:R-:W-:Y:S02]  /*5600*/  USHF.R.U32.HI UR50, URZ, UR41, UR50 ;  /* 0x00000029ff327299 */ /* 0x000fe40008011632 */
[----:B-1----:R-:W-:-:S02]  /*5610*/  USHF.R.U32.HI UR49, URZ, UR53, UR49 ;  /* 0x00000035ff317299 */ /* 0x002fc40008011631 */
[----:B------:R-:W-:Y:S02]  /*5620*/  UISETP.NE.AND UP0, UPT, UR42, 0x1, UPT ;  /* 0x000000012a00788c */ /* 0x000fe4000bf05270 */
[----:B----4-:R-:W-:-:S11]  /*5630*/  UISETP.NE.AND UP3, UPT, UR4, 0x1, UPT ;  /* 0x000000010400788c */ /* 0x010fd6000bf65270 */
.L_x_95:
[C---:B------:R-:W-:Y:S02]  /*5640*/  LEA R8, R10.reuse, UR21, 0x3 ;  /* 0x000000150a087c11 */ /* 0x040fe4000f8e18ff */
[----:B------:R-:W-:Y:S02]  /*5650*/  SHF.L.U32 R5, R9, 0x1f, RZ ;  /* 0x0000001f09057819 */ /* 0x000fe400000006ff */
[----:B------:R-:W-:Y:S02]  /*5660*/  LEA R6, R10, UR21, 0x4 ;  /* 0x000000150a067c11 */ /* 0x000fe4000f8e20ff */
[----:B-1----:R-:W1:Y:S02]  /*5670*/  SYNCS.PHASECHK.TRANS64.TRYWAIT P0, [R8+URZ+0x70], R5 ;  /* 0x00007005080075a7 */ /* 0x002e6400080011ff */
[----:B-1----:R-:W-:Y:S05]  /*5680*/  @!P0 BRA `(.L_x_85) ;  /* 0x0000007c00588947 */ /* 0x002fea0003800000 */
.L_x_170:
[----:B-1----:R-:W1:Y:S01]  /*5690*/  LDS.128 R4, [R6+0xd0] ;  /* 0x0000d00006047984 */ /* 0x002e620000000c00 */
[----:B------:R-:W-:Y:S01]  /*56a0*/  UISETP.GE.AND UP0, UPT, UR45, 0x1, UPT ;  /* 0x000000012d00788c */ /* 0x000fe2000bf06270 */
[----:B------:R-:W-:Y:S01]  /*56b0*/  @!PT LDS RZ, [RZ] ;  /* 0x00000000fffff984 */ /* 0x000fe20000000800 */
[----:B------:R-:W-:Y:S01]  /*56c0*/  @!PT LDS RZ, [RZ] ;  /* 0x00000000fffff984 */ /* 0x000fe20000000800 */
[----:B------:R-:W-:Y:S01]  /*56d0*/  @!PT LDS RZ, [RZ] ;  /* 0x00000000fffff984 */ /* 0x000fe20000000800 */
[----:B------:R-:W-:Y:S01]  /*56e0*/  @!PT LDS RZ, [RZ] ;  /* 0x00000000fffff984 */ /* 0x000fe20000000800 */
[----:B------:R3:W-:Y:S06]  /*56f0*/  MEMBAR.ALL.CTA ;  /* 0x0000000000007992 */ /* 0x0007ec0000008000 */
[----:B---3--:R-:W3:Y:S01]  /*5700*/  FENCE.VIEW.ASYNC.S ;  /* 0x00000000000073c6 */ /* 0x008ee20000000000 */
[----:B-1----:R-:W-:Y:S11]  /*5710*/  LOP3.LUT P0, RZ, R6, 0x1, RZ, 0xc0, !PT ;  /* 0x0000000106ff7812 */ /* 0x002ff6000780c0ff */
[----:B------:R-:W-:Y:S02]  /*5720*/  @!UPT UIADD3 URZ, UPT, UPT, URZ, URZ, URZ ;  /* 0x000000fffffff290 */ /* 0x000fe4000fffe0ff */
[----:B---3--:R-:W-:Y:S01]  /*5730*/  VOTEU.ANY UP2, P0 ;  /* 0x0000000000ff7886 */ /* 0x008fe20000040100 */
[----:B------:R-:W-:Y:S11]  /*5740*/  PLOP3.LUT P0, PT, PT, PT, UP2, 0x80, 0x8 ;  /* 0x000000000008781c */ /* 0x000ff60003f0f028 */
[----:B------:R-:W-:Y:S02]  /*5750*/  @!UPT UIADD3 URZ, UPT, UPT, URZ, URZ, URZ ;  /* 0x000000fffffff290 */ /* 0x000fe4000fffe0ff */
[----:B------:R-:W-:Y:S02]  /*5760*/  @P0 SHF.R.U32.HI R0, RZ, 0x10, R5 ;  /* 0x00000010ff000819 */ /* 0x000fe40000011605 */
[----:B------:R-:W-:Y:S02]  /*5770*/  @P0 MOV R2, R4 ;  /* 0x0000000400020202 */ /* 0x000fe40000000f00 */
[----:B------:R-:W-:Y:S01]  /*5780*/  @P0 R2UR UR4, R0 ;  /* 0x00000000000402ca */ /* 0x000fe200000e0000 */
[----:B------:R-:W-:Y:S01]  /*5790*/  VIADD R0, R8, 0x80 ;  /* 0x0000008008007836 */ /* 0x000fe20000000000 */
[----:B------:R-:W-:Y:S02]  /*57a0*/  @P0 LOP3.LUT R4, R5, 0xffff, RZ, 0xc0, !PT ;  /* 0x0000ffff05040812 */ /* 0x000fe400078ec0ff */
[----:B------:R-:W-:Y:S02]  /*57b0*/  @P0 R2UR UR6, R2 ;  /* 0x00000000020602ca */ /* 0x000fe400000e0000 */
[----:B------:R-:W-:Y:S02]  /*57c0*/  PRMT R0, RZ, 0x654, R0 ;  /* 0x00000654ff007816 */ /* 0x000fe40000000000 */
[----:B------:R-:W-:Y:S02]  /*57d0*/  @P0 R2UR UR5, R4 ;  /* 0x00000000040502ca */ /* 0x000fe400000e0000 */
[----:B------:R1:W-:Y:S03]  /*57e0*/  SYNCS.ARRIVE.TRANS64.RED.A1T0 RZ, [R0+URZ], RZ ;  /* 0x000000ff00ff79a7 */ /* 0x0003e600081004ff */
[----:B------:R-:W-:Y:S04]  /*57f0*/  @UP2 UMOV UR30, UR4 ;  /* 0x00000004001e2c82 */ /* 0x000fe80008000000 */
[----:B------:R-:W-:Y:S04]  /*5800*/  @UP2 UMOV UR14, UR6 ;  /* 0x00000006000e2c82 */ /* 0x000fe80008000000 */
[----:B------:R-:W-:Y:S01]  /*5810*/  @UP2 UMOV UR13, UR5 ;  /* 0x00000005000d2c82 */ /* 0x000fe20008000000 */
[----:B------:R-:W-:Y:S05]  /*5820*/  BRA.U !UP0, `(.L_x_86) ;  /* 0x0000000108c07547 */ /* 0x000fea000b800000 */
[----:B------:R-:W-:Y:S02]  /*5830*/  UIMAD.WIDE.U32 UR18, UR13, UR43, URZ ;  /* 0x0000002b0d1272a5 */ /* 0x000fe4000f8e00ff */
[----:B------:R-:W-:Y:S02]  /*5840*/  UP2UR UR16, UPR, URZ, 0x4 ;  /* 0x00000004ff107883 */ /* 0x000fe40008000000 */
[----:B------:R-:W-:Y:S02]  /*5850*/  UISETP.NE.AND UP2, UPT, UR42, 0x1, UPT ;  /* 0x000000012a00788c */ /* 0x000fe4000bf45270 */
[----:B------:R-:W-:Y:S02]  /*5860*/  UIMAD.WIDE.U32 UR26, UR14, UR40, URZ ;  /* 0x000000280e1a72a5 */ /* 0x000fe4000f8e00ff */
[----:B------:R-:W-:Y:S02]  /*5870*/  USEL UR4, UR31, UR49, !UP2 ;  /* 0x000000311f047287 */ /* 0x000fe4000d000000 */
[----:B------:R-:W-:Y:S02]  /*5880*/  UISETP.NE.AND UP0, UPT, UR15, 0x1, UPT ;  /* 0x000000010f00788c */ /* 0x000fe4000bf05270 */
[----:B------:R-:W-:Y:S02]  /*5890*/  UP2UR UR24, UPR, URZ, 0x2 ;  /* 0x00000002ff187883 */ /* 0x000fe40008000000 */
[----:B------:R-:W-:Y:S02]  /*58a0*/  UISETP.NE.AND UP1, UPT, UR45, 0x1, UPT ;  /* 0x000000012d00788c */ /* 0x000fe4000bf25270 */
[----:B--2---:R-:W-:Y:S02]  /*58b0*/  UIMAD.WIDE.U32 UR8, UR4, UR22, URZ ;  /* 0x00000016040872a5 */ /* 0x004fe4000f8e00ff */
[----:B------:R-:W-:Y:S01]  /*58c0*/  USEL UR7, UR37, UR50, !UP0 ;  /* 0x0000003225077287 */ /* 0x000fe2000c000000 */
[----:B------:R-:W-:Y:S02]  /*58d0*/  UMOV UR5, UR19 ;  /* 0x0000001300057c82 */ /* 0x000fe40008000000 */
[----:B------:R-:W-:Y:S02]  /*58e0*/  USHF.R.U32.HI UR6, URZ, UR53, UR5 ;  /* 0x00000035ff067299 */ /* 0x000fe40008011605 */
[----:B------:R-:W-:Y:S02]  /*58f0*/  UIMAD.WIDE.U32 UR10, UR7, UR22, URZ ;  /* 0x00000016070a72a5 */ /* 0x000fe4000f8e00ff */
[----:B------:R-:W-:Y:S02]  /*5900*/  USEL UR6, UR13, UR6, !UP2 ;  /* 0x000000060d067287 */ /* 0x000fe4000d000000 */
[----:B------:R-:W-:Y:S01]  /*5910*/  UISETP.NE.AND UP2, UPT, UR16, URZ, UPT ;  /* 0x000000ff1000728c */ /* 0x000fe2000bf45270 */
[----:B------:R-:W-:Y:S02]  /*5920*/  UMOV UR5, UR27 ;  /* 0x0000001b00057c82 */ /* 0x000fe40008000000 */
[----:B------:R-:W-:Y:S03]  /*5930*/  USHF.R.U32.HI UR12, URZ, UR41, UR5 ;  /* 0x00000029ff0c7299 */ /* 0x000fe60008011605 */
[----:B------:R-:W-:Y:S02]  /*5940*/  UMOV UR5, UR9 ;  /* 0x0000000900057c82 */ /* 0x000fe40008000000 */
[----:B------:R-:W-:Y:S03]  /*5950*/  @UP1 USHF.R.U32.HI UR4, URZ, UR23, UR5 ;  /* 0x00000017ff041299 */ /* 0x000fe60008011605 */
[----:B------:R-:W-:Y:S01]  /*5960*/  UMOV UR5, UR11 ;  /* 0x0000000b00057c82 */ /* 0x000fe20008000000 */
[----:B------:R-:W-:Y:S02]  /*5970*/  UIMAD UR4, UR45, UR4, URZ ;  /* 0x000000042d0472a4 */ /* 0x000fe4000f8e02ff */
[----:B------:R-:W-:Y:S02]  /*5980*/  @UP1 USHF.R.U32.HI UR7, URZ, UR23, UR5 ;  /* 0x00000017ff071299 */ /* 0x000fe40008011605 */
[----:B------:R-:W-:Y:S02]  /*5990*/  USEL UR5, UR14, UR12, !UP0 ;  /* 0x0000000c0e057287 */ /* 0x000fe4000c000000 */
[----:B------:R-:W-:Y:S02]  /*59a0*/  UIMAD.WIDE.U32 UR10, UR6, UR22, URZ ;  /* 0x00000016060a72a5 */ /* 0x000fe4000f8e00ff */
[----:B------:R-:W-:Y:S02]  /*59b0*/  UIMAD UR8, UR45, UR7, URZ ;  /* 0x000000072d0872a4 */ /* 0x000fe4000f8e02ff */
[----:B------:R-:W-:Y:S03]  /*59c0*/  UISETP.GE.AND UP0, UPT, UR6, UR4, UPT ;  /* 0x000000040600728c */ /* 0x000fe6000bf06270 */
[----:B------:R-:W-:Y:S01]  /*59d0*/  UMOV UR4, UR11 ;  /* 0x0000000b00047c82 */ /* 0x000fe20008000000 */
[----:B------:R-:W-:Y:S02]  /*59e0*/  UISETP.GE.OR UP0, UPT, UR5, UR8, UP0 ;  /* 0x000000080500728c */ /* 0x000fe40008706670 */
[----:B------:R-:W-:Y:S02]  /*59f0*/  USHF.R.U32.HI UR4, URZ, UR23, UR4 ;  /* 0x00000017ff047299 */ /* 0x000fe40008011604 */
[----:B------:R-:W-:Y:S02]  /*5a00*/  UIMAD.WIDE.U32 UR8, UR5, UR22, URZ ;  /* 0x00000016050872a5 */ /* 0x000fe4000f8e00ff */
[----:B------:R-:W-:Y:S04]  /*5a10*/  USEL UR10, UR6, UR4, !UP1 ;  /* 0x00000004060a7287 */ /* 0x000fe8000c800000 */
[----:B------:R-:W-:Y:S01]  /*5a20*/  UIADD3 UR11, UPT, UPT, -UR10, URZ, URZ ;  /* 0x000000ff0a0b7290 */ /* 0x000fe2000fffe1ff */
[----:B------:R-:W-:Y:S02]  /*5a30*/  @!UP0 UMOV UR4, UR9 ;  /* 0x0000000900048c82 */ /* 0x000fe40008000000 */
[----:B------:R-:W-:Y:S02]  /*5a40*/  @!UP0 USHF.R.U32.HI UR4, URZ, UR23, UR4 ;  /* 0x00000017ff048299 */ /* 0x000fe40008011604 */
[----:B------:R-:W-:Y:S02]  /*5a50*/  UIMAD UR8, UR45, UR11, UR6 ;  /* 0x0000000b2d0872a4 */ /* 0x000fe4000f8e0206 */
[----:B------:R-:W-:Y:S02]  /*5a60*/  @!UP0 USEL UR4, UR5, UR4, !UP1 ;  /* 0x0000000405048287 */ /* 0x000fe4000c800000 */
[----:B------:R-:W-:Y:S02]  /*5a70*/  UISETP.NE.AND UP1, UPT, UR24, URZ, UPT ;  /* 0x000000ff1800728c */ /* 0x000fe4000bf25270 */
[----:B------:R-:W-:Y:S02]  /*5a80*/  @!UP0 UIMAD UR8, UR7, UR8, UR4 ;  /* 0x00000008070882a4 */ /* 0x000fe4000f8e0204 */
[----:B------:R-:W-:Y:S02]  /*5a90*/  @!UP0 UIADD3 UR9, UPT, UPT, UR10, -UR4, URZ ;  /* 0x800000040a098290 */ /* 0x000fe4000fffe0ff */
[----:B------:R-:W-:Y:S02]  /*5aa0*/  UIADD3 UR4, UPT, UPT, -UR5, URZ, URZ ;  /* 0x000000ff05047290 */ /* 0x000fe4000fffe1ff */
[----:B------:R-:W-:Y:S02]  /*5ab0*/  UIADD3 UR7, UPT, UPT, -UR6, URZ, URZ ;  /* 0x000000ff06077290 */ /* 0x000fe4000fffe1ff */
[----:B------:R-:W-:Y:S02]  /*5ac0*/  @!UP0 UIMAD UR6, UR9, UR45, UR5 ;  /* 0x0000002d090682a4 */ /* 0x000fe4000f8e0205 */
[----:B------:R-:W-:Y:S02]  /*5ad0*/  UIMAD UR14, UR15, UR4, UR14 ;  /* 0x000000040f0e72a4 */ /* 0x000fe4000f8e020e */
[----:B------:R-:W-:Y:S01]  /*5ae0*/  UIMAD UR13, UR42, UR7, UR13 ;  /* 0x000000072a0d72a4 */ /* 0x000fe2000f8e020d */
[----:B------:R-:W-:Y:S02]  /*5af0*/  @!UP0 UMOV UR5, UR8 ;  /* 0x0000000800058c82 */ /* 0x000fe40008000000 */
[----:B------:R-:W-:Y:S02]  /*5b00*/  UIMAD UR14, UR5, UR15, UR14 ;  /* 0x0000000f050e72a4 */ /* 0x000fe4000f8e020e */
[----:B------:R-:W-:Y:S11]  /*5b10*/  UIMAD UR13, UR6, UR42, UR13 ;  /* 0x0000002a060d72a4 */ /* 0x000ff6000f8e020d */
[----:B------:R-:W-:Y:S01]  /*5b20*/  @!UPT UIADD3 URZ, UPT, UPT, URZ, URZ, URZ ;  /* 0x000000fffffff290 */ /* 0x000fe2000fffe0ff */
.L_x_86:
[----:B------:R-:W3:Y:S01]  /*5b30*/  @!UP3 LDCU.128 UR8, c[0x0][0xf10] ;  /* 0x0001e200ff08b7ac */ /* 0x000ee20008000c00 */
[----:B------:R-:W-:Y:S02]  /*5b40*/  ISETP.NE.U32.AND P0, PT, RZ, UR38, PT ;  /* 0x00000026ff007c0c */ /* 0x000fe4000bf05070 */
[----:B------:R-:W-:Y:S02]  /*5b50*/  SHF.L.U32 R4, R11, 0x1f, RZ ;  /* 0x0000001f0b047819 */ /* 0x000fe400000006ff */
[----:B------:R-:W-:Y:S01]  /*5b60*/  ISETP.NE.AND.EX P0, PT, RZ, UR39, PT, P0 ;  /* 0x00000027ff007c0c */ /* 0x000fe2000bf05300 */
[----:B------:R-:W4:Y:S01]  /*5b70*/  @!UP3 LDCU UR5, c[0x0][0xf0c] ;  /* 0x0001e180ff05b7ac */ /* 0x000f220008000800 */
[----:B------:R-:W-:Y:S02]  /*5b80*/  USHF.L.U32 UR35, UR28, 0x7, URZ ;  /* 0x000000071c237899 */ /* 0x000fe400080006ff */
[----:B---3--:R-:W-:Y:S07]  /*5b90*/  UIMAD.WIDE.U32 UR6, UR14, UR8, URZ ;  /* 0x000000080e0672a5 */ /* 0x008fee000f8e00ff */
[----:B------:R-:W-:Y:S01]  /*5ba0*/  @!UP3 UMOV UR4, UR7 ;  /* 0x000000070004bc82 */ /* 0x000fe20008000000 */
[----:B----4-:R-:W-:Y:S02]  /*5bb0*/  @!UP3 UISETP.NE.AND UP0, UPT, UR5, 0x1, UPT ;  /* 0x000000010500b88c */ /* 0x010fe4000bf05270 */
[----:B------:R-:W-:Y:S02]  /*5bc0*/  @!UP3 USHF.R.U32.HI UR4, URZ, UR9, UR4 ;  /* 0x00000009ff04b299 */ /* 0x000fe40008011604 */
[----:B------:R-:W-:Y:S02]  /*5bd0*/  UIMAD.WIDE.U32 UR6, UR13, UR11, URZ ;  /* 0x0000000b0d0672a5 */ /* 0x000fe4000f8e00ff */
[----:B------:R-:W-:Y:S02]  /*5be0*/  @!UP3 USEL UR8, UR14, UR4, !UP0 ;  /* 0x000000040e08b287 */ /* 0x000fe4000c000000 */
[----:B------:R-:W-:Y:S03]  /*5bf0*/  @!UP3 UISETP.NE.AND UP0, UPT, UR10, 0x1, UPT ;  /* 0x000000010a00b88c */ /* 0x000fe6000bf05270 */
[----:B------:R-:W-:Y:S01]  /*5c00*/  @!UP3 UMOV UR6, UR7 ;  /* 0x000000070006bc82 */ /* 0x000fe20008000000 */
[----:B------:R-:W-:Y:S01]  /*5c10*/  USHF.L.U32 UR7, UR20, 0x8, URZ ;  /* 0x0000000814077899 */ /* 0x000fe200080006ff */
[----:B------:R-:W3:Y:S02]  /*5c20*/  @!UP3 LDCU UR4, c[0x0][0xf20] ;  /* 0x0001e400ff04b7ac */ /* 0x000ee40008000800 */
[----:B---3--:R-:W-:Y:S04]  /*5c30*/  @!UP3 USHF.R.U32.HI UR6, URZ, UR4, UR6 ;  /* 0x00000004ff06b299 */ /* 0x008fe80008011606 */
[----:B------:R-:W-:Y:S04]  /*5c40*/  @!UP3 USEL UR6, UR13, UR6, !UP0 ;  /* 0x000000060d06b287 */ /* 0x000fe8000c000000 */
[----:B------:R-:W-:Y:S02]  /*5c50*/  @!UP3 UIADD3 UR4, UPT, UPT, -UR8, UR6, URZ ;  /* 0x000000060804b290 */ /* 0x000fe4000fffe1ff */
[----:B------:R-:W-:Y:S02]  /*5c60*/  @!UP3 UIADD3 UR6, UPT, UPT, UR8, -UR6, URZ ;  /* 0x800000060806b290 */ /* 0x000fe4000fffe0ff */
[----:B------:R-:W-:Y:S02]  /*5c70*/  @!UP3 UIMAD UR14, UR4, UR5, UR14 ;  /* 0x00000005040eb2a4 */ /* 0x000fe4000f8e020e */
[----:B------:R-:W-:Y:S01]  /*5c80*/  @!UP3 UIMAD UR13, UR6, UR10, UR13 ;  /* 0x0000000a060db2a4 */ /* 0x000fe2000f8e020d */
[----:B------:R-:W-:Y:S11]  /*5c90*/  BRA.U UP4, `(.L_x_87) ;  /* 0x0000000104107547 */ /* 0x000ff6000b800000 */
[----:B-1----:R-:W-:Y:S04]  /*5ca0*/  MOV R0, UR56 ;  /* 0x0000003800007c02 */ /* 0x002fe80008000f00 */
[----:B------:R-:W-:Y:S04]  /*5cb0*/  SHF.L.U32 R5, R0, 0x1f, RZ ;  /* 0x0000001f00057819 */ /* 0x000fe800000006ff */
[----:B------:R-:W1:Y:S02]  /*5cc0*/  SYNCS.PHASECHK.TRANS64.TRYWAIT P1, [UR21+0x68], R5 ;  /* 0x00006805ff0075a7 */ /* 0x000e640008021115 */
[----:B-1----:R-:W-:Y:S05]  /*5cd0*/  @!P1 BRA `(.L_x_88) ;  /* 0x0000007400d89947 */ /* 0x002fea0003800000 */
.L_x_87:
[----:B------:R-:W-:Y:S05]  /*5ce0*/  BRA.U !UP6, `(.L_x_89) ;  /* 0x000000010e387547 */ /* 0x000fea000b800000 */
[----:B------:R-:W-:Y:S01]  /*5cf0*/  UPLOP3.LUT UP1, UPT, UPT, UPT, UP5, 0x80, 0x8 ;  /* 0x000000000008789c */ /* 0x000fe20003f2f050 */
[----:B-1----:R-:W-:Y:S01]  /*5d00*/  HFMA2 R0, -RZ, RZ, 0, 5.9604644775390625e-08 ;  /* 0x00000001ff007431 */ /* 0x002fe200000001ff */
[----:B------:R-:W1:Y:S01]  /*5d10*/  LDCU.64 UR8, c[0x0][0x358] ;  /* 0x00006b00ff0877ac */ /* 0x000e620008000a00 */
[----:B------:R-:W-:Y:S03]  /*5d20*/  IMAD.MOV.U32 R139, RZ, RZ, 0x1 ;  /* 0x00000001ff8b7424 */ /* 0x000fe600078e00ff */
[----:B------:R-:W-:Y:S05]  /*5d30*/  PLOP3.LUT P1, PT, PT, PT, UP1, 0x80, 0x8 ;  /* 0x000000000008781c */ /* 0x000fea0003f2f018 */
[----:B------:R-:W3:Y:S01]  /*5d40*/  @UP1 LDCU.64 UR4, c[0x0][0xc88] ;  /* 0x00019100ff0417ac */ /* 0x000ee20008000a00 */
[----:B------:R-:W-:Y:S07]  /*5d50*/  @UP1 UIMAD UR6, UR52, UR38, URZ ;  /* 0x00000026340612a4 */ /* 0x000fee000f8e02ff */
[----:B------:R-:W-:Y:S01]  /*5d60*/  @!P1 PRMT R139, R0, 0x7610, R139 ;  /* 0x00007610008b9816 */ /* 0x000fe2000000008b */
[----:B---3--:R-:W-:Y:S06]  /*5d70*/  @UP1 UIMAD.WIDE UR4, UR6, 0x4, UR4 ;  /* 0x00000004060418a5 */ /* 0x008fec000f8e0204 */
[----:B------:R-:W-:Y:S01]  /*5d80*/  IMAD.U32 R6, RZ, RZ, UR4 ;  /* 0x00000004ff067e24 */ /* 0x000fe2000f8e00ff */
[----:B------:R-:W-:Y:S04]  /*5d90*/  MOV R7, UR5 ;  /* 0x0000000500077c02 */ /* 0x000fe80008000f00 */
[----:B------:R-:W3:Y:S01]  /*5da0*/  @!UP1 LDCU UR4, c[0x0][0xc80] ;  /* 0x00019000ff0497ac */ /* 0x000ee20008000800 */
[----:B-1---5:R4:W5:Y:S02]  /*5db0*/  @P1 LDG.E R71, desc[UR8][R6.64] ;  /* 0x0000000806471981 */ /* 0x022964000c1e1900 */
[----:B---34-:R-:W-:Y:S07]  /*5dc0*/  @!P1 IMAD.U32 R71, RZ, RZ, UR4 ;  /* 0x00000004ff479e24 */ /* 0x018fee000f8e00ff */
.L_x_89:
[----:B-----5:R-:W-:Y:S01]  /*5dd0*/  @!P0 FSETP.EQ.AND P2, PT, R71, RZ, PT ;  /* 0x000000ff4700820b */ /* 0x020fe20003f42000 */
[----:B------:R-:W-:Y:S01]  /*5de0*/  @!UPT UIADD3 URZ, UPT, UPT, URZ, URZ, URZ ;  /* 0x000000fffffff290 */ /* 0x000fe2000fffe0ff */
[----:B------:R-:W-:Y:S11]  /*5df0*/  @!P0 BRA `(.L_x_90) ;  /* 0x0000000000148947 */ /* 0x000ff60003800000 */
[----:B------:R-:W-:Y:S02]  /*5e00*/  LOP3.LUT P0, RZ, R139, 0xff, RZ, 0xc0, !PT ;  /* 0x000000ff8bff7812 */ /* 0x000fe4000780c0ff */
[----:B------:R-:W-:Y:S04]  /*5e10*/  PLOP3.LUT P2, PT, PT, PT, UP1, 0x80, 0x8 ;  /* 0x000000000008781c */ /* 0x000fe80003f4f018 */
[----:B------:R-:W-:Y:S07]  /*5e20*/  PLOP3.LUT P2, PT, P2, PT, PT, 0x8, 0x80 ;  /* 0x000000000080781c */ /* 0x000fee000174e170 */
[----:B------:R-:W-:Y:S11]  /*5e30*/  @P0 FSETP.EQ.AND P2, PT, R71, RZ, PT ;  /* 0x000000ff4700020b */ /* 0x000ff60003f42000 */
[----:B------:R-:W-:Y:S02]  /*5e40*/  @!UPT UIADD3 URZ, UPT, UPT, URZ, URZ, URZ ;  /* 0x000000fffffff290 */ /* 0x000fe4000fffe0ff */
.L_x_90:
[----:B------:R-:W3:Y:S01]  /*5e50*/  SYNCS.PHASECHK.TRANS64.TRYWAIT P0, [UR21+0x40], R4 ;  /* 0x00004004ff0075a7 */ /* 0x000ee20008001115 */
[----:B------:R-:W-:Y:S04]  /*5e60*/  ELECT P1, URZ, PT ;  /* 0x0000000000ff782f */ /* 0x000fe80003820000 */
[----:B------:R-:W-:Y:S01]  /*5e70*/  PLOP3.LUT P1, PT, P2, P1, PT, 0xf2, 0x2f ;  /* 0x00000000002f781c */ /* 0x000fe20001723e72 */
[----:B------:R-:W-:Y:S01]  /*5e80*/  @!UPT UIADD3 URZ, UPT, UPT, URZ, URZ, URZ ;  /* 0x000000fffffff290 */ /* 0x000fe2000fffe0ff */
[----:B---3--:R-:W-:Y:S11]  /*5e90*/  @!P0 BRA `(.L_x_91) ;  /* 0x0000007400808947 */ /* 0x008ff60003800000 */
.L_x_173:
[----:B------:R-:W-:Y:S01]  /*5ea0*/  @!P1 IADD3 R2, P0, PT, R12, 0x980, RZ ;  /* 0x000009800c029810 */ /* 0x000fe20007f1e0ff */
[----:B------:R-:W-:Y:S01]  /*5eb0*/  ULOP3.LUT UR4, UR29, 0x1, URZ, 0xc0, !UPT ;  /* 0x000000011d047892 */ /* 0x000fe2000f8ec0ff */
[----:B------:R-:W-:Y:S02]  /*5ec0*/  VOTEU.ALL UP0, P1 ;  /* 0x0000000000ff7886 */ /* 0x000fe40000800000 */
[----:B------:R-:W-:Y:S01]  /*5ed0*/  @!P1 R2UR UR6, R2 ;  /* 0x00000000020692ca */ /* 0x000fe200000e0000 */
[----:B-1----:R-:W-:Y:S01]  /*5ee0*/  @!P1 IMAD.X R0, RZ, RZ, R13, P0 ;  /* 0x000000ffff009224 */ /* 0x002fe200000e060d */
[----:B------:R-:W-:Y:S01]  /*5ef0*/  UMOV UR10, 0x0 ;  /* 0x00000000000a7882 */ /* 0x000fe20000000000 */
[----:B------:R-:W-:Y:S01]  /*5f00*/  ISETP.NE.AND P0, PT, RZ, UR4, !P1 ;  /* 0x00000004ff007c0c */ /* 0x000fe2000cf05270 */
[----:B------:R-:W-:Y:S02]  /*5f10*/  @!UP0 UIADD3 UR8, UPT, UPT, UR7, 0xc0, URZ ;  /* 0x000000c007088890 */ /* 0x000fe4000fffe0ff */
[----:B------:R-:W-:Y:S01]  /*5f20*/  @!P1 R2UR UR5, R0 ;  /* 0x00000000000592ca */ /* 0x000fe200000e0000 */
[----:B------:R-:W-:Y:S01]  /*5f30*/  @!UP0 UIADD3 UR32, UPT, UPT, UR21, 0x400, URZ ;  /* 0x0000040015208890 */ /* 0x000fe2000fffe0ff */
[----:B------:R-:W-:Y:S02]  /*5f40*/  VOTEU.ALL UP0, P1 ;  /* 0x0000000000ff7886 */ /* 0x000fe40000800000 */
[----:B------:R-:W-:Y:S01]  /*5f50*/  @!P1 IMAD.U32 R0, RZ, RZ, UR8 ;  /* 0x00000008ff009e24 */ /* 0x000fe2000f8e00ff */
[----:B------:R-:W-:Y:S01]  /*5f60*/  UMOV UR11, 0x10000000 ;  /* 0x10000000000b7882 */ /* 0x000fe20000000000 */
[----:B------:R-:W-:Y:S01]  /*5f70*/  UMOV UR36, UR52 ;  /* 0x0000003400247c82 */ /* 0x000fe20008000000 */
[----:B------:R-:W-:Y:S03]  /*5f80*/  IMAD.U32 R6, RZ, RZ, UR6 ;  /* 0x00000006ff067e24 */ /* 0x000fe6000f8e00ff */
[----:B------:R-:W-:Y:S01]  /*5f90*/  @P0 IMAD R0, RZ, RZ, UR7 ;  /* 0x00000007ff000e24 */ /* 0x000fe2000f8e02ff */
[----:B------:R-:W-:Y:S02]  /*5fa0*/  PLOP3.LUT P0, PT, P1, PT, PT, 0x8, 0x80 ;  /* 0x000000000080781c */ /* 0x000fe40000f0e170 */
[----:B------:R-:W-:Y:S01]  /*5fb0*/  IMAD.U32 R7, RZ, RZ, UR5 ;  /* 0x00000005ff077e24 */ /* 0x000fe2000f8e00ff */
[----:B------:R-:W-:Y:S10]  /*5fc0*/  @!P1 R2UR UR8, R6 ;  /* 0x00000000060892ca */ /* 0x000ff400000e0000 */
[----:B------:R-:W-:Y:S01]  /*5fd0*/  @P0 R2UR.BROADCAST UR34, R0 ;  /* 0x00000000002202ca */ /* 0x000fe200008e0000 */
[----:B------:R-:W-:Y:S01]  /*5fe0*/  @!P1 IMAD.MOV.U32 R0, RZ, RZ, 0x4000 ;  /* 0x00004000ff009424 */ /* 0x000fe200078e00ff */
[----:B------:R-:W-:Y:S11]  /*5ff0*/  @!P1 R2UR UR9, R7 ;  /* 0x00000000070992ca */ /* 0x000ff600000e0000 */
[----:B------:R-:W-:Y:S02]  /*6000*/  @!UPT UIADD3 URZ, UPT, UPT, URZ, URZ, URZ ;  /* 0x000000fffffff290 */ /* 0x000fe4000fffe0ff */
[----:B------:R1:W-:Y:S01]  /*6010*/  @!UP0 UTMALDG.3D [UR32], [UR8], desc[UR10] ;  /* 0x00000a20080085b4 */ /* 0x0003e20008011000 */
[----:B------:R1:W-:Y:S01]  /*6020*/  @!P1 SYNCS.ARRIVE.TRANS64.RED.A0TR RZ, [UR21+0x20], R0 ;  /* 0x00002000ffff99a7 */ /* 0x0003e20008300415 */
[----:B------:R-:W-:Y:S01]  /*6030*/  SYNCS.ARRIVE.TRANS64.RED.A1T0 RZ, [UR48], RZ ;  /* 0x000000ffffff79a7 */ /* 0x000fe20008100430 */
[----:B------:R-:W3:Y:S02]  /*6040*/  SYNCS.PHASECHK.TRANS64.TRYWAIT P0, [UR21+0x48], R4 ;  /* 0x00004804ff0075a7 */ /* 0x000ee40008001115 */
[----:B-1-3--:R-:W-:Y:S05]  /*6050*/  @!P0 BRA `(.L_x_92) ;  /* 0x0000007400288947 */ /* 0x00afea0003800000 */
.L_x_175:
[----:B------:R-:W-:Y:S01]  /*6060*/  VOTEU.ALL UP0, P1 ;  /* 0x0000000000ff7886 */ /* 0x000fe20000800000 */
[----:B------:R-:W-:Y:S01]  /*6070*/  @!P1 IADD3 R2, P0, PT, R12, 0x980, RZ ;  /* 0x000009800c029810 */ /* 0x000fe20007f1e0ff */
[----:B------:R-:W-:Y:S01]  /*6080*/  UMOV UR10, 0x0 ;  /* 0x00000000000a7882 */ /* 0x000fe20000000000 */
[----:B------:R-:W-:Y:S01]  /*6090*/  UMOV UR11, 0x10000000 ;  /* 0x10000000000b7882 */ /* 0x000fe20000000000 */
[----:B------:R-:W-:Y:S01]  /*60a0*/  UMOV UR27, UR35 ;  /* 0x00000023001b7c82 */ /* 0x000fe20008000000 */
[----:B------:R-:W-:Y:S01]  /*60b0*/  @!UP0 UIMAD UR5, UR4, -0x40, UR7 ;  /* 0xffffffc0040588a4 */ /* 0x000fe2000f8e0207 */
[----:B------:R-:W-:Y:S01]  /*60c0*/  @!P1 IMAD.X R0, RZ, RZ, R13, P0 ;  /* 0x000000ffff009224 */ /* 0x000fe200000e060d */
[----:B------:R-:W-:Y:S01]  /*60d0*/  @!P1 R2UR UR6, R2 ;  /* 0x00000000020692ca */ /* 0x000fe200000e0000 */
[----:B------:R-:W-:Y:S02]  /*60e0*/  @!UP0 UIADD3 UR24, UPT, UPT, UR21, 0x4400, URZ ;  /* 0x0000440015188890 */ /* 0x000fe4000fffe0ff */
[----:B------:R-:W-:Y:S02]  /*60f0*/  @!UP0 UIADD3 UR26, UPT, UPT, UR5, 0x80, URZ ;  /* 0x00000080051a8890 */ /* 0x000fe4000fffe0ff */
[----:B------:R-:W-:Y:S01]  /*6100*/  @!P1 R2UR UR5, R0 ;  /* 0x00000000000592ca */ /* 0x000fe200000e0000 */
[----:B------:R-:W-:Y:S01]  /*6110*/  VOTEU.ALL UP0, P1 ;  /* 0x0000000000ff7886 */ /* 0x000fe20000800000 */
[----:B------:R-:W-:Y:S01]  /*6120*/  @!P1 IMAD.MOV.U32 R0, RZ, RZ, 0x4000 ;  /* 0x00004000ff009424 */ /* 0x000fe200078e00ff */
[----:B------:R-:W-:Y:S05]  /*6130*/  UMOV UR28, UR52 ;  /* 0x00000034001c7c82 */ /* 0x000fea0008000000 */
[----:B------:R-:W-:Y:S05]  /*6140*/  IMAD.U32 R6, RZ, RZ, UR6 ;  /* 0x00000006ff067e24 */ /* 0x000fea000f8e00ff */
[----:B------:R-:W-:Y:S01]  /*6150*/  IMAD.U32 R7, RZ, RZ, UR5 ;  /* 0x00000005ff077e24 */ /* 0x000fe2000f8e00ff */
[----:B------:R-:W-:Y:S04]  /*6160*/  @!P1 R2UR UR8, R6 ;  /* 0x00000000060892ca */ /* 0x000fe800000e0000 */
[----:B------:R-:W-:Y:S11]  /*6170*/  @!P1 R2UR UR9, R7 ;  /* 0x00000000070992ca */ /* 0x000ff600000e0000 */
[----:B------:R-:W-:Y:S02]  /*6180*/  @!UPT UIADD3 URZ, UPT, UPT, URZ, URZ, URZ ;  /* 0x000000fffffff290 */ /* 0x000fe4000fffe0ff */
[----:B------:R3:W-:Y:S01]  /*6190*/  @!UP0 UTMALDG.3D [UR24], [UR8], desc[UR10] ;  /* 0x00000a18080085b4 */ /* 0x0007e20008011000 */
[----:B------:R3:W-:Y:S01]  /*61a0*/  @!P1 SYNCS.ARRIVE.TRANS64.RED.A0TR RZ, [UR21+0x28], R0 ;  /* 0x00002800ffff99a7 */ /* 0x0007e20008300415 */
[----:B------:R-:W-:Y:S01]  /*61b0*/  SYNCS.ARRIVE.TRANS64.RED.A1T0 RZ, [UR47], RZ ;  /* 0x000000ffffff79a7 */ /* 0x000fe2000810042f */
[----:B------:R-:W4:Y:S02]  /*61c0*/  SYNCS.PHASECHK.TRANS64.TRYWAIT P0, [UR21+0x50], R4 ;  /* 0x00005004ff0075a7 */ /* 0x000f240008001115 */
[----:B---34-:R-:W-:Y:S05]  /*61d0*/  @!P0 BRA `(.L_x_93) ;  /* 0x0000007000e08947 */ /* 0x018fea0003800000 */
.L_x_177:
[----:B------:R-:W-:Y:S01]  /*61e0*/  VOTEU.ALL UP0, P1 ;  /* 0x0000000000ff7886 */ /* 0x000fe20000800000 */
[----:B------:R-:W-:Y:S01]  /*61f0*/  @!P1 IADD3 R2, P0, PT, R12, 0x980, RZ ;  /* 0x000009800c029810 */ /* 0x000fe20007f1e0ff */
[----:B------:R-:W-:Y:S01]  /*6200*/  UMOV UR10, 0x0 ;  /* 0x00000000000a7882 */ /* 0x000fe20000000000 */
[----:B------:R-:W-:Y:S01]  /*6210*/  UMOV UR11, 0x10000000 ;  /* 0x10000000000b7882 */ /* 0x000fe20000000000 */
[----:B------:R-:W-:Y:S01]  /*6220*/  UMOV UR19, UR35 ;  /* 0x0000002300137c82 */ /* 0x000fe20008000000 */
[----:B------:R-:W-:Y:S01]  /*6230*/  @!UP0 ULEA UR5, UR4, UR7, 0x6 ;  /* 0x0000000704058291 */ /* 0x000fe2000f8e30ff */
        /* <DEDUP_REMOVED lines=18> */
.L_x_179:
[----:B------:R-:W-:Y:S01]  /*6360*/  @!P1 IADD3 R2, P0, PT, R12, 0x980, RZ ;  /* 0x000009800c029810 */ /* 0x000fe20007f1e0ff */
[----:B------:R-:W-:Y:S01]  /*6370*/  UMOV UR11, UR35 ;  /* 0x00000023000b7c82 */ /* 0x000fe20008000000 */
[----:B------:R-:W-:Y:S01]  /*6380*/  R2UR UR18, R141 ;  /* 0x000000008d1272ca */ /* 0x000fe200000e0000 */
[----:B------:R-:W-:Y:S01]  /*6390*/  UMOV UR12, UR52 ;  /* 0x00000034000c7c82 */ /* 0x000fe20008000000 */
[----:B------:R-:W-:Y:S01]  /*63a0*/  @!P1 R2UR UR6, R2 ;  /* 0x00000000020692ca */ /* 0x000fe200000e0000 */
[----:B------:R-:W-:Y:S01]  /*63b0*/  @!P1 IMAD.X R0, RZ, RZ, R13, P0 ;  /* 0x000000ffff009224 */ /* 0x000fe200000e060d */
[----:B------:R-:W-:Y:S01]  /*63c0*/  ISETP.NE.OR P0, PT, RZ, UR4, P1 ;  /* 0x00000004ff007c0c */ /* 0x000fe20008f05670 */
[----:B------:R-:W-:Y:S01]  /*63d0*/  VOTEU.ALL UP0, P1 ;  /* 0x0000000000ff7886 */ /* 0x000fe20000800000 */
[----:B------:R-:W-:Y:S01]  /*63e0*/  VIADD R10, R10, 0x1 ;  /* 0x000000010a0a7836 */ /* 0x000fe20000000000 */
[----:B------:R-:W-:Y:S01]  /*63f0*/  R2UR UR16, R142 ;  /* 0x000000008e1072ca */ /* 0x000fe200000e0000 */
[----:B------:R-:W-:Y:S01]  /*6400*/  UIADD3 UR29, UPT, UPT, UR29, 0x1, URZ ;  /* 0x000000011d1d7890 */ /* 0x000fe2000fffe0ff */
[----:B------:R-:W-:Y:S01]  /*6410*/  @!P1 R2UR UR5, R0 ;  /* 0x00000000000592ca */ /* 0x000fe200000e0000 */
[----:B------:R-:W-:Y:S01]  /*6420*/  @!UP0 UIADD3 UR10, UPT, UPT, UR7, 0xc0, URZ ;  /* 0x000000c0070a8890 */ /* 0x000fe2000fffe0ff */
[----:B------:R-:W-:Y:S01]  /*6430*/  LOP3.LUT R11, R11, 0x1, RZ, 0x3c, !PT ;  /* 0x000000010b0b7812 */ /* 0x000fe200078e3cff */
[----:B------:R-:W-:Y:S02]  /*6440*/  @!UP0 UIADD3 UR8, UPT, UPT, UR21, 0xc400, URZ ;  /* 0x0000c40015088890 */ /* 0x000fe4000fffe0ff */
[----:B------:R-:W-:Y:S01]  /*6450*/  @!UP0 UIADD3 UR9, UPT, UPT, UR21, 0x38, URZ ;  /* 0x0000003815098890 */ /* 0x000fe2000fffe0ff */
[----:B-1----:R-:W-:Y:S01]  /*6460*/  IMAD.U32 R4, RZ, RZ, UR6 ;  /* 0x00000006ff047e24 */ /* 0x002fe2000f8e00ff */
[----:B------:R-:W-:Y:S01]  /*6470*/  VOTEU.ALL UP0, P1 ;  /* 0x0000000000ff7886 */ /* 0x000fe20000800000 */
[----:B------:R-:W-:Y:S01]  /*6480*/  @!P1 IMAD.U32 R0, RZ, RZ, UR10 ;  /* 0x0000000aff009e24 */ /* 0x000fe2000f8e00ff */
[----:B------:R-:W-:Y:S01]  /*6490*/  UMOV UR6, 0x0 ;  /* 0x0000000000067882 */ /* 0x000fe20000000000 */
[----:B------:R-:W-:Y:S01]  /*64a0*/  @!P0 IMAD R0, RZ, RZ, UR7 ;  /* 0x00000007ff008e24 */ /* 0x000fe2000f8e02ff */
[----:B------:R-:W-:Y:S01]  /*64b0*/  @!P1 R2UR UR4, R4 ;  /* 0x00000000040492ca */ /* 0x000fe200000e0000 */
[----:B------:R-:W-:Y:S01]  /*64c0*/  UMOV UR7, 0x10000000 ;  /* 0x1000000000077882 */ /* 0x000fe20000000000 */
[----:B------:R-:W-:Y:S01]  /*64d0*/  IMAD.U32 R5, RZ, RZ, UR5 ;  /* 0x00000005ff057e24 */ /* 0x000fe2000f8e00ff */
[----:B------:R-:W-:Y:S01]  /*64e0*/  PLOP3.LUT P0, PT, P1, PT, PT, 0x8, 0x80 ;  /* 0x000000000080781c */ /* 0x000fe20000f0e170 */
[----:B------:R-:W-:Y:S11]  /*64f0*/  UIADD3 UR20, UPT, UPT, UR13, UR18, URZ ;  /* 0x000000120d147290 */ /* 0x000ff6000fffe0ff */
[----:B------:R-:W-:Y:S01]  /*6500*/  @!UPT UIADD3 URZ, UPT, UPT, URZ, URZ, URZ ;  /* 0x000000fffffff290 */ /* 0x000fe2000fffe0ff */
[----:B------:R-:W-:Y:S01]  /*6510*/  @P0 R2UR.BROADCAST UR10, R0 ;  /* 0x00000000000a02ca */ /* 0x000fe200008e0000 */
[----:B------:R-:W-:Y:S01]  /*6520*/  UIADD3 UR28, UPT, UPT, UR14, UR16, URZ ;  /* 0x000000100e1c7290 */ /* 0x000fe2000fffe0ff */
[----:B------:R-:W-:Y:S01]  /*6530*/  @!P1 R2UR UR5, R5 ;  /* 0x00000000050592ca */ /* 0x000fe200000e0000 */
[----:B------:R-:W-:Y:S01]  /*6540*/  UMOV UR52, UR30 ;  /* 0x0000001e00347c82 */ /* 0x000fe20008000000 */
[C---:B------:R-:W-:Y:S01]  /*6550*/  ISETP.NE.AND P0, PT, R10.reuse, 0x2, PT ;  /* 0x000000020a00780c */ /* 0x040fe20003f05270 */
[----:B------:R-:W-:Y:S03]  /*6560*/  UPLOP3.LUT UP4, UPT, UPT, UPT, UPT, 0x80, 0x8 ;  /* 0x000000000008789c */ /* 0x000fe60003f8f070 */
[----:B------:R-:W-:Y:S02]  /*6570*/  SEL R0, RZ, 0x1, P0 ;  /* 0x00000001ff007807 */ /* 0x000fe40000000000 */
[----:B------:R-:W-:Y:S02]  /*6580*/  SEL R10, R10, RZ, P0 ;  /* 0x000000ff0a0a7207 */ /* 0x000fe40000000000 */
[----:B------:R-:W-:Y:S03]  /*6590*/  LOP3.LUT R9, R9, R0, RZ, 0x3c, !PT ;  /* 0x0000000009097212 */ /* 0x000fe600078e3cff */
[----:B------:R1:W-:Y:S01]  /*65a0*/  @!UP0 UTMALDG.3D [UR8], [UR4], desc[UR6] ;  /* 0x00000608040085b4 */ /* 0x0003e20008011000 */
[----:B------:R1:W-:Y:S01]  /*65b0*/  @!P1 SYNCS.ARRIVE.TRANS64.RED.A0TR RZ, [UR21+0x38], R3 ;  /* 0x00003803ffff99a7 */ /* 0x0003e20008300415 */
[----:B------:R-:W-:Y:S01]  /*65c0*/  SYNCS.ARRIVE.TRANS64.RED.A1T0 RZ, [UR44], RZ ;  /* 0x000000ffffff79a7 */ /* 0x000fe2000810042c */
[----:B------:R-:W-:Y:S05]  /*65d0*/  BRA.U UP2, `(.L_x_95) ;  /* 0xfffffff102187547 */ /* 0x000fea000b83ffff */
[----:B-1----:R-:W-:-:S04]  /*65e0*/  SHF.L.U32 R3, R11, 0x1f, RZ ;  /* 0x0000001f0b037819 */ /* 0x002fc800000006ff */
[----:B------:R-:W1:Y:S02]  /*65f0*/  SYNCS.PHASECHK.TRANS64.TRYWAIT P0, [UR21+0x40], R3 ;  /* 0x00004003ff0075a7 */ /* 0x000e640008001115 */
[----:B-1----:R-:W-:Y:S05]  /*6600*/  @!P0 BRA `(.L_x_96) ;  /* 0x0000007000048947 */ /* 0x002fea0003800000 */
.L_x_181:
[----:B------:R-:W3:Y:S02]  /*6610*/  SYNCS.PHASECHK.TRANS64.TRYWAIT P0, [UR21+0x48], R3 ;  /* 0x00004803ff0075a7 */ /* 0x000ee40008001115 */
[----:B---3--:R-:W-:Y:S05]  /*6620*/  @!P0 BRA `(.L_x_97) ;  /* 0x0000007000148947 */ /* 0x008fea0003800000 */
.L_x_183:
[----:B------:R-:W3:Y:S02]  /*6630*/  SYNCS.PHASECHK.TRANS64.TRYWAIT P0, [UR21+0x50], R3 ;  /* 0x00005003ff0075a7 */ /* 0x000ee40008001115 */
[----:B---3--:R-:W-:Y:S05]  /*6640*/  @!P0 BRA `(.L_x_98) ;  /* 0x0000007000248947 */ /* 0x008fea0003800000 */
.L_x_185:
[----:B-1----:R-:W-:-:S07]  /*6650*/  MOV R0, UR21 ;  /* 0x0000001500007c02 */ /* 0x002fce0008000f00 */
.L_x_99:
[----:B-1----:R-:W-:-:S04]  /*6660*/  SHF.L.U32 R3, R11, 0x1f, RZ ;  /* 0x0000001f0b037819 */ /* 0x002fc800000006ff */
[----:B------:R1:W3:Y:S03]  /*6670*/  SYNCS.PHASECHK.TRANS64.TRYWAIT P0, [R0+URZ+0x58], R3 ;  /* 0x00005803000075a7 */ /* 0x0002e600080011ff */
[----:B---3--:R-:W-:Y:S05]  /*6680*/  @!P0 NANOSLEEP.SYNCS 0x989680 ;  /* 0x009896800000895d */ /* 0x008fea0003900000 */
[----:B------:R-:W3:Y:S02]  /*6690*/  @!P0 SYNCS.PHASECHK.TRANS64 P0, [R0+URZ+0x58], R3 ;  /* 0x00005803000085a7 */ /* 0x000ee400080010ff */
[----:B--23--:R-:W-:Y:S05]  /*66a0*/  @P0 EXIT ;  /* 0x000000000000094d */ /* 0x00cfea0003800000 */
[----:B------:R-:W-:Y:S05]  /*66b0*/  BRA `(.L_x_99) ;  /* 0xfffffffc00e87947 */ /* 0x000fea000383ffff */
.L_x_84:
[----:B------:R-:W-:-:S06]  /*66c0*/  UISETP.GE.AND UP0, UPT, UR18, 0x4, UPT ;  /* 0x000000041200788c */ /* 0x000fcc000bf06270 */
[----:B------:R-:W-:-:S13]  /*66d0*/  PLOP3.LUT P0, PT, PT, PT, UP0, 0x80, 0x8 ;  /* 0x000000000008781c */ /* 0x000fda0003f0f008 */
[----:B------:R-:W-:Y:S05]  /*66e0*/  @!P0 EXIT ;  /* 0x000000000000894d */ /* 0x000fea0003800000 */
[----:B------:R-:W1:Y:S08]  /*66f0*/  S2UR UR4, SR_CgaCtaId ;  /* 0x00000000000479c3 */ /* 0x000e700000008800 */
[----:B------:R-:W-:Y:S01]  /*6700*/  BAR.SYNC.DEFER_BLOCKING 0x6, 0xa0 ;  /* 0x0182800000007b1d */ /* 0x000fe20000010000 */
[C---:B------:R-:W-:Y:S01]  /*6710*/  IMAD.SHL.U32 R0, R152.reuse, 0x40, RZ ;  /* 0x0000004098007824 */ /* 0x040fe200078e00ff */
[C---:B------:R-:W-:Y:S01]  /*6720*/  LOP3.LUT R138, R152.reuse, 0x1, RZ, 0xc0, !PT ;  /* 0x00000001988a7812 */ /* 0x040fe200078ec0ff */
[----:B------:R-:W-:-:S02]  /*6730*/  IMAD.SHL.U32 R133, R152, 0x8, RZ ;  /* 0x0000000898857824 */ /* 0x000fc400078e00ff */
[----:B------:R-:W-:Y:S02]  /*6740*/  HFMA2 R151, -RZ, RZ, 0, 1.1920928955078125e-07 ;  /* 0x00000002ff977431 */ /* 0x000fe400000001ff */
[----:B------:R-:W-:Y:S01]  /*6750*/  IMAD.U32 R2, R152, 0x10000, RZ ;  /* 0x0001000098027824 */ /* 0x000fe200078e00ff */
[----:B------:R-:W-:Y:S01]  /*6760*/  UMOV UR44, 0x400 ;  /* 0x00000400002c7882 */ /* 0x000fe20000000000 */
[----:B------:R-:W2:Y:S01]  /*6770*/  LDC.64 R136, c[0x0][0xcb0] ;  /* 0x00032c00ff887b82 */ /* 0x000ea20000000a00 */
[----:B------:R-:W-:Y:S01]  /*6780*/  LOP3.LUT R4, R0, 0x1c0, RZ, 0xc0, !PT ;  /* 0x000001c000047812 */ /* 0x000fe200078ec0ff */
[----:B------:R-:W-:Y:S01]  /*6790*/  IMAD.MOV.U32 R150, RZ, RZ, 0x4 ;  /* 0x00000004ff967424 */ /* 0x000fe200078e00ff */
[----:B------:R-:W-:Y:S01]  /*67a0*/  ISETP.NE.U32.AND P0, PT, R138, 0x1, PT ;  /* 0x000000018a00780c */ /* 0x000fe20003f05070 */
[----:B------:R-:W-:Y:S01]  /*67b0*/  IMAD.MOV.U32 R149, RZ, RZ, 0x1 ;  /* 0x00000001ff957424 */ /* 0x000fe200078e00ff */
[----:B------:R-:W-:Y:S01]  /*67c0*/  LOP3.LUT R133, R4, 0x38, R133, 0xf8, !PT ;  /* 0x0000003804857812 */ /* 0x000fe200078ef885 */
[----:B------:R-:W-:Y:S01]  /*67d0*/  IMAD.MOV.U32 R146, RZ, RZ, RZ ;  /* 0x000000ffff927224 */ /* 0x000fe200078e00ff */
[----:B------:R-:W-:Y:S01]  /*67e0*/  LOP3.LUT R2, R2, 0x600000, RZ, 0xc0, !PT ;  /* 0x0060000002027812 */ /* 0x000fe200078ec0ff */
[----:B------:R-:W3:Y:S01]  /*67f0*/  LDC.64 R134, c[0x0][0xca8] ;  /* 0x00032a00ff867b82 */ /* 0x000ee20000000a00 */
[----:B------:R-:W-:Y:S01]  /*6800*/  R2P PR, R152, 0x6 ;  /* 0x0000000698007804 */ /* 0x000fe20000000000 */
[----:B------:R-:W4:Y:S01]  /*6810*/  LDCU UR62, c[0x0][0x370] ;  /* 0x00006e00ff3e77ac */ /* 0x000f220008000800 */
[----:B------:R-:W-:-:S02]  /*6820*/  LOP3.LUT R133, R133, 0x1e00, R0, 0xf8, !PT ;  /* 0x00001e0085857812 */ /* 0x000fc400078ef800 */
[----:B------:R-:W-:Y:S01]  /*6830*/  P2R R0, PR, RZ, 0x1 ;  /* 0x00000001ff007803 */ /* 0x000fe20000000000 */
[----:B------:R-:W-:Y:S01]  /*6840*/  UMOV UR38, URZ ;  /* 0x000000ff00267c82 */ /* 0x000fe20008000000 */
[----:B------:R-:W-:Y:S01]  /*6850*/  LOP3.LUT R152, R152, 0x60, RZ, 0xc0, !PT ;  /* 0x0000006098987812 */ /* 0x000fe200078ec0ff */
[----:B-1----:R-:W-:Y:S01]  /*6860*/  ULEA UR44, UR4, UR44, 0x18 ;  /* 0x0000002c042c7291 */ /* 0x002fe2000f8ec0ff */
[----:B------:R-:W-:Y:S01]  /*6870*/  MOV R148, RZ ;  /* 0x000000ff00947202 */ /* 0x000fe20000000f00 */
[----:B------:R-:W1:Y:S01]  /*6880*/  LDCU.64 UR4, c[0x0][0xc90] ;  /* 0x00019200ff0477ac */ /* 0x000e620008000a00 */
[----:B------:R-:W-:Y:S02]  /*6890*/  SEL R151, R151, 0xfffffffe, !P1 ;  /* 0xfffffffe97977807 */ /* 0x000fe40004800000 */
[----:B------:R-:W-:Y:S01]  /*68a0*/  SEL R150, R150, 0xfffffffc, !P2 ;  /* 0xfffffffc96967807 */ /* 0x000fe20005000000 */
[----:B------:R-:W2:Y:S03]  /*68b0*/  LDCU UR41, c[0x0][0xf0c] ;  /* 0x0001e180ff2977ac */ /* 0x000ea60008000800 */
[----:B------:R-:W4:Y:S01]  /*68c0*/  LDS R3, [UR44+0xf0] ;  /* 0x0000f02cff037984 */ /* 0x000f220008000800 */
[----:B------:R-:W2:Y:S01]  /*68d0*/  LDCU UR40, c[0x0][0xf30] ;  /* 0x0001e600ff2877ac */ /* 0x000ea20008000800 */
[----:B------:R-:W2:Y:S01]  /*68e0*/  LDCU.64 UR60, c[0x0][0xc88] ;  /* 0x00019100ff3c77ac */ /* 0x000ea20008000a00 */
[----:B------:R-:W2:Y:S01]  /*68f0*/  LDCU.64 UR42, c[0x0][0xf28] ;  /* 0x0001e500ff2a77ac */ /* 0x000ea20008000a00 */
[----:B-1----:R-:W-:Y:S01]  /*6900*/  IMAD.U32 R153, RZ, RZ, UR5 ;  /* 0x00000005ff997e24 */ /* 0x002fe2000f8e00ff */
[----:B------:R-:W-:Y:S01]  /*6910*/  UIADD3 UR5, UPT, UPT, UR44, 0x98, URZ ;  /* 0x000000982c057890 */ /* 0x000fe2000fffe0ff */
[----:B------:R-:W-:Y:S01]  /*6920*/  IMAD.U32 R154, RZ, RZ, UR4 ;  /* 0x00000004ff9a7e24 */ /* 0x000fe2000f8e00ff */
[----:B------:R-:W-:-:S02]  /*6930*/  UIADD3 UR4, UPT, UPT, UR44, 0x400, URZ ;  /* 0x000004002c047890 */ /* 0x000fc4000fffe0ff */
[----:B------:R-:W-:Y:S01]  /*6940*/  ULOP3.LUT UR5, UR5, 0xfefffff8, URZ, 0xc0, !UPT ;  /* 0xfefffff805057892 */ /* 0x000fe2000f8ec0ff */
[----:B------:R-:W1:Y:S03]  /*6950*/  LDCU.128 UR56, c[0x0][0xf10] ;  /* 0x0001e200ff3877ac */ /* 0x000e660008000c00 */
[----:B------:R-:W-:Y:S02]  /*6960*/  IMAD.U32 R144, RZ, RZ, UR4 ;  /* 0x00000004ff907e24 */ /* 0x000fe4000f8e00ff */
[----:B------:R-:W-:Y:S01]  /*6970*/  IMAD.U32 R155, RZ, RZ, UR5 ;  /* 0x00000005ff9b7e24 */ /* 0x000fe2000f8e00ff */
[----:B------:R-:W1:Y:S01]  /*6980*/  LDCU UR55, c[0x0][0x374] ;  /* 0x00006e80ff3777ac */ /* 0x000e620008000800 */
[----:B------:R-:W-:Y:S01]  /*6990*/  UMOV UR54, URZ ;  /* 0x000000ff00367c82 */ /* 0x000fe20008000000 */
[----:B------:R-:W-:Y:S01]  /*69a0*/  UMOV UR47, URZ ;  /* 0x000000ff002f7c82 */ /* 0x000fe20008000000 */
[----:B--234-:R-:W-:-:S07]  /*69b0*/  IMAD.IADD R2, R3, 0x1, R2 ;  /* 0x0000000103027824 */ /* 0x01cfce00078e0202 */
.L_x_144:
[----:B-1----:R-:W-:Y:S02]  /*69c0*/  LEA R8, R146, UR44, 0x3 ;  /* 0x0000002c92087c11 */ /* 0x002fe4000f8e18ff */
[----:B------:R-:W-:Y:S02]  /*69d0*/  SHF.L.U32 R3, R148, 0x1f, RZ ;  /* 0x0000001f94037819 */ /* 0x000fe400000006ff */
[----:B------:R-:W-:Y:S02]  /*69e0*/  LEA R5, R146, UR44, 0x4 ;  /* 0x0000002c92057c11 */ /* 0x000fe4000f8e20ff */
[----:B--2---:R-:W2:Y:S02]  /*69f0*/  SYNCS.PHASECHK.TRANS64.TRYWAIT P0, [R8+URZ+0x70], R3 ;  /* 0x00007003080075a7 */ /* 0x004ea400080011ff */
[----:B--2---:R-:W-:Y:S05]  /*6a00*/  @!P0 BRA `(.L_x_100) ;  /* 0x0000006c004c8947 */ /* 0x004fea0003800000 */
.L_x_186:
[----:B------:R-:W3:Y:S01]  /*6a10*/  LDS.128 R4, [R5+0xd0] ;  /* 0x0000d00005047984 */ /* 0x000ee20000000c00 */
[----:B------:R-:W-:Y:S01]  /*6a20*/  UISETP.GE.AND UP0, UPT, UR45, 0x1, UPT ;  /* 0x000000012d00788c */ /* 0x000fe2000bf06270 */
[----:B------:R-:W-:Y:S01]  /*6a30*/  @!PT LDS RZ, [RZ] ;  /* 0x00000000fffff984 */ /* 0x000fe20000000800 */
[----:B------:R-:W-:Y:S01]  /*6a40*/  @!PT LDS RZ, [RZ] ;  /* 0x00000000fffff984 */ /* 0x000fe20000000800 */
[----:B------:R-:W-:Y:S01]  /*6a50*/  @!PT LDS RZ, [RZ] ;  /* 0x00000000fffff984 */ /* 0x000fe20000000800 */
[----:B------:R-:W-:Y:S01]  /*6a60*/  @!PT LDS RZ, [RZ] ;  /* 0x00000000fffff984 */ /* 0x000fe20000000800 */
[----:B------:R4:W-:Y:S06]  /*6a70*/  MEMBAR.ALL.CTA ;  /* 0x0000000000007992 */ /* 0x0009ec0000008000 */
[----:B----4-:R-:W4:Y:S01]  /*6a80*/  FENCE.VIEW.ASYNC.S ;  /* 0x00000000000073c6 */ /* 0x010f220000000000 */
[----:B---3--:R-:W-:Y:S11]  /*6a90*/  LOP3.LUT P0, RZ, R6, 0x1, RZ, 0xc0, !PT ;  /* 0x0000000106ff7812 */ /* 0x008ff6000780c0ff */
[----:B------:R-:W-:Y:S02]  /*6aa0*/  @!UPT UIADD3 URZ, UPT, UPT, URZ, URZ, URZ ;  /* 0x000000fffffff290 */ /* 0x000fe4000fffe0ff */
[----:B----4-:R-:W-:Y:S01]  /*6ab0*/  VOTEU.ANY UP1, P0 ;  /* 0x0000000000ff7886 */ /* 0x010fe20000020100 */
[----:B------:R-:W-:Y:S01]  /*6ac0*/  PLOP3.LUT P0, PT, PT, PT, UP1, 0x80, 0x8 ;  /* 0x000000000008781c */ /* 0x000fe20003f0f018 */
[----:B------:R-:W-:Y:S06]  /*6ad0*/  UP2UR UR4, UPR, URZ, 0x2 ;  /* 0x00000002ff047883 */ /* 0x000fec0008000000 */
[----:B------:R-:W-:Y:S06]  /*6ae0*/  IMAD.U32 R156, RZ, RZ, UR4 ;  /* 0x00000004ff9c7e24 */ /* 0x000fec000f8e00ff */
[----:B------:R-:W-:Y:S02]  /*6af0*/  @P0 SHF.R.U32.HI R0, RZ, 0x10, R5 ;  /* 0x00000010ff000819 */ /* 0x000fe40000011605 */
[----:B--2---:R-:W-:Y:S02]  /*6b00*/  @P0 MOV R3, R4 ;  /* 0x0000000400030202 */ /* 0x004fe40000000f00 */
        /* <DEDUP_REMOVED lines=11> */
[----:B------:R-:W3:Y:S01]  /*6bc0*/  LDCU UR12, c[0x0][0xf20] ;  /* 0x0001e400ff0c77ac */ /* 0x000ee20008000800 */
[----:B-1----:R-:W-:Y:S02]  /*6bd0*/  UIMAD.WIDE.U32 UR4, UR55, UR59, URZ ;  /* 0x0000003b370472a5 */ /* 0x002fe4000f8e00ff */
[----:B------:R-:W-:Y:S02]  /*6be0*/  UIMAD.WIDE.U32 UR6, UR62, UR56, URZ ;  /* 0x000000383e0672a5 */ /* 0x000fe4000f8e00ff */
[----:B------:R-:W-:Y:S02]  /*6bf0*/  UISETP.NE.AND UP0, UPT, UR58, 0x1, UPT ;  /* 0x000000013a00788c */ /* 0x000fe4000bf05270 */
[----:B------:R-:W-:Y:S02]  /*6c00*/  UIMAD.WIDE.U32 UR8, UR36, UR59, URZ ;  /* 0x0000003b240872a5 */ /* 0x000fe4000f8e00ff */
[----:B------:R-:W-:Y:S02]  /*6c10*/  UISETP.NE.AND UP1, UPT, UR41, 0x1, UPT ;  /* 0x000000012900788c */ /* 0x000fe4000bf25270 */
[----:B------:R-:W-:Y:S02]  /*6c20*/  UIMAD.WIDE.U32 UR10, UR37, UR56, URZ ;  /* 0x00000038250a72a5 */ /* 0x000fe4000f8e00ff */
[----:B------:R-:W-:Y:S01]  /*6c30*/  UISETP.NE.AND UP2, UPT, UR45, 0x1, UPT ;  /* 0x000000012d00788c */ /* 0x000fe2000bf45270 */
[----:B------:R-:W-:Y:S02]  /*6c40*/  UMOV UR4, UR5 ;  /* 0x0000000500047c82 */ /* 0x000fe40008000000 */
[----:B---3--:R-:W-:Y:S03]  /*6c50*/  USHF.R.U32.HI UR5, URZ, UR12, UR4 ;  /* 0x0000000cff057299 */ /* 0x008fe60008011604 */
[----:B------:R-:W-:Y:S02]  /*6c60*/  UMOV UR4, UR7 ;  /* 0x0000000700047c82 */ /* 0x000fe40008000000 */
[----:B------:R-:W-:Y:S02]  /*6c70*/  USHF.R.U32.HI UR7, URZ, UR57, UR4 ;  /* 0x00000039ff077299 */ /* 0x000fe40008011604 */
[----:B------:R-:W-:Y:S02]  /*6c80*/  USEL UR4, UR55, UR5, !UP0 ;  /* 0x0000000537047287 */ /* 0x000fe4000c000000 */
[----:B------:R-:W-:Y:S01]  /*6c90*/  USEL UR7, UR62, UR7, !UP1 ;  /* 0x000000073e077287 */ /* 0x000fe2000c800000 */
[----:B------:R-:W-:Y:S01]  /*6ca0*/  UMOV UR5, UR9 ;  /* 0x0000000900057c82 */ /* 0x000fe20008000000 */
[----:B------:R-:W-:Y:S02]  /*6cb0*/  UIMAD.WIDE.U32 UR8, UR4, UR42, URZ ;  /* 0x0000002a040872a5 */ /* 0x000fe4000f8e00ff */
[----:B------:R-:W-:Y:S03]  /*6cc0*/  USHF.R.U32.HI UR6, URZ, UR12, UR5 ;  /* 0x0000000cff067299 */ /* 0x000fe60008011605 */
[----:B------:R-:W-:Y:S01]  /*6cd0*/  UMOV UR5, UR11 ;  /* 0x0000000b00057c82 */ /* 0x000fe20008000000 */
[----:B------:R-:W-:Y:S02]  /*6ce0*/  UIMAD.WIDE.U32 UR10, UR7, UR42, URZ ;  /* 0x0000002a070a72a5 */ /* 0x000fe4000f8e00ff */
[----:B------:R-:W-:Y:S02]  /*6cf0*/  USEL UR6, UR36, UR6, !UP0 ;  /* 0x0000000624067287 */ /* 0x000fe4000c000000 */
[----:B------:R-:W-:Y:S01]  /*6d00*/  USHF.R.U32.HI UR5, URZ, UR57, UR5 ;  /* 0x00000039ff057299 */ /* 0x000fe20008011605 */
[----:B------:R-:W-:Y:S02]  /*6d10*/  UMOV UR8, UR9 ;  /* 0x0000000900087c82 */ /* 0x000fe40008000000 */
[----:B------:R-:W-:Y:S01]  /*6d20*/  UMOV UR10, UR11 ;  /* 0x0000000b000a7c82 */ /* 0x000fe20008000000 */
[----:B------:R-:W-:Y:S02]  /*6d30*/  @UP2 USHF.R.U32.HI UR4, URZ, UR43, UR8 ;  /* 0x0000002bff042299 */ /* 0x000fe40008011608 */
[----:B------:R-:W-:Y:S02]  /*6d40*/  @UP2 USHF.R.U32.HI UR7, URZ, UR43, UR10 ;  /* 0x0000002bff072299 */ /* 0x000fe4000801160a */
[----:B------:R-:W-:Y:S02]  /*6d50*/  UIMAD UR4, UR45, UR4, URZ ;  /* 0x000000042d0472a4 */ /* 0x000fe4000f8e02ff */
[----:B------:R-:W-:Y:S02]  /*6d60*/  UIMAD.WIDE.U32 UR10, UR6, UR42, URZ ;  /* 0x0000002a060a72a5 */ /* 0x000fe4000f8e00ff */
[----:B------:R-:W-:Y:S02]  /*6d70*/  USEL UR5, UR37, UR5, !UP1 ;  /* 0x0000000525057287 */ /* 0x000fe4000c800000 */
[----:B------:R-:W-:Y:S02]  /*6d80*/  UIMAD UR8, UR45, UR7, URZ ;  /* 0x000000072d0872a4 */ /* 0x000fe4000f8e02ff */
[----:B------:R-:W-:Y:S03]  /*6d90*/  UISETP.GE.AND UP0, UPT, UR6, UR4, UPT ;  /* 0x000000040600728c */ /* 0x000fe6000bf06270 */
[----:B------:R-:W-:Y:S01]  /*6da0*/  UMOV UR4, UR11 ;  /* 0x0000000b00047c82 */ /* 0x000fe20008000000 */
[----:B------:R-:W-:Y:S02]  /*6db0*/  UISETP.GE.OR UP0, UPT, UR5, UR8, UP0 ;  /* 0x000000080500728c */ /* 0x000fe40008706670 */
[----:B------:R-:W-:Y:S02]  /*6dc0*/  USHF.R.U32.HI UR4, URZ, UR43, UR4 ;  /* 0x0000002bff047299 */ /* 0x000fe40008011604 */
[----:B------:R-:W-:Y:S02]  /*6dd0*/  UIMAD.WIDE.U32 UR8, UR5, UR42, URZ ;  /* 0x0000002a050872a5 */ /* 0x000fe4000f8e00ff */
[----:B------:R-:W-:Y:S02]  /*6de0*/  USEL UR11, UR6, UR4, !UP2 ;  /* 0x00000004060b7287 */ /* 0x000fe4000d000000 */
[----:B------:R-:W-:Y:S02]  /*6df0*/  UIADD3 UR8, UPT, UPT, -UR5, URZ, URZ ;  /* 0x000000ff05087290 */ /* 0x000fe4000fffe1ff */
[----:B------:R-:W-:Y:S01]  /*6e00*/  UIADD3 UR10, UPT, UPT, -UR11, URZ, URZ ;  /* 0x000000ff0b0a7290 */ /* 0x000fe2000fffe1ff */
[----:B------:R-:W-:Y:S01]  /*6e10*/  @!UP0 UMOV UR4, UR9 ;  /* 0x0000000900048c82 */ /* 0x000fe20008000000 */
[----:B------:R-:W-:Y:S02]  /*6e20*/  UIADD3 UR9, UPT, UPT, -UR6, URZ, URZ ;  /* 0x000000ff06097290 */ /* 0x000fe4000fffe1ff */
[----:B------:R-:W-:Y:S02]  /*6e30*/  @!UP0 USHF.R.U32.HI UR4, URZ, UR43, UR4 ;  /* 0x0000002bff048299 */ /* 0x000fe40008011604 */
[----:B------:R-:W-:Y:S02]  /*6e40*/  UIMAD UR10, UR45, UR10, UR6 ;  /* 0x0000000a2d0a72a4 */ /* 0x000fe4000f8e0206 */
[----:B------:R-:W-:Y:S04]  /*6e50*/  @!UP0 USEL UR4, UR5, UR4, !UP2 ;  /* 0x0000000405048287 */ /* 0x000fe8000d000000 */
[----:B------:R-:W-:Y:S02]  /*6e60*/  @!UP0 UIMAD UR10, UR7, UR10, UR4 ;  /* 0x0000000a070a82a4 */ /* 0x000fe4000f8e0204 */
[----:B------:R-:W-:Y:S02]  /*6e70*/  @!UP0 UIADD3 UR11, UPT, UPT, UR11, -UR4, URZ ;  /* 0x800000040b0b8290 */ /* 0x000fe4000fffe0ff */
[----:B------:R-:W-:Y:S02]  /*6e80*/  UIMAD UR7, UR41, UR8, UR37 ;  /* 0x00000008290772a4 */ /* 0x000fe4000f8e0225 */
[----:B------:R-:W-:Y:S02]  /*6e90*/  @!UP0 UIMAD UR6, UR11, UR45, UR5 ;  /* 0x0000002d0b0682a4 */ /* 0x000fe4000f8e0205 */
[----:B------:R-:W-:Y:S01]  /*6ea0*/  UIMAD UR4, UR58, UR9, UR36 ;  /* 0x000000093a0472a4 */ /* 0x000fe2000f8e0224 */
[----:B------:R-:W-:Y:S02]  /*6eb0*/  @!UP0 UMOV UR5, UR10 ;  /* 0x0000000a00058c82 */ /* 0x000fe40008000000 */
[----:B------:R-:W-:Y:S02]  /*6ec0*/  UIMAD UR37, UR5, UR41, UR7 ;  /* 0x00000029052572a4 */ /* 0x000fe4000f8e0207 */
[----:B------:R-:W-:Y:S11]  /*6ed0*/  UIMAD UR36, UR6, UR58, UR4 ;  /* 0x0000003a062472a4 */ /* 0x000ff6000f8e0204 */
[----:B------:R-:W-:Y:S01]  /*6ee0*/  @!UPT UIADD3 URZ, UPT, UPT, URZ, URZ, URZ ;  /* 0x000000fffffff290 */ /* 0x000fe2000fffe0ff */
.L_x_101:
[----:B------:R-:W-:Y:S01]  /*6ef0*/  UISETP.NE.AND UP0, UPT, UR40, 0x1, UPT ;  /* 0x000000012800788c */ /* 0x000fe2000bf05270 */
[----:B------:R-:W-:Y:S01]  /*6f00*/  LOP3.LUT P0, RZ, R144, 0x3f0, RZ, 0xc0, !PT ;  /* 0x000003f090ff7812 */ /* 0x000fe2000780c0ff */
[----:B------:R-:W-:Y:S01]  /*6f10*/  USHF.L.U32 UR53, UR20, 0x8, URZ ;  /* 0x0000000814357899 */ /* 0x000fe200080006ff */
[----:B------:R-:W-:Y:S01]  /*6f20*/  BSSY.RECONVERGENT B6, `(.L_x_102) ;  /* 0x0000034000067945 */ /* 0x000fe20003800200 */
[----:B------:R-:W-:Y:S01]  /*6f30*/  USHF.L.U32 UR50, UR28, 0x7, URZ ;  /* 0x000000071c327899 */ /* 0x000fe200080006ff */
[----:B------:R-:W-:Y:S06]  /*6f40*/  IADD3 R146, PT, PT, R146, 0x1, RZ ;  /* 0x0000000192927810 */ /* 0x000fec0007ffe0ff */
[----:B------:R-:W3:Y:S01]  /*6f50*/  @!UP0 LDCU.128 UR12, c[0x0][0xf10] ;  /* 0x0001e200ff0c87ac */ /* 0x000ee20008000c00 */
[----:B------:R-:W4:Y:S01]  /*6f60*/  @!UP0 LDCU UR5, c[0x0][0xf0c] ;  /* 0x0001e180ff0587ac */ /* 0x000f220008000800 */
[----:B------:R-:W1:Y:S01]  /*6f70*/  @!UP0 LDCU UR10, c[0x0][0xf20] ;  /* 0x0001e400ff0a87ac */ /* 0x000e620008000800 */
[----:B---3--:R-:W-:Y:S02]  /*6f80*/  UIMAD.WIDE.U32 UR8, UR37, UR12, URZ ;  /* 0x0000000c250872a5 */ /* 0x008fe4000f8e00ff */
[----:B------:R-:W-:Y:S02]  /*6f90*/  UIMAD.WIDE.U32 UR6, UR36, UR15, URZ ;  /* 0x0000000f240672a5 */ /* 0x000fe4000f8e00ff */
[----:B------:R-:W-:Y:S03]  /*6fa0*/  @!UP0 UISETP.NE.AND UP1, UPT, UR14, 0x1, UPT ;  /* 0x000000010e00888c */ /* 0x000fe6000bf25270 */
[----:B------:R-:W-:Y:S01]  /*6fb0*/  @!UP0 UMOV UR4, UR9 ;  /* 0x0000000900048c82 */ /* 0x000fe20008000000 */
[----:B----4-:R-:W-:Y:S02]  /*6fc0*/  @!UP0 UISETP.NE.AND UP2, UPT, UR5, 0x1, UPT ;  /* 0x000000010500888c */ /* 0x010fe4000bf45270 */
[----:B------:R-:W-:Y:S01]  /*6fd0*/  @!UP0 USHF.R.U32.HI UR4, URZ, UR13, UR4 ;  /* 0x0000000dff048299 */ /* 0x000fe20008011604 */
[----:B------:R-:W-:Y:S02]  /*6fe0*/  @!UP0 UMOV UR6, UR7 ;  /* 0x0000000700068c82 */ /* 0x000fe40008000000 */
[----:B-1----:R-:W-:Y:S02]  /*6ff0*/  @!UP0 USHF.R.U32.HI UR6, URZ, UR10, UR6 ;  /* 0x0000000aff068299 */ /* 0x002fe40008011606 */
[----:B------:R-:W-:Y:S02]  /*7000*/  @!UP0 USEL UR7, UR37, UR4, !UP2 ;  /* 0x0000000425078287 */ /* 0x000fe4000d000000 */
[----:B------:R-:W-:Y:S04]  /*7010*/  @!UP0 USEL UR6, UR36, UR6, !UP1 ;  /* 0x0000000624068287 */ /* 0x000fe8000c800000 */
[----:B------:R-:W-:Y:S02]  /*7020*/  @!UP0 UIADD3 UR4, UPT, UPT, -UR7, UR6, URZ ;  /* 0x0000000607048290 */ /* 0x000fe4000fffe1ff */
[----:B------:R-:W-:Y:S02]  /*7030*/  @!UP0 UIADD3 UR6, UPT, UPT, UR7, -UR6, URZ ;  /* 0x8000000607068290 */ /* 0x000fe4000fffe0ff */
[----:B------:R-:W-:Y:S02]  /*7040*/  @!UP0 UIMAD UR37, UR4, UR5, UR37 ;  /* 0x00000005042582a4 */ /* 0x000fe4000f8e0225 */
[----:B------:R-:W-:Y:S01]  /*7050*/  @!UP0 UIMAD UR36, UR6, UR14, UR36 ;  /* 0x0000000e062482a4 */ /* 0x000fe2000f8e0224 */
[----:B------:R-:W-:Y:S11]  /*7060*/  @!P0 BRA `(.L_x_103) ;  /* 0x00000000007c8947 */ /* 0x000ff60003800000 */
[----:B------:R-:W1:Y:S01]  /*7070*/  LDCU.64 UR8, c[0x4][0x80] ;  /* 0x01001000ff0877ac */ /* 0x000e620008000a00 */
[----:B------:R-:W-:Y:S01]  /*7080*/  MOV R16, 0x0 ;  /* 0x0000000000107802 */ /* 0x000fe20000000f00 */
[----:B------:R-:W-:Y:S02]  /*7090*/  HFMA2 R12, -RZ, RZ, 0, 5.9604644775390625e-08 ;  /* 0x00000001ff0c7431 */ /* 0x000fe400000001ff */
[----:B------:R-:W-:Y:S01]  /*70a0*/  IMAD.MOV.U32 R8, RZ, RZ, 0x70 ;  /* 0x00000070ff087424 */ /* 0x000fe200078e00ff */
[----:B------:R3:W4:Y:S01]  /*70b0*/  LDC.64 R14, c[0x4][R16] ;  /* 0x01000000100e7b82 */ /* 0x0007220000000a00 */
[----:B------:R-:W2:Y:S01]  /*70c0*/  LDCU.64 UR6, c[0x4][0x88] ;  /* 0x01001100ff0677ac */ /* 0x000ea20008000a00 */
[----:B------:R-:W-:Y:S01]  /*70d0*/  IMAD.MOV.U32 R13, RZ, RZ, RZ ;  /* 0x000000ffff0d7224 */ /* 0x000fe200078e00ff */
[----:B------:R-:W2:Y:S01]  /*70e0*/  LDCU.64 UR4, c[0x4][0x8] ;  /* 0x01000100ff0477ac */ /* 0x000ea20008000a00 */
[----:B-1----:R-:W-:Y:S01]  /*70f0*/  MOV R5, UR9 ;  /* 0x0000000900057c02 */ /* 0x002fe20008000f00 */
[----:B------:R-:W-:Y:S01]  /*7100*/  IMAD.U32 R4, RZ, RZ, UR8 ;  /* 0x00000008ff047e24 */ /* 0x000fe2000f8e00ff */
[----:B--2---:R-:W-:Y:S01]  /*7110*/  MOV R7, UR7 ;  /* 0x0000000700077c02 */ /* 0x004fe20008000f00 */
[----:B------:R-:W-:Y:S01]  /*7120*/  IMAD.U32 R6, RZ, RZ, UR6 ;  /* 0x00000006ff067e24 */ /* 0x000fe2000f8e00ff */
[----:B------:R-:W-:Y:S01]  /*7130*/  MOV R11, UR5 ;  /* 0x00000005000b7c02 */ /* 0x000fe20008000f00 */
[----:B------:R-:W-:Y:S02]  /*7140*/  IMAD.U32 R10, RZ, RZ, UR4 ;  /* 0x00000004ff0a7e24 */ /* 0x000fe4000f8e00ff */
[----:B------:R-:W-:Y:S07]  /*7150*/  LEPC R20, `(.L_x_104) ;  /* 0x000000001014794e */ /* 0x000fee0000000000 */
[----:B---345:R-:W-:Y:S05]  /*7160*/  CALL.ABS.NOINC R14 ;  /* 0x000000000e007343 */ /* 0x038fea0003c00000 */
.L_x_104:
[----:B------:R-:W1:Y:S01]  /*7170*/  LDCU.64 UR8, c[0x4][0x80] ;  /* 0x01001000ff0877ac */ /* 0x000e620008000a00 */
[----:B------:R-:W2:Y:S01]  /*7180*/  LDC.64 R16, c[0x4][R16] ;  /* 0x0100000010107b82 */ /* 0x000ea20000000a00 */
[----:B------:R-:W-:Y:S02]  /*7190*/  HFMA2 R12, -RZ, RZ, 0, 5.9604644775390625e-08 ;  /* 0x00000001ff0c7431 */ /* 0x000fe400000001ff */
[----:B------:R-:W-:Y:S02]  /*71a0*/  IMAD.MOV.U32 R8, RZ, RZ, 0x70 ;  /* 0x00000070ff087424 */ /* 0x000fe400078e00ff */
[----:B------:R-:W-:Y:S01]  /*71b0*/  IMAD.MOV.U32 R13, RZ, RZ, RZ ;  /* 0x000000ffff0d7224 */ /* 0x000fe200078e00ff */
[----:B------:R-:W3:Y:S01]  /*71c0*/  LDCU.64 UR6, c[0x4][0x88] ;  /* 0x01001100ff0677ac */ /* 0x000ee20008000a00 */
[----:B------:R-:W4:Y:S01]  /*71d0*/  LDCU.64 UR4, c[0x4][0x8] ;  /* 0x01000100ff0477ac */ /* 0x000f220008000a00 */
[----:B-1----:R-:W-:Y:S02]  /*71e0*/  MOV R4, UR8 ;  /* 0x0000000800047c02 */ /* 0x002fe40008000f00 */
[----:B------:R-:W-:Y:S02]  /*71f0*/  MOV R5, UR9 ;  /* 0x0000000900057c02 */ /* 0x000fe40008000f00 */
[----:B---3--:R-:W-:Y:S01]  /*7200*/  MOV R7, UR7 ;  /* 0x0000000700077c02 */ /* 0x008fe20008000f00 */
[----:B------:R-:W-:Y:S01]  /*7210*/  IMAD.U32 R6, RZ, RZ, UR6 ;  /* 0x00000006ff067e24 */ /* 0x000fe2000f8e00ff */
[----:B----4-:R-:W-:Y:S01]  /*7220*/  MOV R11, UR5 ;  /* 0x00000005000b7c02 */ /* 0x010fe20008000f00 */
[----:B------:R-:W-:Y:S02]  /*7230*/  IMAD.U32 R10, RZ, RZ, UR4 ;  /* 0x00000004ff0a7e24 */ /* 0x000fe4000f8e00ff */
[----:B------:R-:W-:Y:S07]  /*7240*/  LEPC R20, `(.L_x_103) ;  /* 0x000000001014794e */ /* 0x000fee0000000000 */
[----:B--2---:R-:W-:Y:S05]  /*7250*/  CALL.ABS.NOINC R16 ;  /* 0x0000000010007343 */ /* 0x004fea0003c00000 */
.L_x_103:
[----:B------:R-:W-:Y:S05]  /*7260*/  BSYNC.RECONVERGENT B6 ;  /* 0x0000000000067941 */ /* 0x000fea0003800200 */
.L_x_102:
[----:B------:R-:W-:Y:S02]  /*7270*/  R2UR UR6, R143 ;  /* 0x000000008f0672ca */ /* 0x000fe400000e0000 */
[----:B------:R-:W-:Y:S02]  /*7280*/  R2UR UR5, R154 ;  /* 0x000000009a0572ca */ /* 0x000fe400000e0000 */
[----:B------:R-:W-:Y:S02]  /*7290*/  R2UR UR4, R153 ;  /* 0x00000000990472ca */ /* 0x000fe400000e0000 */
[----:B------:R-:W-:Y:S02]  /*72a0*/  ISETP.NE.U32.AND P4, PT, R136, RZ, PT ;  /* 0x000000ff8800720c */ /* 0x000fe40003f85070 */
[----:B------:R-:W-:Y:S02]  /*72b0*/  ISETP.NE.U32.AND P2, PT, RZ, UR60, PT ;  /* 0x0000003cff007c0c */ /* 0x000fe4000bf45070 */
[----:B------:R-:W-:Y:S02]  /*72c0*/  ISETP.NE.AND.EX P4, PT, R137, RZ, PT, P4 ;  /* 0x000000ff8900720c */ /* 0x000fe40003f85340 */
[----:B------:R-:W-:Y:S01]  /*72d0*/  ISETP.NE.AND.EX P2, PT, RZ, UR61, PT, P2 ;  /* 0x0000003dff007c0c */ /* 0x000fe2000bf45320 */
[----:B------:R-:W-:Y:S02]  /*72e0*/  UISETP.NE.AND UP2, UPT, UR6, URZ, UPT ;  /* 0x000000ff0600728c */ /* 0x000fe4000bf45270 */
[----:B------:R-:W-:Y:S04]  /*72f0*/  UISETP.NE.U32.AND UP0, UPT, UR5, URZ, UPT ;  /* 0x000000ff0500728c */ /* 0x000fe8000bf05070 */
[----:B------:R-:W-:Y:S01]  /*7300*/  UISETP.NE.AND.EX UP1, UPT, UR4, URZ, UPT, UP0 ;  /* 0x000000ff0400728c */ /* 0x000fe2000bf25300 */
[----:B------:R-:W-:Y:S01]  /*7310*/  PLOP3.LUT P1, PT, PT, PT, UP2, 0x80, 0x8 ;  /* 0x000000000008781c */ /* 0x000fe20003f2f028 */
[----:B------:R-:W-:Y:S03]  /*7320*/  UPLOP3.LUT UP0, UPT, UPT, UPT, UPT, 0x40, 0x4 ;  /* 0x000000000004789c */ /* 0x000fe60003f0e870 */
[----:B------:R-:W-:Y:S06]  /*7330*/  @UP2 UPLOP3.LUT UP0, UPT, UPT, UPT, UP1, 0x80, 0x8 ;  /* 0x000000000008289c */ /* 0x000fec0003f0f010 */
[----:B------:R-:W-:Y:S01]  /*7340*/  PLOP3.LUT P0, PT, PT, PT, UP0, 0x80, 0x8 ;  /* 0x000000000008781c */ /* 0x000fe20003f0f008 */
[----:B------:R-:W-:Y:S01]  /*7350*/  @!UPT UIADD3 URZ, UPT, UPT, URZ, URZ, URZ ;  /* 0x000000fffffff290 */ /* 0x000fe2000fffe0ff */
[----:B------:R-:W-:Y:S11]  /*7360*/  BRA.U !UP1, `(.L_x_105) ;  /* 0x0000000109407547 */ /* 0x000ff6000b800000 */
[----:B------:R-:W-:Y:S01]  /*7370*/  UISETP.NE.U32.AND UP0, UPT, UR60, URZ, UPT ;  /* 0x000000ff3c00728c */ /* 0x000fe2000bf05070 */
[----:B------:R-:W-:Y:S01]  /*7380*/  R2UR UR6, R154 ;  /* 0x000000009a0672ca */ /* 0x000fe200000e0000 */
[----:B------:R-:W1:Y:S01]  /*7390*/  LDCU.64 UR8, c[0x0][0x358] ;  /* 0x00006b00ff0877ac */ /* 0x000e620008000a00 */
[----:B------:R-:W-:Y:S02]  /*73a0*/  HFMA2 R139, -RZ, RZ, 0, 5.9604644775390625e-08 ;  /* 0x00000001ff8b7431 */ /* 0x000fe400000001ff */
[----:B--2---:R-:W-:Y:S01]  /*73b0*/  IMAD.MOV.U32 R0, RZ, RZ, 0x1 ;  /* 0x00000001ff007424 */ /* 0x004fe200078e00ff */
[----:B------:R-:W-:Y:S06]  /*73c0*/  UISETP.NE.AND.EX UP0, UPT, UR61, URZ, UPT, UP0 ;  /* 0x000000ff3d00728c */ /* 0x000fec000bf05300 */
[----:B------:R-:W-:Y:S05]  /*73d0*/  PLOP3.LUT P3, PT, PT, PT, UP0, 0x80, 0x8 ;  /* 0x000000000008781c */ /* 0x000fea0003f6f008 */
[----:B------:R-:W2:Y:S01]  /*73e0*/  @UP0 LDCU.64 UR4, c[0x0][0xc88] ;  /* 0x00019100ff0407ac */ /* 0x000ea20008000a00 */
[----:B------:R-:W-:Y:S07]  /*73f0*/  @UP0 UIMAD UR6, UR52, UR6, URZ ;  /* 0x00000006340602a4 */ /* 0x000fee000f8e02ff */
[----:B------:R-:W-:Y:S01]  /*7400*/  @!P3 PRMT R139, R0, 0x7610, R139 ;  /* 0x00007610008bb816 */ /* 0x000fe2000000008b */
[----:B--2---:R-:W-:Y:S06]  /*7410*/  @UP0 UIMAD.WIDE UR4, UR6, 0x4, UR4 ;  /* 0x00000004060408a5 */ /* 0x004fec000f8e0204 */
[----:B------:R-:W-:Y:S02]  /*7420*/  IMAD.U32 R4, RZ, RZ, UR4 ;  /* 0x00000004ff047e24 */ /* 0x000fe4000f8e00ff */
[----:B------:R-:W-:Y:S03]  /*7430*/  IMAD.U32 R5, RZ, RZ, UR5 ;  /* 0x00000005ff057e24 */ /* 0x000fe6000f8e00ff */
[----:B------:R-:W2:Y:S02]  /*7440*/  @!UP0 LDCU UR4, c[0x0][0xc80] ;  /* 0x00019000ff0487ac */ /* 0x000ea40008000800 */
[----:B-1---5:R1:W5:Y:S02]  /*7450*/  @P3 LDG.E R71, desc[UR8][R4.64] ;  /* 0x0000000804473981 */ /* 0x022364000c1e1900 */
[----:B-12---:R-:W-:Y:S02]  /*7460*/  @!P3 MOV R71, UR4 ;  /* 0x000000040047bc02 */ /* 0x006fe40008000f00 */
.L_x_105:
[----:B------:R-:W-:Y:S05]  /*7470*/  @!P4 BRA `(.L_x_106) ;  /* 0x000000000024c947 */ /* 0x000fea0003800000 */
[----:B------:R-:W-:Y:S01]  /*7480*/  ISETP.NE.U32.AND P3, PT, R134, RZ, PT ;  /* 0x000000ff8600720c */ /* 0x000fe20003f65070 */
[----:B------:R-:W1:Y:S03]  /*7490*/  LDCU.64 UR4, c[0x0][0x358] ;  /* 0x00006b00ff0477ac */ /* 0x000e660008000a00 */
[----:B------:R-:W-:Y:S11]  /*74a0*/  ISETP.NE.AND.EX P3, PT, R135, RZ, PT, P3 ;  /* 0x000000ff8700720c */ /* 0x000ff60003f65330 */
[----:B------:R-:W-:Y:S02]  /*74b0*/  @!UPT UIADD3 URZ, UPT, UPT, URZ, URZ, URZ ;  /* 0x000000fffffff290 */ /* 0x000fe4000fffe0ff */
[----:B------:R-:W3:Y:S01]  /*74c0*/  @P3 LDC.64 R4, c[0x0][0xca8] ;  /* 0x00032a00ff043b82 */ /* 0x000ee20000000a00 */
[----:B--2---:R-:W-:Y:S04]  /*74d0*/  @P3 IMAD R0, R136, UR52, RZ ;  /* 0x0000003488003c24 */ /* 0x004fe8000f8e02ff */
[----:B---3--:R-:W-:Y:S05]  /*74e0*/  @P3 IMAD.WIDE R4, R0, 0x4, R4 ;  /* 0x0000000400043825 */ /* 0x008fea00078e0204 */
[----:B-1---5:R1:W5:Y:S02]  /*74f0*/  @P3 LDG.E R68, desc[UR4][R4.64] ;  /* 0x0000000404443981 */ /* 0x022364000c1e1900 */
[----:B-1----:R-:W3:Y:S02]  /*7500*/  @!P3 LDC R68, c[0x0][0xca0] ;  /* 0x00032800ff44bb82 */ /* 0x002ee40000000800 */
.L_x_106:
[----:B-----5:R-:W-:Y:S01]  /*7510*/  FSETP.NEU.AND P3, PT, R71, RZ, PT ;  /* 0x000000ff4700720b */ /* 0x020fe20003f6d000 */
[----:B------:R-:W-:Y:S01]  /*7520*/  IMAD.SHL.U32 R164, R133, 0x2, RZ ;  /* 0x0000000285a47824 */ /* 0x000fe200078e00ff */
[----:B------:R-:W-:Y:S01]  /*7530*/  SEL R5, RZ, 0xffffffff, P2 ;  /* 0xffffffffff057807 */ /* 0x000fe20001000000 */
[----:B------:R-:W-:Y:S01]  /*7540*/  IMAD.SHL.U32 R78, R150, 0x10, RZ ;  /* 0x00000010964e7824 */ /* 0x000fe200078e00ff */
[----:B------:R-:W-:Y:S01]  /*7550*/  @P1 LOP3.LUT P2, RZ, R139, 0xff, RZ, 0xc0, !PT ;  /* 0x000000ff8bff1812 */ /* 0x000fe2000784c0ff */
[----:B------:R-:W-:Y:S01]  /*7560*/  VIADD R163, R164, UR44 ;  /* 0x0000002ca4a37c36 */ /* 0x000fe20008000000 */
[----:B------:R-:W-:Y:S01]  /*7570*/  @P1 SEL R4, RZ, 0xffffffff, P3 ;  /* 0xffffffffff041807 */ /* 0x000fe20001800000 */
[----:B------:R-:W-:Y:S01]  /*7580*/  IMAD.MOV.U32 R94, RZ, RZ, -0x10 ;  /* 0xfffffff0ff5e7424 */ /* 0x000fe200078e00ff */
[----:B------:R-:W-:Y:S01]  /*7590*/  LOP3.LUT R149, R149, 0x1, RZ, 0x3c, !PT ;  /* 0x0000000195957812 */ /* 0x000fe200078e3cff */
[----:B------:R-:W-:Y:S01]  /*75a0*/  IMAD.SHL.U32 R92, R151, 0x10, RZ ;  /* 0x00000010975c7824 */ /* 0x000fe200078e00ff */
[----:B------:R-:W-:Y:S01]  /*75b0*/  @P0 SEL R4, R5, R4, !P2 ;  /* 0x0000000405040207 */ /* 0x000fe20005000000 */
[C---:B------:R-:W-:Y:S01]  /*75c0*/  IMAD.IADD R147, R163.reuse, 0x1, R78 ;  /* 0x00000001a3937824 */ /* 0x040fe200078e024e */
[----:B------:R-:W-:Y:S01]  /*75d0*/  PLOP3.LUT P0, PT, PT, PT, UP1, 0x80, 0x8 ;  /* 0x000000000008781c */ /* 0x000fe20003f0f018 */
[----:B------:R-:W-:Y:S01]  /*75e0*/  IMAD.U32 R3, RZ, RZ, UR38 ;  /* 0x00000026ff037e24 */ /* 0x000fe2000f8e00ff */
[----:B------:R-:W-:Y:S01]  /*75f0*/  @P1 LOP3.LUT R4, R4, 0x1, RZ, 0xc0, !PT ;  /* 0x0000000104041812 */ /* 0x000fe200078ec0ff */
[----:B------:R-:W-:Y:S01]  /*7600*/  IMAD.IADD R162, R163, 0x1, R92 ;  /* 0x00000001a3a27824 */ /* 0x000fe200078e025c */
[----:B------:R-:W-:Y:S01]  /*7610*/  LOP3.LUT P4, R145, R139, 0xff, RZ, 0xc0, !PT ;  /* 0x000000ff8b917812 */ /* 0x000fe2000788c0ff */
[--C-:B------:R-:W-:Y:S01]  /*7620*/  IMAD.IADD R159, R92, 0x1, R147.reuse ;  /* 0x000000015c9f7824 */ /* 0x100fe200078e0293 */
[----:B------:R-:W-:Y:S01]  /*7630*/  ISETP.NE.U32.OR P5, PT, R4, 0x1, !P1 ;  /* 0x000000010400780c */ /* 0x000fe20004fa5470 */
[----:B------:R-:W-:Y:S01]  /*7640*/  IMAD.U32 R4, RZ, RZ, UR38 ;  /* 0x00000026ff047e24 */ /* 0x000fe2000f8e00ff */
[----:B------:R-:W-:Y:S01]  /*7650*/  BSSY B1, `(.L_x_107) ;  /* 0x000004a000017945 */ /* 0x000fe20003800000 */
[----:B------:R-:W-:Y:S01]  /*7660*/  IMAD.MOV.U32 R79, RZ, RZ, 0x1 ;  /* 0x00000001ff4f7424 */ /* 0x000fe200078e00ff */
[----:B------:R-:W-:Y:S01]  /*7670*/  P2R R157, PR, RZ, 0x20 ;  /* 0x00000020ff9d7803 */ /* 0x000fe20000000000 */
[----:B------:R-:W-:Y:S01]  /*7680*/  IMAD.MOV.U32 R77, RZ, RZ, RZ ;  /* 0x000000ffff4d7224 */ /* 0x000fe200078e00ff */
[----:B--2---:R-:W-:Y:S02]  /*7690*/  SHF.L.U32 R0, R4, 0x1f, RZ ;  /* 0x0000001f04007819 */ /* 0x004fe400000006ff */
[----:B------:R-:W-:Y:S02]  /*76a0*/  CS2R R130, SRZ ;  /* 0x0000000000827805 */ /* 0x000fe4000001ff00 */
[----:B------:R-:W-:Y:S02]  /*76b0*/  SEL R4, RZ, 0xffffffff, P3 ;  /* 0xffffffffff047807 */ /* 0x000fe40001800000 */
[----:B------:R-:W-:Y:S02]  /*76c0*/  CS2R R128, SRZ ;  /* 0x0000000000807805 */ /* 0x000fe4000001ff00 */
[----:B------:R-:W-:Y:S02]  /*76d0*/  CS2R R122, SRZ ;  /* 0x00000000007a7805 */ /* 0x000fe4000001ff00 */
[----:B------:R-:W-:Y:S02]  /*76e0*/  CS2R R120, SRZ ;  /* 0x0000000000787805 */ /* 0x000fe4000001ff00 */
[----:B------:R-:W-:Y:S02]  /*76f0*/  @P0 SEL R4, R5, R4, !P4 ;  /* 0x0000000405040207 */ /* 0x000fe40006000000 */
[----:B------:R-:W-:Y:S02]  /*7700*/  CS2R R114, SRZ ;  /* 0x0000000000727805 */ /* 0x000fe4000001ff00 */
[----:B------:R-:W-:Y:S02]  /*7710*/  @P5 SHF.L.U32 R6, R149, 0x1f, RZ ;  /* 0x0000001f95065819 */ /* 0x000fe400000006ff */
[----:B------:R-:W-:Y:S02]  /*7720*/  CS2R R112, SRZ ;  /* 0x0000000000707805 */ /* 0x000fe4000001ff00 */
[----:B------:R-:W-:Y:S02]  /*7730*/  LOP3.LUT R4, R4, 0x1, RZ, 0xc0, !PT ;  /* 0x0000000104047812 */ /* 0x000fe400078ec0ff */
[----:B------:R-:W-:Y:S01]  /*7740*/  CS2R R106, SRZ ;  /* 0x00000000006a7805 */ /* 0x000fe2000001ff00 */
[----:B------:R-:W1:Y:S01]  /*7750*/  @P5 SYNCS.PHASECHK.TRANS64.TRYWAIT P2, [UR44+0x20], R6 ;  /* 0x00002006ff0055a7 */ /* 0x000e62000804112c */
[----:B------:R-:W-:Y:S02]  /*7760*/  ISETP.NE.AND P0, PT, RZ, UR38, PT ;  /* 0x00000026ff007c0c */ /* 0x000fe4000bf05270 */
[----:B------:R-:W-:Y:S02]  /*7770*/  CS2R R104, SRZ ;  /* 0x0000000000687805 */ /* 0x000fe4000001ff00 */
[----:B------:R-:W-:Y:S02]  /*7780*/  ISETP.NE.U32.AND P3, PT, R4, 0x1, PT ;  /* 0x000000010400780c */ /* 0x000fe40003f65070 */
[----:B------:R-:W-:Y:S02]  /*7790*/  CS2R R98, SRZ ;  /* 0x0000000000627805 */ /* 0x000fe4000001ff00 */
[----:B------:R-:W-:Y:S02]  /*77a0*/  CS2R R96, SRZ ;  /* 0x0000000000607805 */ /* 0x000fe4000001ff00 */
[----:B------:R-:W-:Y:S02]  /*77b0*/  CS2R R90, SRZ ;  /* 0x00000000005a7805 */ /* 0x000fe4000001ff00 */
[----:B------:R-:W-:Y:S02]  /*77c0*/  P2R R93, PR, RZ, 0x8 ;  /* 0x00000008ff5d7803 */ /* 0x000fe40000000000 */
[----:B------:R-:W-:Y:S02]  /*77d0*/  CS2R R88, SRZ ;  /* 0x0000000000587805 */ /* 0x000fe4000001ff00 */
[----:B------:R-:W-:Y:S02]  /*77e0*/  ISETP.NE.U32.AND P3, PT, R138, 0x1, PT ;  /* 0x000000018a00780c */ /* 0x000fe40003f65070 */
[----:B------:R-:W-:Y:S02]  /*77f0*/  CS2R R82, SRZ ;  /* 0x0000000000527805 */ /* 0x000fe4000001ff00 */
[----:B------:R-:W-:Y:S02]  /*7800*/  CS2R R80, SRZ ;  /* 0x0000000000507805 */ /* 0x000fe4000001ff00 */
[----:B------:R-:W-:Y:S02]  /*7810*/  CS2R R86, SRZ ;  /* 0x0000000000567805 */ /* 0x000fe4000001ff00 */
[----:B------:R-:W-:Y:S02]  /*7820*/  SEL R94, R94, 0x10, !P3 ;  /* 0x000000105e5e7807 */ /* 0x000fe40005800000 */
[----:B------:R-:W-:Y:S01]  /*7830*/  CS2R R84, SRZ ;  /* 0x0000000000547805 */ /* 0x000fe2000001ff00 */
[----:B------:R-:W-:Y:S01]  /*7840*/  IMAD R69, R3, 0xc0, R2 ;  /* 0x000000c003457824 */ /* 0x000fe200078e0202 */
[----:B------:R2:W4:Y:S01]  /*7850*/  SYNCS.PHASECHK.TRANS64.TRYWAIT P1, [UR44+0x90], R0 ;  /* 0x00009000ff0075a7 */ /* 0x000522000802112c */
[----:B------:R-:W-:Y:S01]  /*7860*/  SEL R70, RZ, 0xc0, P0 ;  /* 0x000000c0ff467807 */ /* 0x000fe20000000000 */
[----:B------:R-:W-:Y:S02]  /*7870*/  IMAD.IADD R163, R163, 0x1, R94 ;  /* 0x00000001a3a37824 */ /* 0x000fe400078e025e */
[C---:B------:R-:W-:Y:S02]  /*7880*/  IMAD.IADD R161, R94.reuse, 0x1, R162 ;  /* 0x000000015ea17824 */ /* 0x040fe400078e02a2 */
[C---:B------:R-:W-:Y:S02]  /*7890*/  IMAD.IADD R160, R94.reuse, 0x1, R147 ;  /* 0x000000015ea07824 */ /* 0x040fe400078e0293 */
[----:B------:R-:W-:Y:S01]  /*78a0*/  IMAD.IADD R158, R94, 0x1, R159 ;  /* 0x000000015e9e7824 */ /* 0x000fe200078e029f */
[----:B-1----:R-:W-:Y:S01]  /*78b0*/  @P5 SEL R79, RZ, 0x1, !P2 ;  /* 0x00000001ff4f5807 */ /* 0x002fe20005000000 */
[----:B--2---:R-:W-:Y:S06]  /*78c0*/  @!P5 BRA `(.L_x_108) ;  /* 0x000000000088d947 */ /* 0x004fec0003800000 */
[----:B------:R-:W-:Y:S01]  /*78d0*/  IMAD.MOV.U32 R131, RZ, RZ, RZ ;  /* 0x000000ffff837224 */ /* 0x000fe200078e00ff */
[----:B------:R-:W-:Y:S01]  /*78e0*/  ISETP.NE.AND P0, PT, R79, RZ, PT ;  /* 0x000000ff4f00720c */ /* 0x000fe20003f05270 */
[----:B------:R-:W-:Y:S01]  /*78f0*/  BSSY B0, `(.L_x_109) ;  /* 0x0000014000007945 */ /* 0x000fe20003800000 */
[----:B------:R-:W-:Y:S02]  /*7900*/  CS2R R86, SRZ ;  /* 0x0000000000567805 */ /* 0x000fe4000001ff00 */
        /* <DEDUP_REMOVED lines=13> */
[----:B------:R-:W-:Y:S01]  /*79e0*/  CS2R R128, SRZ ;  /* 0x0000000000807805 */ /* 0x000fe2000001ff00 */
[----:B------:R-:W-:Y:S06]  /*79f0*/  @P0 BRA `(.L_x_110) ;  /* 0x00000000000c0947 */ /* 0x000fec0003800000 */
[----:B------:R-:W-:Y:S04]  /*7a00*/  SHF.L.U32 R4, R149, 0x1f, RZ ;  /* 0x0000001f95047819 */ /* 0x000fe800000006ff */
[----:B------:R-:W1:Y:S02]  /*7a10*/  SYNCS.PHASECHK.TRANS64.TRYWAIT P0, [UR44+0x20], R4 ;  /* 0x00002004ff0075a7 */ /* 0x000e64000800112c */
[----:B-1----:R-:W-:Y:S05]  /*7a20*/  @!P0 BRA `(.L_x_111) ;  /* 0x0000005c00588947 */ /* 0x002fea0003800000 */
.L_x_110:
[----:B------:R-:W-:Y:S05]  /*7a30*/  BSYNC B0 ;  /* 0x0000000000007941 */ /* 0x000fea0003800000 */
.L_x_109:
[----:B------:R-:W-:Y:S01]  /*7a40*/  ISETP.NE.AND P0, PT, R93, RZ, PT ;  /* 0x000000ff5d00720c */ /* 0x000fe20003f05270 */
[----:B------:R-:W-:Y:S11]  /*7a50*/  HFMA2 R77, -RZ, RZ, 0, 5.9604644775390625e-08 ;  /* 0x00000001ff4d7431 */ /* 0x000ff600000001ff */
[----:B------:R-:W-:Y:S01]  /*7a60*/  @!UPT UIADD3 URZ, UPT, UPT, URZ, URZ, URZ ;  /* 0x000000fffffff290 */ /* 0x000fe2000fffe0ff */
[----:B------:R2:W1:Y:S04]  /*7a70*/  @P0 LDS.128 R84, [R164+UR44+0x400] ;  /* 0x0004002ca4540984 */ /* 0x0004680008000c00 */
[----:B------:R2:W1:Y:S04]  /*7a80*/  @P0 LDS.128 R80, [R163+0x400] ;  /* 0x00040000a3500984 */ /* 0x0004680000000c00 */
[----:B------:R2:W1:Y:S04]  /*7a90*/  @P0 LDS.128 R88, [R162+0x400] ;  /* 0x00040000a2580984 */ /* 0x0004680000000c00 */
[----:B------:R2:W1:Y:S04]  /*7aa0*/  @P0 LDS.128 R96, [R161+0x400] ;  /* 0x00040000a1600984 */ /* 0x0004680000000c00 */
[----:B------:R2:W1:Y:S04]  /*7ab0*/  @P0 LDS.128 R104, [R147+0x400] ;  /* 0x0004000093680984 */ /* 0x0004680000000c00 */
[----:B------:R2:W1:Y:S04]  /*7ac0*/  @P0 LDS.128 R112, [R160+0x400] ;  /* 0x00040000a0700984 */ /* 0x0004680000000c00 */
[----:B------:R2:W1:Y:S04]  /*7ad0*/  @P0 LDS.128 R120, [R159+0x400] ;  /* 0x000400009f780984 */ /* 0x0004680000000c00 */
[----:B------:R2:W1:Y:S02]  /*7ae0*/  @P0 LDS.128 R128, [R158+0x400] ;  /* 0x000400009e800984 */ /* 0x0004640000000c00 */
.L_x_108:
[----:B------:R-:W-:Y:S05]  /*7af0*/  BSYNC B1 ;  /* 0x0000000000017941 */ /* 0x000fea0003800000 */
.L_x_107:
[----:B------:R-:W-:Y:S05]  /*7b00*/  IMAD.IADD R64, R69, 0x1, R70 ;  /* 0x0000000145407824 */ /* 0x000fea00078e0246 */
[----:B-1----:R-:W-:Y:S04]  /*7b10*/  SHF.R.U32.HI R3, RZ, 0x15, R64 ;  /* 0x00000015ff037819 */ /* 0x002fe80000011640 */
[----:B------:R-:W-:Y:S01]  /*7b20*/  LOP3.LUT P0, RZ, R3, 0x3, R140, 0x48, !PT ;  /* 0x0000000303ff7812 */ /* 0x000fe2000780488c */
[----:B------:R-:W-:Y:S01]  /*7b30*/  @!UPT UIADD3 URZ, UPT, UPT, URZ, URZ, URZ ;  /* 0x000000fffffff290 */ /* 0x000fe2000fffe0ff */
[----:B----4-:R-:W-:Y:S11]  /*7b40*/  @P1 BRA `(.L_x_112) ;  /* 0x0000000000081947 */ /* 0x010ff60003800000 */
[----:B------:R-:W1:Y:S02]  /*7b50*/  SYNCS.PHASECHK.TRANS64.TRYWAIT P1, [UR44+0x90], R0 ;  /* 0x00009000ff0075a7 */ /* 0x000e64000802112c */
[----:B-1----:R-:W-:Y:S05]  /*7b60*/  @!P1 BRA `(.L_x_113) ;  /* 0x0000005c00209947 */ /* 0x002fea0003800000 */
.L_x_112:
[----:B------:R-:W-:Y:S05]  /*7b70*/  @!P0 BRA `(.L_x_114) ;  /* 0x0000000000408947 */ /* 0x000fea0003800000 */
[----:B------:R-:W4:Y:S01]  /*7b80*/  LDCU.64 UR8, c[0x4][0x70] ;  /* 0x01000e00ff0877ac */ /* 0x000f220008000a00 */
[----:B------:R-:W-:Y:S01]  /*7b90*/  MOV R15, 0x0 ;  /* 0x00000000000f7802 */ /* 0x000fe20000000f00 */
[----:B------:R-:W-:Y:S02]  /*7ba0*/  HFMA2 R12, -RZ, RZ, 0, 5.9604644775390625e-08 ;  /* 0x00000001ff0c7431 */ /* 0x000fe400000001ff */
[----:B------:R-:W-:Y:S02]  /*7bb0*/  IMAD.MOV.U32 R8, RZ, RZ, 0x192 ;  /* 0x00000192ff087424 */ /* 0x000fe400078e00ff */
[----:B------:R-:W-:Y:S01]  /*7bc0*/  IMAD.MOV.U32 R13, RZ, RZ, RZ ;  /* 0x000000ffff0d7224 */ /* 0x000fe200078e00ff */
[----:B------:R-:W5:Y:S01]  /*7bd0*/  LDCU.64 UR6, c[0x4][0x78] ;  /* 0x01000f00ff0677ac */ /* 0x000f620008000a00 */
[----:B------:R-:W1:Y:S01]  /*7be0*/  LDC.64 R14, c[0x4][R15] ;  /* 0x010000000f0e7b82 */ /* 0x000e620000000a00 */
[----:B------:R-:W2:Y:S01]  /*7bf0*/  LDCU.64 UR4, c[0x4][0x10] ;  /* 0x01000200ff0477ac */ /* 0x000ea20008000a00 */
[----:B----4-:R-:W-:Y:S01]  /*7c00*/  MOV R5, UR9 ;  /* 0x0000000900057c02 */ /* 0x010fe20008000f00 */
[----:B------:R-:W-:Y:S01]  /*7c10*/  IMAD.U32 R4, RZ, RZ, UR8 ;  /* 0x00000008ff047e24 */ /* 0x000fe2000f8e00ff */
[----:B-----5:R-:W-:Y:S01]  /*7c20*/  MOV R7, UR7 ;  /* 0x0000000700077c02 */ /* 0x020fe20008000f00 */
[----:B------:R-:W-:Y:S01]  /*7c30*/  IMAD.U32 R6, RZ, RZ, UR6 ;  /* 0x00000006ff067e24 */ /* 0x000fe2000f8e00ff */
[----:B--2---:R-:W-:Y:S01]  /*7c40*/  MOV R11, UR5 ;  /* 0x00000005000b7c02 */ /* 0x004fe20008000f00 */
[----:B------:R-:W-:Y:S02]  /*7c50*/  IMAD.U32 R10, RZ, RZ, UR4 ;  /* 0x00000004ff0a7e24 */ /* 0x000fe4000f8e00ff */
[----:B------:R-:W-:Y:S07]  /*7c60*/  LEPC R20, `(.L_x_114) ;  /* 0x000000001014794e */ /* 0x000fee0000000000 */
[----:B-1-3--:R-:W-:Y:S05]  /*7c70*/  CALL.ABS.NOINC R14 ;  /* 0x000000000e007343 */ /* 0x00afea0003c00000 */
.L_x_114:
[----:B------:R-:W-:Y:S01]  /*7c80*/  SHF.L.U32 R72, R84, 0x10, RZ ;  /* 0x0000001054487819 */ /* 0x000fe200000006ff */
[----:B------:R-:W-:Y:S05]  /*7c90*/  WARPSYNC.ALL ;  /* 0x0000000000007948 */ /* 0x000fea0003800000 */
[----:B------:R-:W-:Y:S01]  /*7ca0*/  R2UR UR4, R64 ;  /* 0x00000000400472ca */ /* 0x000fe200000e0000 */
[----:B------:R-:W-:Y:S01]  /*7cb0*/  BSSY.RECONVERGENT B0, `(.L_x_115) ;  /* 0x0000101000007945 */ /* 0x000fe20003800200 */
[----:B------:R-:W-:Y:S02]  /*7cc0*/  LOP3.LUT R74, R84, 0xffff0000, RZ, 0xc0, !PT ;  /* 0xffff0000544a7812 */ /* 0x000fe400078ec0ff */
[----:B------:R-:W-:Y:S02]  /*7cd0*/  LOP3.LUT R76, R85, 0xffff0000, RZ, 0xc0, !PT ;  /* 0xffff0000554c7812 */ /* 0x000fe400078ec0ff */
[----:B------:R-:W-:Y:S02]  /*7ce0*/  SHF.L.U32 R73, R86, 0x10, RZ ;  /* 0x0000001056497819 */ /* 0x000fe400000006ff */
[----:B------:R-:W-:Y:S02]  /*7cf0*/  SHF.L.U32 R75, R80, 0x10, RZ ;  /* 0x00000010504b7819 */ /* 0x000fe400000006ff */
[----:B------:R-:W-:Y:S02]  /*7d00*/  R2UR UR5, R155 ;  /* 0x000000009b0572ca */ /* 0x000fe400000e0000 */
[----:B------:R-:W-:Y:S01]  /*7d10*/  ISETP.NE.AND P0, PT, R152, RZ, PT ;  /* 0x000000ff9800720c */ /* 0x000fe20003f05270 */
[----:B------:R-:W4:Y:S01]  /*7d20*/  LDTM.x64 R4, tmem[UR4] ;  /* 0x00000004000479ee */ /* 0x000f220008340000 */
[----:B------:R-:W-:Y:S09]  /*7d30*/  NOP ;  /* 0x0000000000007918 */ /* 0x000ff20000000000 */
[----:B----4-:R-:W-:Y:S01]  /*7d40*/  SYNCS.ARRIVE.TRANS64.RED.A1T0 RZ, [UR5], RZ ;  /* 0x000000ffffff79a7 */ /* 0x010fe20008100405 */
[C---:B-1-3--:R-:W-:Y:S01]  /*7d50*/  FMUL R0, R68.reuse, R4 ;  /* 0x0000000444007220 */ /* 0x04afe20000400000 */
[C---:B------:R-:W-:Y:S01]  /*7d60*/  FMUL R3, R68.reuse, R5 ;  /* 0x0000000544037220 */ /* 0x040fe20000400000 */
[C---:B------:R-:W-:Y:S01]  /*7d70*/  FMUL R6, R68.reuse, R6 ;  /* 0x0000000644067220 */ /* 0x040fe20000400000 */
[C---:B------:R-:W-:Y:S01]  /*7d80*/  FMUL R7, R68.reuse, R7 ;  /* 0x0000000744077220 */ /* 0x040fe20000400000 */
[----:B------:R-:W-:Y:S01]  /*7d90*/  FFMA R0, R71, R72, R0 ;  /* 0x0000004847007223 */ /* 0x000fe20000000000 */
[----:B------:R-:W-:Y:S01]  /*7da0*/  SHF.L.U32 R72, R85, 0x10, RZ ;  /* 0x0000001055487819 */ /* 0x000fe200000006ff */
[C---:B------:R-:W-:Y:S01]  /*7db0*/  FMUL R4, R68.reuse, R8 ;  /* 0x0000000844047220 */ /* 0x040fe20000400000 */
[----:B------:R-:W-:Y:S01]  /*7dc0*/  FFMA R3, R71, R74, R3 ;  /* 0x0000004a47037223 */ /* 0x000fe20000000003 */
[----:B------:R-:W-:Y:S01]  /*7dd0*/  LOP3.LUT R74, R87, 0xffff0000, RZ, 0xc0, !PT ;  /* 0xffff0000574a7812 */ /* 0x000fe200078ec0ff */
[----:B------:R-:W-:Y:S01]  /*7de0*/  FMUL R5, R68, R9 ;  /* 0x0000000944057220 */ /* 0x000fe20000400000 */
[C---:B------:R-:W-:Y:S01]  /*7df0*/  FFMA R6, R71.reuse, R72, R6 ;  /* 0x0000004847067223 */ /* 0x040fe20000000006 */
[----:B------:R-:W-:Y:S01]  /*7e00*/  LOP3.LUT R72, R86, 0xffff0000, RZ, 0xc0, !PT ;  /* 0xffff000056487812 */ /* 0x000fe200078ec0ff */
[----:B------:R-:W-:Y:S01]  /*7e10*/  FFMA R7, R71, R76, R7 ;  /* 0x0000004c47077223 */ /* 0x000fe20000000007 */
[----:B------:R-:W-:Y:S01]  /*7e20*/  LOP3.LUT R76, R83, 0xffff0000, RZ, 0xc0, !PT ;  /* 0xffff0000534c7812 */ /* 0x000fe200078ec0ff */
[----:B------:R-:W-:Y:S01]  /*7e30*/  FFMA R4, R71, R73, R4 ;  /* 0x0000004947047223 */ /* 0x000fe20000000004 */
[----:B------:R-:W-:Y:S01]  /*7e40*/  SHF.L.U32 R73, R87, 0x10, RZ ;  /* 0x0000001057497819 */ /* 0x000fe200000006ff */
[----:B------:R-:W-:Y:S01]  /*7e50*/  FMUL R10, R68, R10 ;  /* 0x0000000a440a7220 */ /* 0x000fe20000400000 */
[----:B------:R-:W-:Y:S01]  /*7e60*/  F2FP.BF16.F32.PACK_AB R100, R3, R0 ;  /* 0x000000000364723e */ /* 0x000fe200000010ff */
[----:B------:R-:W-:Y:S01]  /*7e70*/  FFMA R5, R71, R72, R5 ;  /* 0x0000004847057223 */ /* 0x000fe20000000005 */
[----:B------:R-:W-:Y:S01]  /*7e80*/  LOP3.LUT R72, R80, 0xffff0000, RZ, 0xc0, !PT ;  /* 0xffff000050487812 */ /* 0x000fe200078ec0ff */
[C---:B------:R-:W-:Y:S01]  /*7e90*/  FMUL R11, R68.reuse, R11 ;  /* 0x0000000b440b7220 */ /* 0x040fe20000400000 */
[----:B------:R-:W-:Y:S01]  /*7ea0*/  F2FP.BF16.F32.PACK_AB R101, R7, R6 ;  /* 0x000000060765723e */ /* 0x000fe200000010ff */
[C---:B------:R-:W-:Y:S01]  /*7eb0*/  FMUL R8, R68.reuse, R12 ;  /* 0x0000000c44087220 */ /* 0x040fe20000400000 */
[----:B------:R-:W-:Y:S01]  /*7ec0*/  F2FP.BF16.F32.PACK_AB R102, R5, R4 ;  /* 0x000000040566723e */ /* 0x000fe200000010ff */
[----:B------:R-:W-:Y:S01]  /*7ed0*/  FFMA R10, R71, R73, R10 ;  /* 0x00000049470a7223 */ /* 0x000fe2000000000a */
[----:B------:R-:W-:Y:S01]  /*7ee0*/  SHF.L.U32 R73, R81, 0x10, RZ ;  /* 0x0000001051497819 */ /* 0x000fe200000006ff */
[----:B------:R-:W-:Y:S01]  /*7ef0*/  FMUL R9, R68, R13 ;  /* 0x0000000d44097220 */ /* 0x000fe20000400000 */
[C---:B------:R-:W-:Y:S01]  /*7f00*/  FFMA R11, R71.reuse, R74, R11 ;  /* 0x0000004a470b7223 */ /* 0x040fe2000000000b */
[----:B------:R-:W-:Y:S01]  /*7f10*/  LOP3.LUT R74, R82, 0xffff0000, RZ, 0xc0, !PT ;  /* 0xffff0000524a7812 */ /* 0x000fe200078ec0ff */
[----:B------:R-:W-:Y:S01]  /*7f20*/  FMUL R14, R68, R14 ;  /* 0x0000000e440e7220 */ /* 0x000fe20000400000 */
[----:B------:R-:W-:Y:S01]  /*7f30*/  FFMA R8, R71, R75, R8 ;  /* 0x0000004b47087223 */ /* 0x000fe20000000008 */
[----:B------:R-:W-:Y:S01]  /*7f40*/  SHF.L.U32 R75, R83, 0x10, RZ ;  /* 0x00000010534b7819 */ /* 0x000fe200000006ff */
[----:B------:R-:W-:Y:S01]  /*7f50*/  FFMA R9, R71, R72, R9 ;  /* 0x0000004847097223 */ /* 0x000fe20000000009 */
[----:B------:R-:W-:Y:S01]  /*7f60*/  LOP3.LUT R72, R81, 0xffff0000, RZ, 0xc0, !PT ;  /* 0xffff000051487812 */ /* 0x000fe200078ec0ff */
[----:B------:R-:W-:Y:S01]  /*7f70*/  FFMA R14, R71, R73, R14 ;  /* 0x00000049470e7223 */ /* 0x000fe2000000000e */
[----:B------:R-:W-:Y:S01]  /*7f80*/  SHF.L.U32 R73, R82, 0x10, RZ ;  /* 0x0000001052497819 */ /* 0x000fe200000006ff */
[C---:B------:R-:W-:Y:S01]  /*7f90*/  FMUL R15, R68.reuse, R15 ;  /* 0x0000000f440f7220 */ /* 0x040fe20000400000 */
[----:B------:R-:W-:Y:S01]  /*7fa0*/  F2FP.BF16.F32.PACK_AB R103, R11, R10 ;  /* 0x0000000a0b67723e */ /* 0x000fe200000010ff */
[C---:B------:R-:W-:Y:S01]  /*7fb0*/  FMUL R12, R68.reuse, R16 ;  /* 0x00000010440c7220 */ /* 0x040fe20000400000 */
[----:B------:R-:W-:Y:S01]  /*7fc0*/  F2FP.BF16.F32.PACK_AB R108, R9, R8 ;  /* 0x00000008096c723e */ /* 0x000fe200000010ff */
[----:B------:R-:W-:Y:S01]  /*7fd0*/  FMUL R13, R68, R17 ;  /* 0x00000011440d7220 */ /* 0x000fe20000400000 */
[C---:B------:R-:W-:Y:S01]  /*7fe0*/  FFMA R15, R71.reuse, R72, R15 ;  /* 0x00000048470f7223 */ /* 0x040fe2000000000f */
[----:B------:R-:W-:Y:S01]  /*7ff0*/  SHF.L.U32 R72, R88, 0x10, RZ ;  /* 0x0000001058487819 */ /* 0x000fe200000006ff */
[C---:B------:R-:W-:Y:S01]  /*8000*/  FMUL R18, R68.reuse, R18 ;  /* 0x0000001244127220 */ /* 0x040fe20000400000 */
[----:B------:R-:W-:Y:S01]  /*8010*/  FMUL R19, R68, R19 ;  /* 0x0000001344137220 */ /* 0x000fe20000400000 */
[----:B------:R-:W-:Y:S01]  /*8020*/  FFMA R12, R71, R73, R12 ;  /* 0x00000049470c7223 */ /* 0x000fe2000000000c */
[----:B------:R-:W-:Y:S01]  /*8030*/  SHF.L.U32 R73, R90, 0x10, RZ ;  /* 0x000000105a497819 */ /* 0x000fe200000006ff */
[----:B------:R-:W-:Y:S01]  /*8040*/  FMUL R16, R68, R20 ;  /* 0x0000001444107220 */ /* 0x000fe20000400000 */
[----:B------:R-:W-:Y:S01]  /*8050*/  F2FP.BF16.F32.PACK_AB R109, R15, R14 ;  /* 0x0000000e0f6d723e */ /* 0x000fe200000010ff */
[C---:B------:R-:W-:Y:S01]  /*8060*/  FFMA R13, R71.reuse, R74, R13 ;  /* 0x0000004a470d7223 */ /* 0x040fe2000000000d */
[----:B------:R-:W-:Y:S01]  /*8070*/  LOP3.LUT R74, R88, 0xffff0000, RZ, 0xc0, !PT ;  /* 0xffff0000584a7812 */ /* 0x000fe200078ec0ff */
        /* <DEDUP_REMOVED lines=8> */
[----:B------:R-:W-:Y:S01]  /*8100*/  FMUL R22, R68, R22 ;  /* 0x0000001644167220 */ /* 0x000fe20000400000 */
[----:B------:R-:W-:Y:S01]  /*8110*/  F2FP.BF16.F32.PACK_AB R111, R19, R18 ;  /* 0x00000012136f723e */ /* 0x000fe200000010ff */
[C---:B------:R-:W-:Y:S01]  /*8120*/  FFMA R17, R71.reuse, R74, R17 ;  /* 0x0000004a47117223 */ /* 0x040fe20000000011 */
[----:B------:R-:W-:Y:S01]  /*8130*/  LOP3.LUT R74, R90, 0xffff0000, RZ, 0xc0, !PT ;  /* 0xffff00005a4a7812 */ /* 0x000fe200078ec0ff */
[----:B------:R-:W-:Y:S01]  /*8140*/  FFMA R22, R71, R72, R22 ;  /* 0x0000004847167223 */ /* 0x000fe20000000016 */
[----:B------:R-:W-:Y:S01]  /*8150*/  LOP3.LUT R72, R89, 0xffff0000, RZ, 0xc0, !PT ;  /* 0xffff000059487812 */ /* 0x000fe200078ec0ff */
[C---:B------:R-:W-:Y:S01]  /*8160*/  FMUL R23, R68.reuse, R23 ;  /* 0x0000001744177220 */ /* 0x040fe20000400000 */
[----:B------:R-:W-:Y:S01]  /*8170*/  F2FP.BF16.F32.PACK_AB R116, R17, R16 ;  /* 0x000000101174723e */ /* 0x000fe200000010ff */
[C---:B------:R-:W-:Y:S01]  /*8180*/  FMUL R20, R68.reuse, R24 ;  /* 0x0000001844147220 */ /* 0x040fe20000400000 */
[----:B------:R-:W-:Y:S01]  /*8190*/  FMUL R21, R68, R25 ;  /* 0x0000001944157220 */ /* 0x000fe20000400000 */
[C---:B------:R-:W-:Y:S01]  /*81a0*/  FFMA R23, R71.reuse, R72, R23 ;  /* 0x0000004847177223 */ /* 0x040fe20000000017 */
[----:B------:R-:W-:Y:S01]  /*81b0*/  SHF.L.U32 R72, R96, 0x10, RZ ;  /* 0x0000001060487819 */ /* 0x000fe200000006ff */
[C---:B------:R-:W-:Y:S01]  /*81c0*/  FMUL R26, R68.reuse, R26 ;  /* 0x0000001a441a7220 */ /* 0x040fe20000400000 */
[C---:B------:R-:W-:Y:S01]  /*81d0*/  FMUL R27, R68.reuse, R27 ;  /* 0x0000001b441b7220 */ /* 0x040fe20000400000 */
        /* <DEDUP_REMOVED lines=9> */
[----:B------:R-:W-:Y:S01]  /*8270*/  F2FP.BF16.F32.PACK_AB R118, R21, R20 ;  /* 0x000000141576723e */ /* 0x000fe200000010ff */
[----:B------:R-:W-:Y:S01]  /*8280*/  FFMA R24, R71, R72, R24 ;  /* 0x0000004847187223 */ /* 0x000fe20000000018 */
[----:B------:R-:W-:Y:S01]  /*8290*/  LOP3.LUT R72, R97, 0xffff0000, RZ, 0xc0, !PT ;  /* 0xffff000061487812 */ /* 0x000fe200078ec0ff */
[C---:B------:R-:W-:Y:S01]  /*82a0*/  FMUL R25, R68.reuse, R29 ;  /* 0x0000001d44197220 */ /* 0x040fe20000400000 */
[----:B------:R-:W-:Y:S01]  /*82b0*/  F2FP.BF16.F32.PACK_AB R119, R27, R26 ;  /* 0x0000001a1b77723e */ /* 0x000fe200000010ff */
[C---:B------:R-:W-:Y:S01]  /*82c0*/  FMUL R30, R68.reuse, R30 ;  /* 0x0000001e441e7220 */ /* 0x040fe20000400000 */
[----:B------:R-:W-:Y:S01]  /*82d0*/  LOP3.LUT R76, R131, 0xffff0000, RZ, 0xc0, !PT ;  /* 0xffff0000834c7812 */ /* 0x000fe200078ec0ff */
[----:B------:R-:W-:Y:S01]  /*82e0*/  FMUL R31, R68, R31 ;  /* 0x0000001f441f7220 */ /* 0x000fe20000400000 */
[----:B------:R-:W-:Y:S01]  /*82f0*/  FFMA R25, R71, R74, R25 ;  /* 0x0000004a47197223 */ /* 0x000fe20000000019 */
[----:B------:R-:W-:Y:S01]  /*8300*/  LOP3.LUT R74, R99, 0xffff0000, RZ, 0xc0, !PT ;  /* 0xffff0000634a7812 */ /* 0x000fe200078ec0ff */
[C---:B------:R-:W-:Y:S01]  /*8310*/  FFMA R30, R71.reuse, R73, R30 ;  /* 0x00000049471e7223 */ /* 0x040fe2000000001e */
[C---:B------:R-:W-:Y:S01]  /*8320*/  SHF.L.U32 R73, R98.reuse, 0x10, RZ ;  /* 0x0000001062497819 */ /* 0x040fe200000006ff */
[C---:B------:R-:W-:Y:S01]  /*8330*/  FFMA R31, R71.reuse, R72, R31 ;  /* 0x00000048471f7223 */ /* 0x040fe2000000001f */
[----:B------:R-:W-:Y:S01]  /*8340*/  LOP3.LUT R72, R98, 0xffff0000, RZ, 0xc0, !PT ;  /* 0xffff000062487812 */ /* 0x000fe200078ec0ff */
[C---:B------:R-:W-:Y:S01]  /*8350*/  FMUL R28, R68.reuse, R32 ;  /* 0x00000020441c7220 */ /* 0x040fe20000400000 */
[C---:B------:R-:W-:Y:S01]  /*8360*/  FMUL R29, R68.reuse, R33 ;  /* 0x00000021441d7220 */ /* 0x040fe20000400000 */
[C---:B------:R-:W-:Y:S01]  /*8370*/  FMUL R34, R68.reuse, R34 ;  /* 0x0000002244227220 */ /* 0x040fe20000400000 */
[----:B------:R-:W-:Y:S01]  /*8380*/  FMUL R35, R68, R35 ;  /* 0x0000002344237220 */ /* 0x000fe20000400000 */
[----:B------:R-:W-:Y:S01]  /*8390*/  FFMA R28, R71, R73, R28 ;  /* 0x00000049471c7223 */ /* 0x000fe2000000001c */
[----:B------:R-:W-:Y:S01]  /*83a0*/  SHF.L.U32 R73, R105, 0x10, RZ ;  /* 0x0000001069497819 */ /* 0x000fe200000006ff */
[C---:B------:R-:W-:Y:S01]  /*83b0*/  FFMA R29, R71.reuse, R72, R29 ;  /* 0x00000048471d7223 */ /* 0x040fe2000000001d */
[C---:B------:R-:W-:Y:S01]  /*83c0*/  SHF.L.U32 R72, R104.reuse, 0x10, RZ ;  /* 0x0000001068487819 */ /* 0x040fe200000006ff */
[----:B------:R-:W-:Y:S01]  /*83d0*/  FFMA R34, R71, R75, R34 ;  /* 0x0000004b47227223 */ /* 0x000fe20000000022 */
[----:B------:R-:W-:Y:S01]  /*83e0*/  SHF.L.U32 R75, R107, 0x10, RZ ;  /* 0x000000106b4b7819 */ /* 0x000fe200000006ff */
[C---:B------:R-:W-:Y:S01]  /*83f0*/  FFMA R35, R71.reuse, R74, R35 ;  /* 0x0000004a47237223 */ /* 0x040fe20000000023 */
[----:B------:R-:W-:Y:S01]  /*8400*/  LOP3.LUT R74, R104, 0xffff0000, RZ, 0xc0, !PT ;  /* 0xffff0000684a7812 */ /* 0x000fe200078ec0ff */
[C---:B------:R-:W-:Y:S01]  /*8410*/  FMUL R32, R68.reuse, R36 ;  /* 0x0000002444207220 */ /* 0x040fe20000400000 */
[C---:B------:R-:W-:Y:S01]  /*8420*/  FMUL R33, R68.reuse, R37 ;  /* 0x0000002544217220 */ /* 0x040fe20000400000 */
[----:B------:R-:W-:Y:S01]  /*8430*/  FMUL R38, R68, R38 ;  /* 0x0000002644267220 */ /* 0x000fe20000400000 */
[----:B------:R1:W-:Y:S01]  /*8440*/  STS.128 [R164+UR44+0x400], R100 ;  /* 0x00040064a4007988 */ /* 0x0003e20008000c2c */
[----:B------:R-:W-:Y:S01]  /*8450*/  FFMA R32, R71, R72, R32 ;  /* 0x0000004847207223 */ /* 0x000fe20000000020 */
[----:B------:R-:W-:Y:S01]  /*8460*/  LOP3.LUT R72, R105, 0xffff0000, RZ, 0xc0, !PT ;  /* 0xffff000069487812 */ /* 0x000fe200078ec0ff */
[C---:B------:R-:W-:Y:S01]  /*8470*/  FFMA R33, R71.reuse, R74, R33 ;  /* 0x0000004a47217223 */ /* 0x040fe20000000021 */
[----:B------:R-:W-:Y:S01]  /*8480*/  LOP3.LUT R74, R106, 0xffff0000, RZ, 0xc0, !PT ;  /* 0xffff00006a4a7812 */ /* 0x000fe200078ec0ff */
[----:B------:R-:W-:Y:S01]  /*8490*/  FMUL R39, R68, R39 ;  /* 0x0000002744277220 */ /* 0x000fe20000400000 */
[C---:B------:R-:W-:Y:S01]  /*84a0*/  FFMA R38, R71.reuse, R73, R38 ;  /* 0x0000004947267223 */ /* 0x040fe20000000026 */
[----:B------:R-:W-:Y:S01]  /*84b0*/  SHF.L.U32 R73, R106, 0x10, RZ ;  /* 0x000000106a497819 */ /* 0x000fe200000006ff */
[C---:B------:R-:W-:Y:S01]  /*84c0*/  FMUL R36, R68.reuse, R40 ;  /* 0x0000002844247220 */ /* 0x040fe20000400000 */
[----:B------:R-:W-:Y:S01]  /*84d0*/  FFMA R39, R71, R72, R39 ;  /* 0x0000004847277223 */ /* 0x000fe20000000027 */
[----:B------:R-:W-:Y:S01]  /*84e0*/  LOP3.LUT R72, R107, 0xffff0000, RZ, 0xc0, !PT ;  /* 0xffff00006b487812 */ /* 0x000fe200078ec0ff */
[C---:B------:R-:W-:Y:S01]  /*84f0*/  FMUL R37, R68.reuse, R41 ;  /* 0x0000002944257220 */ /* 0x040fe20000400000 */
[C---:B------:R-:W-:Y:S01]  /*8500*/  FMUL R42, R68.reuse, R42 ;  /* 0x0000002a442a7220 */ /* 0x040fe20000400000 */
[----:B------:R-:W-:Y:S01]  /*8510*/  FMUL R43, R68, R43 ;  /* 0x0000002b442b7220 */ /* 0x000fe20000400000 */
[C---:B------:R-:W-:Y:S01]  /*8520*/  FFMA R36, R71.reuse, R73, R36 ;  /* 0x0000004947247223 */ /* 0x040fe20000000024 */
[C---:B------:R-:W-:Y:S01]  /*8530*/  SHF.L.U32 R73, R112.reuse, 0x10, RZ ;  /* 0x0000001070497819 */ /* 0x040fe200000006ff */
[----:B------:R3:W-:Y:S01]  /*8540*/  STS.128 [R163+0x400], R108 ;  /* 0x0004006ca3007388 */ /* 0x0007e20000000c00 */
[----:B------:R-:W-:Y:S01]  /*8550*/  FFMA R37, R71, R74, R37 ;  /* 0x0000004a47257223 */ /* 0x000fe20000000025 */
[----:B------:R-:W-:Y:S01]  /*8560*/  LOP3.LUT R74, R113, 0xffff0000, RZ, 0xc0, !PT ;  /* 0xffff0000714a7812 */ /* 0x000fe200078ec0ff */
[----:B------:R-:W-:Y:S01]  /*8570*/  FFMA R42, R71, R75, R42 ;  /* 0x0000004b472a7223 */ /* 0x000fe2000000002a */
[----:B------:R-:W-:Y:S01]  /*8580*/  SHF.L.U32 R75, R113, 0x10, RZ ;  /* 0x00000010714b7819 */ /* 0x000fe200000006ff */
        /* <DEDUP_REMOVED lines=8> */
[----:B------:R4:W-:Y:S01]  /*8610*/  STS.128 [R162+0x400], R116 ;  /* 0x00040074a2007388 */ /* 0x0009e20000000c00 */
[C---:B------:R-:W-:Y:S01]  /*8620*/  FFMA R41, R71.reuse, R72, R41 ;  /* 0x0000004847297223 */ /* 0x040fe20000000029 */
[C---:B------:R-:W-:Y:S01]  /*8630*/  SHF.L.U32 R72, R114.reuse, 0x10, RZ ;  /* 0x0000001072487819 */ /* 0x040fe200000006ff */
[----:B------:R-:W-:Y:S01]  /*8640*/  FFMA R46, R71, R75, R46 ;  /* 0x0000004b472e7223 */ /* 0x000fe2000000002e */
[----:B------:R-:W-:Y:S01]  /*8650*/  SHF.L.U32 R75, R121, 0x10, RZ ;  /* 0x00000010794b7819 */ /* 0x000fe200000006ff */
[----:B------:R-:W-:Y:S01]  /*8660*/  FFMA R47, R71, R74, R47 ;  /* 0x0000004a472f7223 */ /* 0x000fe2000000002f */
[----:B------:R-:W-:Y:S01]  /*8670*/  LOP3.LUT R74, R114, 0xffff0000, RZ, 0xc0, !PT ;  /* 0xffff0000724a7812 */ /* 0x000fe200078ec0ff */
[C---:B------:R-:W-:Y:S01]  /*8680*/  FMUL R44, R68.reuse, R48 ;  /* 0x00000030442c7220 */ /* 0x040fe20000400000 */
[----:B-1----:R-:W-:Y:S01]  /*8690*/  F2FP.BF16.F32.PACK_AB R100, R25, R24 ;  /* 0x000000181964723e */ /* 0x002fe200000010ff */
[C---:B------:R-:W-:Y:S01]  /*86a0*/  FMUL R45, R68.reuse, R49 ;  /* 0x00000031442d7220 */ /* 0x040fe20000400000 */
[----:B------:R-:W-:Y:S01]  /*86b0*/  F2FP.BF16.F32.PACK_AB R101, R31, R30 ;  /* 0x0000001e1f65723e */ /* 0x000fe200000010ff */
[----:B------:R-:W-:Y:S01]  /*86c0*/  FMUL R50, R68, R50 ;  /* 0x0000003244327220 */ /* 0x000fe20000400000 */
[----:B------:R-:W-:Y:S01]  /*86d0*/  F2FP.BF16.F32.PACK_AB R102, R29, R28 ;  /* 0x0000001c1d66723e */ /* 0x000fe200000010ff */
[----:B------:R-:W-:Y:S01]  /*86e0*/  FFMA R44, R71, R72, R44 ;  /* 0x00000048472c7223 */ /* 0x000fe2000000002c */
[----:B------:R-:W-:Y:S01]  /*86f0*/  LOP3.LUT R72, R115, 0xffff0000, RZ, 0xc0, !PT ;  /* 0xffff000073487812 */ /* 0x000fe200078ec0ff */
[----:B------:R-:W-:Y:S01]  /*8700*/  FFMA R45, R71, R74, R45 ;  /* 0x0000004a472d7223 */ /* 0x000fe2000000002d */
[----:B------:R-:W-:Y:S01]  /*8710*/  LOP3.LUT R74, R120, 0xffff0000, RZ, 0xc0, !PT ;  /* 0xffff0000784a7812 */ /* 0x000fe200078ec0ff */
[----:B------:R-:W-:Y:S01]  /*8720*/  FMUL R51, R68, R51 ;  /* 0x0000003344337220 */ /* 0x000fe20000400000 */
[----:B------:R-:W-:Y:S01]  /*8730*/  F2FP.BF16.F32.PACK_AB R103, R35, R34 ;  /* 0x000000222367723e */ /* 0x000fe200000010ff */
[----:B------:R-:W-:Y:S01]  /*8740*/  FFMA R50, R71, R73, R50 ;  /* 0x0000004947327223 */ /* 0x000fe20000000032 */
[----:B------:R-:W-:Y:S01]  /*8750*/  SHF.L.U32 R73, R120, 0x10, RZ ;  /* 0x0000001078497819 */ /* 0x000fe200000006ff */
[C---:B------:R-:W-:Y:S01]  /*8760*/  FMUL R48, R68.reuse, R52 ;  /* 0x0000003444307220 */ /* 0x040fe20000400000 */
[----:B---3--:R-:W-:Y:S01]  /*8770*/  F2FP.BF16.F32.PACK_AB R108, R33, R32 ;  /* 0x00000020216c723e */ /* 0x008fe200000010ff */
[----:B------:R-:W-:Y:S01]  /*8780*/  FFMA R51, R71, R72, R51 ;  /* 0x0000004847337223 */ /* 0x000fe20000000033 */
[----:B------:R-:W-:Y:S01]  /*8790*/  LOP3.LUT R72, R121, 0xffff0000, RZ, 0xc0, !PT ;  /* 0xffff000079487812 */ /* 0x000fe200078ec0ff */
[----:B------:R1:W-:Y:S01]  /*87a0*/  STS.128 [R161+0x400], R100 ;  /* 0x00040064a1007388 */ /* 0x0003e20000000c00 */
[----:B------:R-:W-:Y:S01]  /*87b0*/  F2FP.BF16.F32.PACK_AB R109, R39, R38 ;  /* 0x00000026276d723e */ /* 0x000fe200000010ff */
[C---:B------:R-:W-:Y:S01]  /*87c0*/  FMUL R49, R68.reuse, R53 ;  /* 0x0000003544317220 */ /* 0x040fe20000400000 */
[----:B------:R-:W-:Y:S01]  /*87d0*/  F2FP.BF16.F32.PACK_AB R110, R37, R36 ;  /* 0x00000024256e723e */ /* 0x000fe200000010ff */
[C---:B------:R-:W-:Y:S01]  /*87e0*/  FMUL R54, R68.reuse, R54 ;  /* 0x0000003644367220 */ /* 0x040fe20000400000 */
[----:B------:R-:W-:Y:S01]  /*87f0*/  F2FP.BF16.F32.PACK_AB R111, R43, R42 ;  /* 0x0000002a2b6f723e */ /* 0x000fe200000010ff */
[----:B------:R-:W-:Y:S01]  /*8800*/  FMUL R55, R68, R55 ;  /* 0x0000003744377220 */ /* 0x000fe20000400000 */
[----:B----4-:R-:W-:Y:S01]  /*8810*/  F2FP.BF16.F32.PACK_AB R116, R41, R40 ;  /* 0x000000282974723e */ /* 0x010fe200000010ff */
[C---:B------:R-:W-:Y:S01]  /*8820*/  FFMA R48, R71.reuse, R73, R48 ;  /* 0x0000004947307223 */ /* 0x040fe20000000030 */
[C---:B------:R-:W-:Y:S01]  /*8830*/  FFMA R49, R71.reuse, R74, R49 ;  /* 0x0000004a47317223 */ /* 0x040fe20000000031 */
[----:B------:R1:W-:Y:S01]  /*8840*/  STS.128 [R147+0x400], R108 ;  /* 0x0004006c93007388 */ /* 0x0003e20000000c00 */
[C---:B------:R-:W-:Y:S01]  /*8850*/  SHF.L.U32 R73, R122.reuse, 0x10, RZ ;  /* 0x000000107a497819 */ /* 0x040fe200000006ff */
[----:B------:R-:W-:Y:S01]  /*8860*/  FFMA R54, R71, R75, R54 ;  /* 0x0000004b47367223 */ /* 0x000fe20000000036 */
[----:B------:R-:W-:Y:S01]  /*8870*/  SHF.L.U32 R75, R123, 0x10, RZ ;  /* 0x000000107b4b7819 */ /* 0x000fe200000006ff */
[----:B------:R-:W-:Y:S01]  /*8880*/  FFMA R55, R71, R72, R55 ;  /* 0x0000004847377223 */ /* 0x000fe20000000037 */
[----:B------:R-:W-:Y:S01]  /*8890*/  LOP3.LUT R72, R122, 0xffff0000, RZ, 0xc0, !PT ;  /* 0xffff00007a487812 */ /* 0x000fe200078ec0ff */
[C---:B------:R-:W-:Y:S01]  /*88a0*/  FMUL R52, R68.reuse, R56 ;  /* 0x0000003844347220 */ /* 0x040fe20000400000 */
[----:B------:R-:W-:Y:S01]  /*88b0*/  LOP3.LUT R74, R123, 0xffff0000, RZ, 0xc0, !PT ;  /* 0xffff00007b4a7812 */ /* 0x000fe200078ec0ff */
[C---:B------:R-:W-:Y:S01]  /*88c0*/  FMUL R53, R68.reuse, R57 ;  /* 0x0000003944357220 */ /* 0x040fe20000400000 */
[C---:B------:R-:W-:Y:S01]  /*88d0*/  FMUL R58, R68.reuse, R58 ;  /* 0x0000003a443a7220 */ /* 0x040fe20000400000 */
[----:B------:R-:W-:Y:S01]  /*88e0*/  FMUL R59, R68, R59 ;  /* 0x0000003b443b7220 */ /* 0x000fe20000400000 */
[C---:B------:R-:W-:Y:S01]  /*88f0*/  FFMA R52, R71.reuse, R73, R52 ;  /* 0x0000004947347223 */ /* 0x040fe20000000034 */
[C---:B------:R-:W-:Y:S01]  /*8900*/  FFMA R53, R71.reuse, R72, R53 ;  /* 0x0000004847357223 */ /* 0x040fe20000000035 */
[C---:B------:R-:W-:Y:S01]  /*8910*/  FFMA R58, R71.reuse, R75, R58 ;  /* 0x0000004b473a7223 */ /* 0x040fe2000000003a */
[----:B------:R-:W-:Y:S01]  /*8920*/  FFMA R59, R71, R74, R59 ;  /* 0x0000004a473b7223 */ /* 0x000fe2000000003b */
[----:B------:R-:W-:Y:S01]  /*8930*/  SHF.L.U32 R72, R128, 0x10, RZ ;  /* 0x0000001080487819 */ /* 0x000fe200000006ff */
[----:B------:R-:W-:Y:S01]  /*8940*/  FMUL R56, R68, R60 ;  /* 0x0000003c44387220 */ /* 0x000fe20000400000 */
[----:B------:R-:W-:Y:S01]  /*8950*/  LOP3.LUT R74, R128, 0xffff0000, RZ, 0xc0, !PT ;  /* 0xffff0000804a7812 */ /* 0x000fe200078ec0ff */
[C---:B------:R-:W-:Y:S01]  /*8960*/  FMUL R57, R68.reuse, R61 ;  /* 0x0000003d44397220 */ /* 0x040fe20000400000 */
[----:B------:R-:W-:Y:S01]  /*8970*/  SHF.L.U32 R73, R129, 0x10, RZ ;  /* 0x0000001081497819 */ /* 0x000fe200000006ff */
[C---:B------:R-:W-:Y:S01]  /*8980*/  FMUL R62, R68.reuse, R62 ;  /* 0x0000003e443e7220 */ /* 0x040fe20000400000 */
[----:B------:R-:W-:Y:S01]  /*8990*/  F2FP.BF16.F32.PACK_AB R117, R47, R46 ;  /* 0x0000002e2f75723e */ /* 0x000fe200000010ff */
[----:B------:R-:W-:Y:S01]  /*89a0*/  FFMA R56, R71, R72, R56 ;  /* 0x0000004847387223 */ /* 0x000fe20000000038 */
[----:B------:R-:W-:Y:S01]  /*89b0*/  F2FP.BF16.F32.PACK_AB R118, R45, R44 ;  /* 0x0000002c2d76723e */ /* 0x000fe200000010ff */
[----:B------:R-:W-:Y:S01]  /*89c0*/  FFMA R57, R71, R74, R57 ;  /* 0x0000004a47397223 */ /* 0x000fe20000000039 */
[----:B------:R-:W-:Y:S01]  /*89d0*/  F2FP.BF16.F32.PACK_AB R119, R51, R50 ;  /* 0x000000323377723e */ /* 0x000fe200000010ff */
[----:B------:R-:W-:Y:S01]  /*89e0*/  FFMA R62, R71, R73, R62 ;  /* 0x00000049473e7223 */ /* 0x000fe2000000003e */
[----:B------:R-:W-:Y:S01]  /*89f0*/  LOP3.LUT R72, R129, 0xffff0000, RZ, 0xc0, !PT ;  /* 0xffff000081487812 */ /* 0x000fe200078ec0ff */
[----:B------:R-:W-:Y:S01]  /*8a00*/  FMUL R63, R68, R63 ;  /* 0x0000003f443f7220 */ /* 0x000fe20000400000 */
[----:B------:R-:W-:Y:S01]  /*8a10*/  SHF.L.U32 R73, R130, 0x10, RZ ;  /* 0x0000001082497819 */ /* 0x000fe200000006ff */
[----:B------:R1:W-:Y:S01]  /*8a20*/  STS.128 [R160+0x400], R116 ;  /* 0x00040074a0007388 */ /* 0x0003e20000000c00 */
[----:B------:R-:W-:Y:S01]  /*8a30*/  FMUL R60, R68, R64 ;  /* 0x00000040443c7220 */ /* 0x000fe20000400000 */
[----:B------:R-:W-:Y:S01]  /*8a40*/  LOP3.LUT R74, R130, 0xffff0000, RZ, 0xc0, !PT ;  /* 0xffff0000824a7812 */ /* 0x000fe200078ec0ff */
[C---:B------:R-:W-:Y:S01]  /*8a50*/  FMUL R61, R68.reuse, R65 ;  /* 0x00000041443d7220 */ /* 0x040fe20000400000 */
[----:B------:R-:W-:Y:S01]  /*8a60*/  SHF.L.U32 R75, R131, 0x10, RZ ;  /* 0x00000010834b7819 */ /* 0x000fe200000006ff */
[C---:B------:R-:W-:Y:S01]  /*8a70*/  FMUL R66, R68.reuse, R66 ;  /* 0x0000004244427220 */ /* 0x040fe20000400000 */
[----:B------:R-:W-:Y:S01]  /*8a80*/  FFMA R63, R71, R72, R63 ;  /* 0x00000048473f7223 */ /* 0x000fe2000000003f */
[----:B------:R-:W-:Y:S01]  /*8a90*/  FMUL R67, R68, R67 ;  /* 0x0000004344437220 */ /* 0x000fe20000400000 */
[----:B------:R-:W-:Y:S01]  /*8aa0*/  F2FP.BF16.F32.PACK_AB R124, R49, R48 ;  /* 0x00000030317c723e */ /* 0x000fe200000010ff */
[----:B------:R-:W-:Y:S01]  /*8ab0*/  FFMA R60, R71, R73, R60 ;  /* 0x00000049473c7223 */ /* 0x000fe2000000003c */
[----:B------:R-:W-:Y:S01]  /*8ac0*/  F2FP.BF16.F32.PACK_AB R125, R55, R54 ;  /* 0x00000036377d723e */ /* 0x000fe200000010ff */
[----:B------:R-:W-:Y:S01]  /*8ad0*/  FFMA R61, R71, R74, R61 ;  /* 0x0000004a473d7223 */ /* 0x000fe2000000003d */
[----:B------:R-:W-:Y:S01]  /*8ae0*/  F2FP.BF16.F32.PACK_AB R126, R53, R52 ;  /* 0x00000034357e723e */ /* 0x000fe200000010ff */
[----:B------:R-:W-:Y:S01]  /*8af0*/  FFMA R66, R71, R75, R66 ;  /* 0x0000004b47427223 */ /* 0x000fe20000000042 */
[----:B------:R-:W-:Y:S01]  /*8b00*/  F2FP.BF16.F32.PACK_AB R127, R59, R58 ;  /* 0x0000003a3b7f723e */ /* 0x000fe200000010ff */
[----:B------:R-:W-:Y:S01]  /*8b10*/  FFMA R67, R71, R76, R67 ;  /* 0x0000004c47437223 */ /* 0x000fe20000000043 */
[----:B------:R-:W-:Y:S02]  /*8b20*/  F2FP.BF16.F32.PACK_AB R56, R57, R56 ;  /* 0x000000383938723e */ /* 0x000fe400000010ff */
[----:B------:R-:W-:Y:S01]  /*8b30*/  F2FP.BF16.F32.PACK_AB R57, R63, R62 ;  /* 0x0000003e3f39723e */ /* 0x000fe200000010ff */
[----:B------:R1:W-:Y:S01]  /*8b40*/  STS.128 [R159+0x400], R124 ;  /* 0x0004007c9f007388 */ /* 0x0003e20000000c00 */
[----:B------:R-:W-:Y:S02]  /*8b50*/  F2FP.BF16.F32.PACK_AB R58, R61, R60 ;  /* 0x0000003c3d3a723e */ /* 0x000fe400000010ff */
[----:B------:R-:W-:Y:S05]  /*8b60*/  F2FP.BF16.F32.PACK_AB R59, R67, R66 ;  /* 0x00000042433b723e */ /* 0x000fea00000010ff */
[----:B------:R1:W-:Y:S01]  /*8b70*/  STS.128 [R158+0x400], R56 ;  /* 0x000400389e007388 */ /* 0x0003e20000000c00 */
[----:B------:R-:W-:Y:S01]  /*8b80*/  @!PT LDS RZ, [RZ] ;  /* 0x00000000fffff984 */ /* 0x000fe20000000800 */
[----:B------:R-:W-:Y:S01]  /*8b90*/  @!PT LDS RZ, [RZ] ;  /* 0x00000000fffff984 */ /* 0x000fe20000000800 */
[----:B------:R-:W-:Y:S01]  /*8ba0*/  @!PT LDS RZ, [RZ] ;  /* 0x00000000fffff984 */ /* 0x000fe20000000800 */
[----:B------:R-:W-:Y:S01]  /*8bb0*/  @!PT LDS RZ, [RZ] ;  /* 0x00000000fffff984 */ /* 0x000fe20000000800 */
[----:B------:R3:W-:Y:S07]  /*8bc0*/  MEMBAR.ALL.CTA ;  /* 0x0000000000007992 */ /* 0x0007ee0000008000 */
[----:B---3--:R-:W3:Y:S02]  /*8bd0*/  FENCE.VIEW.ASYNC.S ;  /* 0x00000000000073c6 */ /* 0x008ee40000000000 */
[----:B---3--:R-:W-:Y:S06]  /*8be0*/  BAR.SYNC.DEFER_BLOCKING 0x1, 0x80 ;  /* 0x0042000000007b1d */ /* 0x008fec0000010000 */
[----:B------:R-:W-:Y:S05]  /*8bf0*/  @P0 BRA `(.L_x_116) ;  /* 0x0000000000300947 */ /* 0x000fea0003800000 */
[----:B------:R-:W3:Y:S01]  /*8c00*/  LDCU.64 UR6, c[0x0][0x348] ;  /* 0x00006900ff0677ac */ /* 0x000ee20008000a00 */
[----:B------:R-:W-:Y:S01]  /*8c10*/  R2UR UR5, R70 ;  /* 0x00000000460572ca */ /* 0x000fe200000e0000 */
[----:B------:R-:W-:Y:S01]  /*8c20*/  UIADD3 UR4, UPT, UPT, UR44, 0x400, URZ ;  /* 0x000004002c047890 */ /* 0x000fe2000fffe0ff */
[----:B------:R-:W-:Y:S05]  /*8c30*/  UMOV UR51, UR52 ;  /* 0x0000003400337c82 */ /* 0x000fea0008000000 */
[----:B------:R-:W-:Y:S06]  /*8c40*/  IMAD.U32 R144, RZ, RZ, UR4 ;  /* 0x00000004ff907e24 */ /* 0x000fec000f8e00ff */
[----:B------:R-:W-:Y:S01]  /*8c50*/  UIADD3 UR49, UPT, UPT, UR53, UR5, URZ ;  /* 0x0000000535317290 */ /* 0x000fe2000fffe0ff */
[----:B------:R-:W-:Y:S01]  /*8c60*/  R2UR UR48, R144 ;  /* 0x00000000903072ca */ /* 0x000fe200000e0000 */
[----:B---3--:R-:W-:Y:S04]  /*8c70*/  UIADD3 UR4, UP0, UPT, UR6, 0xa80, URZ ;  /* 0x00000a8006047890 */ /* 0x008fe8000ff1e0ff */
[----:B------:R-:W-:Y:S09]  /*8c80*/  UIADD3.X UR5, UPT, UPT, URZ, UR7, URZ, UP0, !UPT ;  /* 0x00000007ff057290 */ /* 0x000ff200087fe4ff */
[----:B------:R3:W-:Y:S01]  /*8c90*/  UTMASTG.3D [UR48], [UR4] ;  /* 0x00000030040073b5 */ /* 0x0007e20008010000 */
[----:B------:R0:W-:Y:S01]  /*8ca0*/  UTMACMDFLUSH ;  /* 0x00000000000079b7 */ /* 0x0001e20000000000 */
[----:B---3--:R-:W-:Y:S04]  /*8cb0*/  DEPBAR.LE SB0, 0x1 ;  /* 0x000080400000791a */ /* 0x008fe80000000000 */
.L_x_116:
[----:B------:R-:W-:Y:S05]  /*8cc0*/  BSYNC.RECONVERGENT B0 ;  /* 0x0000000000007941 */ /* 0x000fea0003800200 */
.L_x_115:
[----:B------:R-:W-:Y:S01]  /*8cd0*/  BAR.SYNC.DEFER_BLOCKING 0x1, 0x80 ;  /* 0x0042000000007b1d */ /* 0x000fe20000010000 */
[----:B------:R-:W-:Y:S01]  /*8ce0*/  ISETP.NE.AND P1, PT, R157, RZ, PT ;  /* 0x000000ff9d00720c */ /* 0x000fe20003f25270 */
[----:B------:R-:W-:Y:S01]  /*8cf0*/  UISETP.NE.AND UP0, UPT, UR54, URZ, UPT ;  /* 0x000000ff3600728c */ /* 0x000fe2000bf05270 */
[----:B------:R-:W-:Y:S11]  /*8d00*/  LEA R3, R77, UR44, 0x3 ;  /* 0x0000002c4d037c11 */ /* 0x000ff6000f8e18ff */
[----:B------:R-:W-:Y:S01]  /*8d10*/  @P1 SHF.L.U32 R6, R149, 0x1f, RZ ;  /* 0x0000001f95061819 */ /* 0x000fe200000006ff */
[----:B------:R-:W-:Y:S06]  /*8d20*/  BRA.U !UP0, `(.L_x_117) ;  /* 0x0000000108247547 */ /* 0x000fec000b800000 */
[----:B------:R-:W3:Y:S01]  /*8d30*/  S2R R0, SR_CgaCtaId ;  /* 0x0000000000007919 */ /* 0x000ee20000008800 */
[----:B------:R-:W-:Y:S01]  /*8d40*/  IMAD.U32 R4, RZ, RZ, UR47 ;  /* 0x0000002fff047e24 */ /* 0x000fe2000f8e00ff */
[----:B------:R-:W-:Y:S04]  /*8d50*/  UIADD3 UR4, UPT, UPT, UR47, 0x1, URZ ;  /* 0x000000012f047890 */ /* 0x000fe8000fffe0ff */
[----:B------:R-:W-:Y:S01]  /*8d60*/  @P1 LEA R4, R4, UR44, 0x3 ;  /* 0x0000002c04041c11 */ /* 0x000fe2000f8e18ff */
[----:B------:R-:W-:Y:S04]  /*8d70*/  UISETP.NE.AND UP0, UPT, UR4, 0x4, UPT ;  /* 0x000000040400788c */ /* 0x000fe8000bf05270 */
[----:B------:R-:W-:Y:S01]  /*8d80*/  @P1 VIADD R5, R4, 0x40 ;  /* 0x0000004004051836 */ /* 0x000fe20000000000 */
[----:B------:R-:W-:Y:S04]  /*8d90*/  USEL UR47, UR4, URZ, UP0 ;  /* 0x000000ff042f7287 */ /* 0x000fe80008000000 */
[----:B---3--:R-:W-:Y:S04]  /*8da0*/  @P1 PRMT R0, R0, 0x654, R5 ;  /* 0x0000065400001816 */ /* 0x008fe80000000005 */
[----:B------:R3:W-:Y:S04]  /*8db0*/  @P1 SYNCS.ARRIVE.TRANS64.RED.A1T0 RZ, [R0+URZ], RZ ;  /* 0x000000ff00ff19a7 */ /* 0x0007e800081004ff */
.L_x_117:
[----:B------:R-:W4:Y:S01]  /*8dc0*/  @P1 SYNCS.PHASECHK.TRANS64.TRYWAIT P0, [R3+URZ+0x20], R6 ;  /* 0x00002006030015a7 */ /* 0x000f2200080011ff */
[----:B------:R-:W-:Y:S01]  /*8dd0*/  UISETP.NE.AND UP0, UPT, UR38, URZ, UPT ;  /* 0x000000ff2600728c */ /* 0x000fe2000bf05270 */
[----:B------:R-:W-:Y:S01]  /*8de0*/  BSSY B1, `(.L_x_118) ;  /* 0x0000021000017945 */ /* 0x000fe20003800000 */
[----:B------:R-:W-:Y:S02]  /*8df0*/  UMOV UR4, 0x80 ;  /* 0x0000008000047882 */ /* 0x000fe40000000000 */
[----:B------:R-:W-:Y:S01]  /*8e00*/  USEL UR39, UR4, 0x40, !UP0 ;  /* 0x0000004004277887 */ /* 0x000fe2000c000000 */
[----:B----4-:R-:W-:Y:S01]  /*8e10*/  @P1 SEL R79, RZ, 0x1, !P0 ;  /* 0x00000001ff4f1807 */ /* 0x010fe20004000000 */
[----:B------:R-:W-:Y:S10]  /*8e20*/  @!P1 BRA `(.L_x_119) ;  /* 0x0000000000709947 */ /* 0x000ff40003800000 */
[----:B------:R-:W-:Y:S01]  /*8e30*/  ISETP.NE.AND P1, PT, R93, RZ, PT ;  /* 0x000000ff5d00720c */ /* 0x000fe20003f25270 */
[----:B------:R-:W-:Y:S01]  /*8e40*/  BSSY B0, `(.L_x_120) ;  /* 0x000000b000007945 */ /* 0x000fe20003800000 */
[----:B------:R-:W-:Y:S11]  /*8e50*/  ISETP.NE.AND P0, PT, R79, RZ, PT ;  /* 0x000000ff4f00720c */ /* 0x000ff60003f05270 */
[----:B------:R-:W-:Y:S05]  /*8e60*/  @P1 IMAD R6, R77, 0x4000, R164 ;  /* 0x000040004d061824 */ /* 0x000fea00078e02a4 */
[----:B------:R-:W-:Y:S04]  /*8e70*/  @P1 IADD3 R9, PT, PT, R6, UR44, RZ ;  /* 0x0000002c06091c10 */ /* 0x000fe8000fffe0ff */
[----:B------:R-:W-:Y:S01]  /*8e80*/  @P1 IADD3 R7, PT, PT, R92, R9, RZ ;  /* 0x000000095c071210 */ /* 0x000fe20007ffe0ff */
[--C-:B------:R-:W-:Y:S02]  /*8e90*/  @P1 IMAD.IADD R5, R78, 0x1, R9.reuse ;  /* 0x000000014e051824 */ /* 0x100fe400078e0209 */
[----:B------:R-:W-:Y:S01]  /*8ea0*/  @P1 IMAD.IADD R4, R94, 0x1, R9 ;  /* 0x000000015e041824 */ /* 0x000fe200078e0209 */
[----:B------:R-:W-:Y:S06]  /*8eb0*/  @P0 BRA `(.L_x_121) ;  /* 0x00000000000c0947 */ /* 0x000fec0003800000 */
[----:B---3--:R-:W-:Y:S04]  /*8ec0*/  SHF.L.U32 R0, R149, 0x1f, RZ ;  /* 0x0000001f95007819 */ /* 0x008fe800000006ff */
[----:B------:R-:W3:Y:S02]  /*8ed0*/  SYNCS.PHASECHK.TRANS64.TRYWAIT P0, [R3+URZ+0x20], R0 ;  /* 0x00002000030075a7 */ /* 0x000ee400080011ff */
[----:B---3--:R-:W-:Y:S05]  /*8ee0*/  @!P0 BRA `(.L_x_122) ;  /* 0x0000004800588947 */ /* 0x008fea0003800000 */
.L_x_121:
[----:B------:R-:W-:Y:S05]  /*8ef0*/  BSYNC B0 ;  /* 0x0000000000007941 */ /* 0x000fea0003800000 */
.L_x_120:
[----:B------:R-:W-:Y:S01]  /*8f00*/  ISETP.NE.AND P0, PT, R93, RZ, PT ;  /* 0x000000ff5d00720c */ /* 0x000fe20003f05270 */
[----:B------:R-:W-:Y:S11]  /*8f10*/  VIADD R77, R77, 0x1 ;  /* 0x000000014d4d7836 */ /* 0x000ff60000000000 */
[----:B------:R-:W-:Y:S01]  /*8f20*/  @!UPT UIADD3 URZ, UPT, UPT, URZ, URZ, URZ ;  /* 0x000000fffffff290 */ /* 0x000fe2000fffe0ff */
[----:B------:R4:W1:Y:S01]  /*8f30*/  @P0 LDS.128 R84, [R6+UR44+0x400] ;  /* 0x0004002c06540984 */ /* 0x0008620008000c00 */
[--C-:B---3--:R-:W-:Y:S01]  /*8f40*/  @P0 IMAD.IADD R3, R92, 0x1, R5.reuse ;  /* 0x000000015c030824 */ /* 0x108fe200078e0205 */
[C---:B------:R-:W-:Y:S01]  /*8f50*/  @P0 IADD3 R0, PT, PT, R94.reuse, R7, RZ ;  /* 0x000000075e000210 */ /* 0x040fe20007ffe0ff */
[C---:B------:R-:W-:Y:S01]  /*8f60*/  @P0 IMAD.IADD R8, R94.reuse, 0x1, R5 ;  /* 0x000000015e080824 */ /* 0x040fe200078e0205 */
[----:B------:R4:W3:Y:S02]  /*8f70*/  @P0 LDS.128 R80, [R4+0x400] ;  /* 0x0004000004500984 */ /* 0x0008e40000000c00 */
[----:B------:R-:W-:Y:S02]  /*8f80*/  @P0 IADD3 R9, PT, PT, R94, R3, RZ ;  /* 0x000000035e090210 */ /* 0x000fe40007ffe0ff */
[----:B------:R4:W1:Y:S04]  /*8f90*/  @P0 LDS.128 R88, [R7+0x400] ;  /* 0x0004000007580984 */ /* 0x0008680000000c00 */
[----:B------:R4:W1:Y:S04]  /*8fa0*/  @P0 LDS.128 R96, [R0+0x400] ;  /* 0x0004000000600984 */ /* 0x0008680000000c00 */
[----:B------:R4:W1:Y:S04]  /*8fb0*/  @P0 LDS.128 R104, [R5+0x400] ;  /* 0x0004000005680984 */ /* 0x0008680000000c00 */
[----:B------:R4:W1:Y:S04]  /*8fc0*/  @P0 LDS.128 R112, [R8+0x400] ;  /* 0x0004000008700984 */ /* 0x0008680000000c00 */
[----:B------:R4:W1:Y:S04]  /*8fd0*/  @P0 LDS.128 R120, [R3+0x400] ;  /* 0x0004000003780984 */ /* 0x0008680000000c00 */
[----:B------:R4:W1:Y:S02]  /*8fe0*/  @P0 LDS.128 R128, [R9+0x400] ;  /* 0x0004000009800984 */ /* 0x0008640000000c00 */
.L_x_119:
[----:B------:R-:W-:Y:S05]  /*8ff0*/  BSYNC B1 ;  /* 0x0000000000017941 */ /* 0x000fea0003800000 */
.L_x_118:
[----:B------:R-:W-:Y:S05]  /*9000*/  VIADD R50, R69, UR39 ;  /* 0x0000002745327c36 */ /* 0x000fea0008000000 */
[----:B----4-:R-:W-:Y:S04]  /*9010*/  SHF.R.U32.HI R3, RZ, 0x15, R50 ;  /* 0x00000015ff037819 */ /* 0x010fe80000011632 */
[----:B------:R-:W-:Y:S11]  /*9020*/  LOP3.LUT P0, RZ, R3, 0x3, R140, 0x48, !PT ;  /* 0x0000000303ff7812 */ /* 0x000ff6000780488c */
[----:B------:R-:W-:Y:S02]  /*9030*/  @!UPT UIADD3 URZ, UPT, UPT, URZ, URZ, URZ ;  /* 0x000000fffffff290 */ /* 0x000fe4000fffe0ff */
        /* <DEDUP_REMOVED lines=17> */
.L_x_123:
[----:B-1----:R-:W-:Y:S01]  /*9150*/  SHF.L.U32 R70, R84, 0x10, RZ ;  /* 0x0000001054467819 */ /* 0x002fe200000006ff */
[----:B------:R-:W-:Y:S05]  /*9160*/  WARPSYNC.ALL ;  /* 0x0000000000007948 */ /* 0x000fea0003800000 */
[----:B------:R-:W-:Y:S01]  /*9170*/  R2UR UR4, R50 ;  /* 0x00000000320472ca */ /* 0x000fe200000e0000 */
[----:B------:R-:W1:Y:S01]  /*9180*/  S2R R165, SR_CgaCtaId ;  /* 0x0000000000a57919 */ /* 0x000e620000008800 */
[----:B------:R-:W-:Y:S01]  /*9190*/  LOP3.LUT R72, R84, 0xffff0000, RZ, 0xc0, !PT ;  /* 0xffff000054487812 */ /* 0x000fe200078ec0ff */
[----:B------:R-:W-:Y:S01]  /*91a0*/  BSSY.RECONVERGENT B0, `(.L_x_124) ;  /* 0x0000102000007945 */ /* 0x000fe20003800200 */
[----:B------:R-:W-:Y:S02]  /*91b0*/  SHF.L.U32 R73, R85, 0x10, RZ ;  /* 0x0000001055497819 */ /* 0x000fe400000006ff */
[----:B------:R-:W-:Y:S02]  /*91c0*/  LOP3.LUT R74, R87, 0xffff0000, RZ, 0xc0, !PT ;  /* 0xffff0000574a7812 */ /* 0x000fe400078ec0ff */
[----:B------:R-:W-:Y:S02]  /*91d0*/  ISETP.NE.AND P6, PT, R157, RZ, PT ;  /* 0x000000ff9d00720c */ /* 0x000fe40003fc5270 */
[----:B------:R-:W-:Y:S02]  /*91e0*/  ISETP.NE.AND P0, PT, R152, RZ, PT ;  /* 0x000000ff9800720c */ /* 0x000fe40003f05270 */
[----:B------:R-:W-:Y:S01]  /*91f0*/  LEA R95, R77, UR44, 0x3 ;  /* 0x0000002c4d5f7c11 */ /* 0x000fe2000f8e18ff */
[----:B------:R-:W3:Y:S02]  /*9200*/  LDTM.x64 R4, tmem[UR4] ;  /* 0x00000004000479ee */ /* 0x000ee40008340000 */
[C---:B---3--:R-:W-:Y:S01]  /*9210*/  FMUL R0, R68.reuse, R4 ;  /* 0x0000000444007220 */ /* 0x048fe20000400000 */
[C---:B------:R-:W-:Y:S01]  /*9220*/  FMUL R3, R68.reuse, R5 ;  /* 0x0000000544037220 */ /* 0x040fe20000400000 */
[C---:B------:R-:W-:Y:S01]  /*9230*/  FMUL R6, R68.reuse, R6 ;  /* 0x0000000644067220 */ /* 0x040fe20000400000 */
[----:B------:R-:W-:Y:S01]  /*9240*/  FMUL R7, R68, R7 ;  /* 0x0000000744077220 */ /* 0x000fe20000400000 */
[----:B------:R-:W-:Y:S01]  /*9250*/  FFMA R0, R71, R70, R0 ;  /* 0x0000004647007223 */ /* 0x000fe20000000000 */
[----:B------:R-:W-:Y:S01]  /*9260*/  LOP3.LUT R70, R85, 0xffff0000, RZ, 0xc0, !PT ;  /* 0xffff000055467812 */ /* 0x000fe200078ec0ff */
[----:B------:R-:W-:Y:S01]  /*9270*/  FFMA R3, R71, R72, R3 ;  /* 0x0000004847037223 */ /* 0x000fe20000000003 */
[----:B------:R-:W-:Y:S01]  /*9280*/  SHF.L.U32 R72, R87, 0x10, RZ ;  /* 0x0000001057487819 */ /* 0x000fe200000006ff */
[C---:B------:R-:W-:Y:S01]  /*9290*/  FFMA R6, R71.reuse, R73, R6 ;  /* 0x0000004947067223 */ /* 0x040fe20000000006 */
[----:B------:R-:W-:Y:S01]  /*92a0*/  SHF.L.U32 R73, R86, 0x10, RZ ;  /* 0x0000001056497819 */ /* 0x000fe200000006ff */
[----:B------:R-:W-:Y:S01]  /*92b0*/  FFMA R7, R71, R70, R7 ;  /* 0x0000004647077223 */ /* 0x000fe20000000007 */
[----:B------:R-:W-:Y:S01]  /*92c0*/  F2FP.BF16.F32.PACK_AB R100, R3, R0 ;  /* 0x000000000364723e */ /* 0x000fe200000010ff */
[----:B------:R-:W-:Y:S01]  /*92d0*/  FMUL R4, R68, R8 ;  /* 0x0000000844047220 */ /* 0x000fe20000400000 */
[----:B------:R-:W-:Y:S01]  /*92e0*/  LOP3.LUT R70, R86, 0xffff0000, RZ, 0xc0, !PT ;  /* 0xffff000056467812 */ /* 0x000fe200078ec0ff */
[C---:B------:R-:W-:Y:S01]  /*92f0*/  FMUL R0, R68.reuse, R9 ;  /* 0x0000000944007220 */ /* 0x040fe20000400000 */
[----:B------:R-:W-:Y:S01]  /*9300*/  F2FP.BF16.F32.PACK_AB R101, R7, R6 ;  /* 0x000000060765723e */ /* 0x000fe200000010ff */
[----:B------:R-:W-:Y:S01]  /*9310*/  FMUL R3, R68, R10 ;  /* 0x0000000a44037220 */ /* 0x000fe20000400000 */
[C---:B------:R-:W-:Y:S01]  /*9320*/  FFMA R4, R71.reuse, R73, R4 ;  /* 0x0000004947047223 */ /* 0x040fe20000000004 */
[----:B------:R-:W-:Y:S01]  /*9330*/  SHF.L.U32 R73, R82, 0x10, RZ ;  /* 0x0000001052497819 */ /* 0x000fe200000006ff */
[----:B------:R-:W-:Y:S01]  /*9340*/  FMUL R5, R68, R11 ;  /* 0x0000000b44057220 */ /* 0x000fe20000400000 */
[C---:B------:R-:W-:Y:S01]  /*9350*/  FFMA R0, R71.reuse, R70, R0 ;  /* 0x0000004647007223 */ /* 0x040fe20000000000 */
[C---:B------:R-:W-:Y:S01]  /*9360*/  SHF.L.U32 R70, R80.reuse, 0x10, RZ ;  /* 0x0000001050467819 */ /* 0x040fe200000006ff */
[C---:B------:R-:W-:Y:S01]  /*9370*/  FFMA R3, R71.reuse, R72, R3 ;  /* 0x0000004847037223 */ /* 0x040fe20000000003 */
[----:B------:R-:W-:Y:S01]  /*9380*/  LOP3.LUT R72, R80, 0xffff0000, RZ, 0xc0, !PT ;  /* 0xffff000050487812 */ /* 0x000fe200078ec0ff */
[----:B------:R-:W-:Y:S01]  /*9390*/  FMUL R6, R68, R12 ;  /* 0x0000000c44067220 */ /* 0x000fe20000400000 */
[----:B------:R-:W-:Y:S01]  /*93a0*/  F2FP.BF16.F32.PACK_AB R102, R0, R4 ;  /* 0x000000040066723e */ /* 0x000fe200000010ff */
[C---:B------:R-:W-:Y:S01]  /*93b0*/  FFMA R5, R71.reuse, R74, R5 ;  /* 0x0000004a47057223 */ /* 0x040fe20000000005 */
[C---:B------:R-:W-:Y:S01]  /*93c0*/  FMUL R7, R68.reuse, R13 ;  /* 0x0000000d44077220 */ /* 0x040fe20000400000 */
[----:B------:R-:W-:Y:S01]  /*93d0*/  FFMA R6, R71, R70, R6 ;  /* 0x0000004647067223 */ /* 0x000fe20000000006 */
[----:B------:R-:W-:Y:S01]  /*93e0*/  SHF.L.U32 R70, R81, 0x10, RZ ;  /* 0x0000001051467819 */ /* 0x000fe200000006ff */
[C---:B------:R-:W-:Y:S01]  /*93f0*/  FMUL R0, R68.reuse, R14 ;  /* 0x0000000e44007220 */ /* 0x040fe20000400000 */
[----:B------:R-:W-:Y:S01]  /*9400*/  F2FP.BF16.F32.PACK_AB R103, R5, R3 ;  /* 0x000000030567723e */ /* 0x000fe200000010ff */
[----:B------:R-:W-:Y:S01]  /*9410*/  FFMA R7, R71, R72, R7 ;  /* 0x0000004847077223 */ /* 0x000fe20000000007 */
[----:B------:R-:W-:Y:S01]  /*9420*/  LOP3.LUT R72, R81, 0xffff0000, RZ, 0xc0, !PT ;  /* 0xffff000051487812 */ /* 0x000fe200078ec0ff */
[C---:B------:R-:W-:Y:S01]  /*9430*/  FMUL R3, R68.reuse, R15 ;  /* 0x0000000f44037220 */ /* 0x040fe20000400000 */
[----:B------:R-:W-:Y:S01]  /*9440*/  FMUL R4, R68, R16 ;  /* 0x0000001044047220 */ /* 0x000fe20000400000 */
[C---:B------:R-:W-:Y:S01]  /*9450*/  FFMA R0, R71.reuse, R70, R0 ;  /* 0x0000004647007223 */ /* 0x040fe20000000000 */
[----:B------:R-:W-:Y:S01]  /*9460*/  LOP3.LUT R70, R82, 0xffff0000, RZ, 0xc0, !PT ;  /* 0xffff000052467812 */ /* 0x000fe200078ec0ff */
[----:B------:R-:W-:Y:S01]  /*9470*/  FFMA R3, R71, R72, R3 ;  /* 0x0000004847037223 */ /* 0x000fe20000000003 */
[----:B------:R-:W-:Y:S01]  /*9480*/  F2FP.BF16.F32.PACK_AB R108, R7, R6 ;  /* 0x00000006076c723e */ /* 0x000fe200000010ff */
[----:B------:R-:W-:Y:S01]  /*9490*/  FFMA R4, R71, R73, R4 ;  /* 0x0000004947047223 */ /* 0x000fe20000000004 */
[C---:B------:R-:W-:Y:S01]  /*94a0*/  SHF.L.U32 R73, R83.reuse, 0x10, RZ ;  /* 0x0000001053497819 */ /* 0x040fe200000006ff */
[C---:B------:R-:W-:Y:S01]  /*94b0*/  FMUL R5, R68.reuse, R17 ;  /* 0x0000001144057220 */ /* 0x040fe20000400000 */
[----:B------:R-:W-:Y:S01]  /*94c0*/  LOP3.LUT R72, R83, 0xffff0000, RZ, 0xc0, !PT ;  /* 0xffff000053487812 */ /* 0x000fe200078ec0ff */
[C---:B------:R-:W-:Y:S01]  /*94d0*/  FMUL R6, R68.reuse, R18 ;  /* 0x0000001244067220 */ /* 0x040fe20000400000 */
[----:B------:R-:W-:Y:S01]  /*94e0*/  F2FP.BF16.F32.PACK_AB R109, R3, R0 ;  /* 0x00000000036d723e */ /* 0x000fe200000010ff */
[----:B------:R-:W-:Y:S01]  /*94f0*/  FMUL R7, R68, R19 ;  /* 0x0000001344077220 */ /* 0x000fe20000400000 */
[C---:B------:R-:W-:Y:S01]  /*9500*/  FFMA R5, R71.reuse, R70, R5 ;  /* 0x0000004647057223 */ /* 0x040fe20000000005 */
[C---:B------:R-:W-:Y:S01]  /*9510*/  SHF.L.U32 R70, R88.reuse, 0x10, RZ ;  /* 0x0000001058467819 */ /* 0x040fe200000006ff */
[----:B------:R-:W-:Y:S01]  /*9520*/  FFMA R6, R71, R73, R6 ;  /* 0x0000004947067223 */ /* 0x000fe20000000006 */
[----:B------:R-:W-:Y:S01]  /*9530*/  SHF.L.U32 R73, R91, 0x10, RZ ;  /* 0x000000105b497819 */ /* 0x000fe200000006ff */
        /* <DEDUP_REMOVED lines=8> */
[----:B------:R-:W-:Y:S01]  /*95c0*/  FFMA R3, R71, R72, R3 ;  /* 0x0000004847037223 */ /* 0x000fe20000000003 */
[----:B------:R-:W-:Y:S01]  /*95d0*/  LOP3.LUT R72, R91, 0xffff0000, RZ, 0xc0, !PT ;  /* 0xffff00005b487812 */ /* 0x000fe200078ec0ff */
[C---:B------:R-:W-:Y:S01]  /*95e0*/  FMUL R4, R68.reuse, R22 ;  /* 0x0000001644047220 */ /* 0x040fe20000400000 */
[----:B------:R3:W-:Y:S01]  /*95f0*/  STS.128 [R164+UR44+0x4400], R100 ;  /* 0x00440064a4007988 */ /* 0x0007e20008000c2c */
[C---:B------:R-:W-:Y:S01]  /*9600*/  FMUL R5, R68.reuse, R23 ;  /* 0x0000001744057220 */ /* 0x040fe20000400000 */
[----:B------:R-:W-:Y:S01]  /*9610*/  F2FP.BF16.F32.PACK_AB R116, R3, R0 ;  /* 0x000000000374723e */ /* 0x000fe200000010ff */
[----:B------:R-:W-:Y:S01]  /*9620*/  FFMA R4, R71, R70, R4 ;  /* 0x0000004647047223 */ /* 0x000fe20000000004 */
[----:B------:R-:W-:Y:S01]  /*9630*/  LOP3.LUT R0, R89, 0xffff0000, RZ, 0xc0, !PT ;  /* 0xffff000059007812 */ /* 0x000fe200078ec0ff */
[----:B------:R-:W-:Y:S01]  /*9640*/  FMUL R6, R68, R24 ;  /* 0x0000001844067220 */ /* 0x000fe20000400000 */
[----:B------:R-:W-:Y:S01]  /*9650*/  SHF.L.U32 R3, R90, 0x10, RZ ;  /* 0x000000105a037819 */ /* 0x000fe200000006ff */
[----:B------:R-:W-:Y:S01]  /*9660*/  FMUL R7, R68, R25 ;  /* 0x0000001944077220 */ /* 0x000fe20000400000 */
[----:B------:R-:W-:Y:S01]  /*9670*/  LOP3.LUT R70, R90, 0xffff0000, RZ, 0xc0, !PT ;  /* 0xffff00005a467812 */ /* 0x000fe200078ec0ff */
        /* <DEDUP_REMOVED lines=21> */
[----:B------:R4:W-:Y:S01]  /*97d0*/  STS.128 [R163+0x4400], R108 ;  /* 0x0044006ca3007388 */ /* 0x0009e20000000c00 */
[----:B------:R-:W-:Y:S01]  /*97e0*/  FFMA R11, R71, R70, R11 ;  /* 0x00000046470b7223 */ /* 0x000fe2000000000b */
[----:B------:R-:W-:Y:S01]  /*97f0*/  LOP3.LUT R70, R99, 0xffff0000, RZ, 0xc0, !PT ;  /* 0xffff000063467812 */ /* 0x000fe200078ec0ff */
[C---:B------:R-:W-:Y:S01]  /*9800*/  FFMA R12, R71.reuse, R3, R12 ;  /* 0x00000003470c7223 */ /* 0x040fe2000000000c */
[C---:B------:R-:W-:Y:S01]  /*9810*/  SHF.L.U32 R3, R98.reuse, 0x10, RZ ;  /* 0x0000001062037819 */ /* 0x040fe200000006ff */
[----:B------:R-:W-:Y:S01]  /*9820*/  FFMA R13, R71, R0, R13 ;  /* 0x00000000470d7223 */ /* 0x000fe2000000000d */
[----:B------:R-:W-:Y:S01]  /*9830*/  LOP3.LUT R0, R98, 0xffff0000, RZ, 0xc0, !PT ;  /* 0xffff000062007812 */ /* 0x000fe200078ec0ff */
[C---:B------:R-:W-:Y:S01]  /*9840*/  FMUL R14, R68.reuse, R32 ;  /* 0x00000020440e7220 */ /* 0x040fe20000400000 */
[----:B---3--:R-:W-:Y:S01]  /*9850*/  F2FP.BF16.F32.PACK_AB R100, R11, R10 ;  /* 0x0000000a0b64723e */ /* 0x008fe200000010ff */
[C---:B------:R-:W-:Y:S01]  /*9860*/  FMUL R15, R68.reuse, R33 ;  /* 0x00000021440f7220 */ /* 0x040fe20000400000 */
[----:B------:R-:W-:Y:S01]  /*9870*/  F2FP.BF16.F32.PACK_AB R101, R13, R12 ;  /* 0x0000000c0d65723e */ /* 0x000fe200000010ff */
        /* <DEDUP_REMOVED lines=14> */
[----:B------:R-:W-:Y:S01]  /*9960*/  FMUL R20, R68, R38 ;  /* 0x0000002644147220 */ /* 0x000fe20000400000 */
[----:B------:R-:W-:Y:S01]  /*9970*/  FFMA R18, R71, R0, R18 ;  /* 0x0000000047127223 */ /* 0x000fe20000000012 */
[----:B------:R-:W-:Y:S01]  /*9980*/  LOP3.LUT R0, R105, 0xffff0000, RZ, 0xc0, !PT ;  /* 0xffff000069007812 */ /* 0x000fe200078ec0ff */
[C---:B------:R-:W-:Y:S01]  /*9990*/  FFMA R19, R71.reuse, R70, R19 ;  /* 0x0000004647137223 */ /* 0x040fe20000000013 */
[C---:B------:R-:W-:Y:S01]  /*99a0*/  LOP3.LUT R70, R106.reuse, 0xffff0000, RZ, 0xc0, !PT ;  /* 0xffff00006a467812 */ /* 0x040fe200078ec0ff */
[----:B------:R-:W-:Y:S01]  /*99b0*/  FFMA R20, R71, R3, R20 ;  /* 0x0000000347147223 */ /* 0x000fe20000000014 */
[----:B------:R-:W-:Y:S01]  /*99c0*/  SHF.L.U32 R3, R106, 0x10, RZ ;  /* 0x000000106a037819 */ /* 0x000fe200000006ff */
[C---:B------:R-:W-:Y:S01]  /*99d0*/  FMUL R21, R68.reuse, R39 ;  /* 0x0000002744157220 */ /* 0x040fe20000400000 */
[----:B----4-:R-:W-:Y:S01]  /*99e0*/  F2FP.BF16.F32.PACK_AB R108, R19, R18 ;  /* 0x00000012136c723e */ /* 0x010fe200000010ff */
[C---:B------:R-:W-:Y:S01]  /*99f0*/  FMUL R22, R68.reuse, R40 ;  /* 0x0000002844167220 */ /* 0x040fe20000400000 */
[----:B------:R-:W-:Y:S01]  /*9a00*/  STS.128 [R162+0x4400], R116 ;  /* 0x00440074a2007388 */ /* 0x000fe20000000c00 */
[C---:B------:R-:W-:Y:S01]  /*9a10*/  FMUL R23, R68.reuse, R41 ;  /* 0x0000002944177220 */ /* 0x040fe20000400000 */
[----:B------:R-:W-:Y:S01]  /*9a20*/  FMUL R24, R68, R42 ;  /* 0x0000002a44187220 */ /* 0x000fe20000400000 */
[C---:B------:R-:W-:Y:S01]  /*9a30*/  FFMA R21, R71.reuse, R0, R21 ;  /* 0x0000000047157223 */ /* 0x040fe20000000015 */
[----:B------:R-:W-:Y:S01]  /*9a40*/  SHF.L.U32 R0, R112, 0x10, RZ ;  /* 0x0000001070007819 */ /* 0x000fe200000006ff */
[----:B------:R-:W-:Y:S01]  /*9a50*/  FMUL R25, R68, R43 ;  /* 0x0000002b44197220 */ /* 0x000fe20000400000 */
[----:B------:R-:W-:Y:S01]  /*9a60*/  FFMA R22, R71, R3, R22 ;  /* 0x0000000347167223 */ /* 0x000fe20000000016 */
[----:B------:R-:W-:Y:S01]  /*9a70*/  SHF.L.U32 R3, R113, 0x10, RZ ;  /* 0x0000001071037819 */ /* 0x000fe200000006ff */
[----:B------:R-:W-:Y:S01]  /*9a80*/  FFMA R23, R71, R70, R23 ;  /* 0x0000004647177223 */ /* 0x000fe20000000017 */
[----:B------:R-:W-:Y:S01]  /*9a90*/  LOP3.LUT R70, R112, 0xffff0000, RZ, 0xc0, !PT ;  /* 0xffff000070467812 */ /* 0x000fe200078ec0ff */
[C---:B------:R-:W-:Y:S01]  /*9aa0*/  FMUL R26, R68.reuse, R44 ;  /* 0x0000002c441a7220 */ /* 0x040fe20000400000 */
[----:B------:R-:W-:Y:S01]  /*9ab0*/  F2FP.BF16.F32.PACK_AB R109, R21, R20 ;  /* 0x00000014156d723e */ /* 0x000fe200000010ff */
[----:B------:R-:W-:Y:S01]  /*9ac0*/  FFMA R24, R71, R73, R24 ;  /* 0x0000004947187223 */ /* 0x000fe20000000018 */
[----:B------:R-:W-:Y:S01]  /*9ad0*/  F2FP.BF16.F32.PACK_AB R110, R23, R22 ;  /* 0x00000016176e723e */ /* 0x000fe200000010ff */
[----:B------:R-:W-:Y:S01]  /*9ae0*/  FFMA R25, R71, R72, R25 ;  /* 0x0000004847197223 */ /* 0x000fe20000000019 */
[----:B------:R-:W-:Y:S01]  /*9af0*/  SHF.L.U32 R73, R115, 0x10, RZ ;  /* 0x0000001073497819 */ /* 0x000fe200000006ff */
[C---:B------:R-:W-:Y:S01]  /*9b00*/  FMUL R27, R68.reuse, R45 ;  /* 0x0000002d441b7220 */ /* 0x040fe20000400000 */
[----:B------:R-:W-:Y:S01]  /*9b10*/  LOP3.LUT R72, R131, 0xffff0000, RZ, 0xc0, !PT ;  /* 0xffff000083487812 */ /* 0x000fe200078ec0ff */
[----:B------:R-:W-:Y:S01]  /*9b20*/  FMUL R28, R68, R46 ;  /* 0x0000002e441c7220 */ /* 0x000fe20000400000 */
[----:B------:R-:W-:Y:S01]  /*9b30*/  F2FP.BF16.F32.PACK_AB R111, R25, R24 ;  /* 0x00000018196f723e */ /* 0x000fe200000010ff */
[----:B------:R3:W-:Y:S01]  /*9b40*/  STS.128 [R161+0x4400], R100 ;  /* 0x00440064a1007388 */ /* 0x0007e20000000c00 */
        /* <DEDUP_REMOVED lines=12> */
[----:B------:R4:W-:Y:S01]  /*9c10*/  STS.128 [R147+0x4400], R108 ;  /* 0x0044006c93007388 */ /* 0x0009e20000000c00 */
[----:B------:R-:W-:Y:S01]  /*9c20*/  FMUL R33, R68, R51 ;  /* 0x0000003344217220 */ /* 0x000fe20000400000 */
[C---:B------:R-:W-:Y:S01]  /*9c30*/  FFMA R30, R71.reuse, R3, R30 ;  /* 0x00000003471e7223 */ /* 0x040fe2000000001e */
[C---:B------:R-:W-:Y:S01]  /*9c40*/  SHF.L.U32 R3, R120.reuse, 0x10, RZ ;  /* 0x0000001078037819 */ /* 0x040fe200000006ff */
[C---:B------:R-:W-:Y:S01]  /*9c50*/  FFMA R31, R71.reuse, R70, R31 ;  /* 0x00000046471f7223 */ /* 0x040fe2000000001f */
[----:B------:R-:W-:Y:S01]  /*9c60*/  LOP3.LUT R70, R120, 0xffff0000, RZ, 0xc0, !PT ;  /* 0xffff000078467812 */ /* 0x000fe200078ec0ff */
[----:B------:R-:W-:Y:S01]  /*9c70*/  FFMA R32, R71, R73, R32 ;  /* 0x0000004947207223 */ /* 0x000fe20000000020 */
        /* <DEDUP_REMOVED lines=9> */
[----:B------:R-:W-:Y:S01]  /*9d10*/  FFMA R35, R71, R70, R35 ;  /* 0x0000004647237223 */ /* 0x000fe20000000023 */
[----:B------:R-:W-:Y:S01]  /*9d20*/  LOP3.LUT R70, R123, 0xffff0000, RZ, 0xc0, !PT ;  /* 0xffff00007b467812 */ /* 0x000fe200078ec0ff */
[----:B------:R-:W-:Y:S01]  /*9d30*/  FFMA R36, R71, R73, R36 ;  /* 0x0000004947247223 */ /* 0x000fe20000000024 */
[----:B------:R-:W-:Y:S01]  /*9d40*/  SHF.L.U32 R73, R123, 0x10, RZ ;  /* 0x000000107b497819 */ /* 0x000fe200000006ff */
[----:B------:R-:W-:Y:S01]  /*9d50*/  FFMA R37, R71, R0, R37 ;  /* 0x0000000047257223 */ /* 0x000fe20000000025 */
[----:B------:R-:W-:Y:S01]  /*9d60*/  LOP3.LUT R0, R122, 0xffff0000, RZ, 0xc0, !PT ;  /* 0xffff00007a007812 */ /* 0x000fe200078ec0ff */
[C---:B------:R-:W-:Y:S01]  /*9d70*/  FMUL R38, R68.reuse, R56 ;  /* 0x0000003844267220 */ /* 0x040fe20000400000 */
[----:B---3--:R-:W-:Y:S01]  /*9d80*/  F2FP.BF16.F32.PACK_AB R100, R27, R26 ;  /* 0x0000001a1b64723e */ /* 0x008fe200000010ff */
[C---:B------:R-:W-:Y:S01]  /*9d90*/  FMUL R39, R68.reuse, R57 ;  /* 0x0000003944277220 */ /* 0x040fe20000400000 */
[----:B------:R-:W-:Y:S01]  /*9da0*/  F2FP.BF16.F32.PACK_AB R101, R29, R28 ;  /* 0x0000001c1d65723e */ /* 0x000fe200000010ff */
[C---:B------:R-:W-:Y:S01]  /*9db0*/  FMUL R40, R68.reuse, R58 ;  /* 0x0000003a44287220 */ /* 0x040fe20000400000 */
[----:B------:R-:W-:Y:S01]  /*9dc0*/  F2FP.BF16.F32.PACK_AB R102, R31, R30 ;  /* 0x0000001e1f66723e */ /* 0x000fe200000010ff */
[----:B------:R-:W-:Y:S01]  /*9dd0*/  FMUL R41, R68, R59 ;  /* 0x0000003b44297220 */ /* 0x000fe20000400000 */
[----:B------:R-:W-:Y:S01]  /*9de0*/  F2FP.BF16.F32.PACK_AB R103, R33, R32 ;  /* 0x000000202167723e */ /* 0x000fe200000010ff */
[----:B------:R-:W-:Y:S01]  /*9df0*/  FFMA R38, R71, R3, R38 ;  /* 0x0000000347267223 */ /* 0x000fe20000000026 */
[----:B------:R-:W-:Y:S01]  /*9e00*/  SHF.L.U32 R3, R129, 0x10, RZ ;  /* 0x0000001081037819 */ /* 0x000fe200000006ff */
[----:B------:R-:W-:Y:S01]  /*9e10*/  FFMA R39, R71, R0, R39 ;  /* 0x0000000047277223 */ /* 0x000fe20000000027 */
[C---:B------:R-:W-:Y:S01]  /*9e20*/  SHF.L.U32 R0, R128.reuse, 0x10, RZ ;  /* 0x0000001080007819 */ /* 0x040fe200000006ff */
[----:B------:R3:W-:Y:S01]  /*9e30*/  STS.128 [R160+0x4400], R100 ;  /* 0x00440064a0007388 */ /* 0x0007e20000000c00 */
[----:B----4-:R-:W-:Y:S01]  /*9e40*/  F2FP.BF16.F32.PACK_AB R108, R35, R34 ;  /* 0x00000022236c723e */ /* 0x010fe200000010ff */
[----:B------:R-:W-:Y:S01]  /*9e50*/  FFMA R40, R71, R73, R40 ;  /* 0x0000004947287223 */ /* 0x000fe20000000028 */
[----:B------:R-:W-:Y:S01]  /*9e60*/  SHF.L.U32 R73, R131, 0x10, RZ ;  /* 0x0000001083497819 */ /* 0x000fe200000006ff */
[----:B------:R-:W-:Y:S01]  /*9e70*/  FFMA R41, R71, R70, R41 ;  /* 0x0000004647297223 */ /* 0x000fe20000000029 */
[----:B------:R-:W-:Y:S01]  /*9e80*/  LOP3.LUT R70, R128, 0xffff0000, RZ, 0xc0, !PT ;  /* 0xffff000080467812 */ /* 0x000fe200078ec0ff */
[C---:B------:R-:W-:Y:S01]  /*9e90*/  FMUL R42, R68.reuse, R60 ;  /* 0x0000003c442a7220 */ /* 0x040fe20000400000 */
[----:B------:R-:W-:Y:S01]  /*9ea0*/  F2FP.BF16.F32.PACK_AB R109, R37, R36 ;  /* 0x00000024256d723e */ /* 0x000fe200000010ff */
[C---:B------:R-:W-:Y:S01]  /*9eb0*/  FMUL R43, R68.reuse, R61 ;  /* 0x0000003d442b7220 */ /* 0x040fe20000400000 */
[C---:B------:R-:W-:Y:S01]  /*9ec0*/  FMUL R44, R68.reuse, R62 ;  /* 0x0000003e442c7220 */ /* 0x040fe20000400000 */
[----:B------:R-:W-:Y:S01]  /*9ed0*/  FFMA R42, R71, R0, R42 ;  /* 0x00000000472a7223 */ /* 0x000fe2000000002a */
[----:B------:R-:W-:Y:S01]  /*9ee0*/  LOP3.LUT R0, R129, 0xffff0000, RZ, 0xc0, !PT ;  /* 0xffff000081007812 */ /* 0x000fe200078ec0ff */
[C---:B------:R-:W-:Y:S01]  /*9ef0*/  FFMA R43, R71.reuse, R70, R43 ;  /* 0x00000046472b7223 */ /* 0x040fe2000000002b */
[C---:B------:R-:W-:Y:S01]  /*9f00*/  FFMA R44, R71.reuse, R3, R44 ;  /* 0x00000003472c7223 */ /* 0x040fe2000000002c */
[----:B------:R-:W-:Y:S01]  /*9f10*/  FMUL R45, R68, R63 ;  /* 0x0000003f442d7220 */ /* 0x000fe20000400000 */
[----:B------:R-:W-:Y:S01]  /*9f20*/  SHF.L.U32 R3, R130, 0x10, RZ ;  /* 0x0000001082037819 */ /* 0x000fe200000006ff */
[----:B------:R-:W-:Y:S01]  /*9f30*/  FMUL R46, R68, R64 ;  /* 0x00000040442e7220 */ /* 0x000fe20000400000 */
[----:B------:R-:W-:Y:S01]  /*9f40*/  LOP3.LUT R70, R130, 0xffff0000, RZ, 0xc0, !PT ;  /* 0xffff000082467812 */ /* 0x000fe200078ec0ff */
[C---:B------:R-:W-:Y:S01]  /*9f50*/  FMUL R47, R68.reuse, R65 ;  /* 0x00000041442f7220 */ /* 0x040fe20000400000 */
[C---:B------:R-:W-:Y:S01]  /*9f60*/  FMUL R48, R68.reuse, R66 ;  /* 0x0000004244307220 */ /* 0x040fe20000400000 */
[----:B------:R-:W-:Y:S01]  /*9f70*/  FFMA R45, R71, R0, R45 ;  /* 0x00000000472d7223 */ /* 0x000fe2000000002d */
[----:B------:R-:W-:Y:S01]  /*9f80*/  FMUL R49, R68, R67 ;  /* 0x0000004344317220 */ /* 0x000fe20000400000 */
[----:B------:R-:W-:Y:S01]  /*9f90*/  F2FP.BF16.F32.PACK_AB R110, R39, R38 ;  /* 0x00000026276e723e */ /* 0x000fe200000010ff */
[----:B------:R-:W-:Y:S01]  /*9fa0*/  FFMA R46, R71, R3, R46 ;  /* 0x00000003472e7223 */ /* 0x000fe2000000002e */
[----:B------:R-:W-:Y:S01]  /*9fb0*/  F2FP.BF16.F32.PACK_AB R111, R41, R40 ;  /* 0x00000028296f723e */ /* 0x000fe200000010ff */
[C---:B------:R-:W-:Y:S01]  /*9fc0*/  FFMA R47, R71.reuse, R70, R47 ;  /* 0x00000046472f7223 */ /* 0x040fe2000000002f */
[C---:B------:R-:W-:Y:S01]  /*9fd0*/  FFMA R48, R71.reuse, R73, R48 ;  /* 0x0000004947307223 */ /* 0x040fe20000000030 */
[----:B------:R-:W-:Y:S01]  /*9fe0*/  FFMA R49, R71, R72, R49 ;  /* 0x0000004847317223 */ /* 0x000fe20000000031 */
[----:B------:R-:W-:Y:S01]  /*9ff0*/  F2FP.BF16.F32.PACK_AB R72, R43, R42 ;  /* 0x0000002a2b48723e */ /* 0x000fe200000010ff */
[----:B------:R3:W-:Y:S01]  /*a000*/  STS.128 [R159+0x4400], R108 ;  /* 0x0044006c9f007388 */ /* 0x0007e20000000c00 */
[----:B------:R-:W-:Y:S02]  /*a010*/  F2FP.BF16.F32.PACK_AB R73, R45, R44 ;  /* 0x0000002c2d49723e */ /* 0x000fe400000010ff */
[----:B------:R-:W-:Y:S02]  /*a020*/  F2FP.BF16.F32.PACK_AB R74, R47, R46 ;  /* 0x0000002e2f4a723e */ /* 0x000fe400000010ff */
[----:B------:R-:W-:Y:S02]  /*a030*/  F2FP.BF16.F32.PACK_AB R75, R49, R48 ;  /* 0x00000030314b723e */ /* 0x000fe400000010ff */
[----:B------:R-:W-:Y:S02]  /*a040*/  MOV R0, UR47 ;  /* 0x0000002f00007c02 */ /* 0x000fe40008000f00 */
[----:B------:R-:W-:Y:S01]  /*a050*/  @P6 SHF.L.U32 R70, R149, 0x1f, RZ ;  /* 0x0000001f95466819 */ /* 0x000fe200000006ff */
[----:B------:R3:W-:Y:S01]  /*a060*/  STS.128 [R158+0x4400], R72 ;  /* 0x004400489e007388 */ /* 0x0007e20000000c00 */
[----:B------:R-:W-:Y:S04]  /*a070*/  @P6 LEA R0, R0, UR44, 0x3 ;  /* 0x0000002c00006c11 */ /* 0x000fe8000f8e18ff */
[----:B------:R-:W-:Y:S01]  /*a080*/  @P6 IADD3 R0, PT, PT, R0, 0x40, RZ ;  /* 0x0000004000006810 */ /* 0x000fe20007ffe0ff */
[----:B------:R-:W-:Y:S01]  /*a090*/  @!PT LDS RZ, [RZ] ;  /* 0x00000000fffff984 */ /* 0x000fe20000000800 */
[----:B------:R-:W-:Y:S01]  /*a0a0*/  @!PT LDS RZ, [RZ] ;  /* 0x00000000fffff984 */ /* 0x000fe20000000800 */
[----:B------:R-:W-:Y:S01]  /*a0b0*/  @!PT LDS RZ, [RZ] ;  /* 0x00000000fffff984 */ /* 0x000fe20000000800 */
[----:B------:R-:W-:Y:S01]  /*a0c0*/  @!PT LDS RZ, [RZ] ;  /* 0x00000000fffff984 */ /* 0x000fe20000000800 */
[----:B------:R4:W-:Y:S06]  /*a0d0*/  MEMBAR.ALL.CTA ;  /* 0x0000000000007992 */ /* 0x0009ec0000008000 */
[----:B----4-:R-:W4:Y:S01]  /*a0e0*/  FENCE.VIEW.ASYNC.S ;  /* 0x00000000000073c6 */ /* 0x010f220000000000 */
[----:B-1----:R-:W-:Y:S01]  /*a0f0*/  @P6 PRMT R0, R165, 0x654, R0 ;  /* 0x00000654a5006816 */ /* 0x002fe20000000000 */
[----:B----4-:R-:W-:Y:S06]  /*a100*/  BAR.SYNC.DEFER_BLOCKING 0x1, 0x80 ;  /* 0x0042000000007b1d */ /* 0x010fec0000010000 */
[----:B------:R-:W-:Y:S05]  /*a110*/  @P0 BRA `(.L_x_125) ;  /* 0x0000000000280947 */ /* 0x000fea0003800000 */
[----:B------:R-:W1:Y:S01]  /*a120*/  LDCU.64 UR6, c[0x0][0x348] ;  /* 0x00006900ff0677ac */ /* 0x000e620008000a00 */
[----:B------:R-:W-:Y:S02]  /*a130*/  UIADD3 UR9, UPT, UPT, UR53, UR39, URZ ;  /* 0x0000002735097290 */ /* 0x000fe4000fffe0ff */
[----:B------:R-:W-:Y:S01]  /*a140*/  UIADD3 UR8, UPT, UPT, UR44, 0x4400, URZ ;  /* 0x000044002c087890 */ /* 0x000fe2000fffe0ff */
[----:B------:R-:W-:Y:S01]  /*a150*/  UMOV UR10, UR50 ;  /* 0x00000032000a7c82 */ /* 0x000fe20008000000 */
[----:B------:R-:W-:Y:S01]  /*a160*/  UMOV UR11, UR52 ;  /* 0x00000034000b7c82 */ /* 0x000fe20008000000 */
[----:B-1----:R-:W-:Y:S04]  /*a170*/  UIADD3 UR4, UP0, UPT, UR6, 0xa80, URZ ;  /* 0x00000a8006047890 */ /* 0x002fe8000ff1e0ff */
[----:B------:R-:W-:Y:S09]  /*a180*/  UIADD3.X UR5, UPT, UPT, URZ, UR7, URZ, UP0, !UPT ;  /* 0x00000007ff057290 */ /* 0x000ff200087fe4ff */
[----:B------:R1:W-:Y:S01]  /*a190*/  UTMASTG.3D [UR8], [UR4] ;  /* 0x00000008040073b5 */ /* 0x0003e20008010000 */
[----:B------:R0:W-:Y:S01]  /*a1a0*/  UTMACMDFLUSH ;  /* 0x00000000000079b7 */ /* 0x0001e20000000000 */
[----:B-1----:R-:W-:Y:S04]  /*a1b0*/  DEPBAR.LE SB0, 0x1 ;  /* 0x000080400000791a */ /* 0x002fe80000000000 */
.L_x_125:
[----:B------:R-:W-:Y:S05]  /*a1c0*/  BSYNC.RECONVERGENT B0 ;  /* 0x0000000000007941 */ /* 0x000fea0003800200 */
.L_x_124:
[----:B------:R-:W-:Y:S01]  /*a1d0*/  BAR.SYNC.DEFER_BLOCKING 0x1, 0x80 ;  /* 0x0042000000007b1d */ /* 0x000fe20000010000 */
[----:B------:R-:W-:Y:S02]  /*a1e0*/  UIADD3 UR5, UPT, UPT, UR47, 0x1, URZ ;  /* 0x000000012f057890 */ /* 0x000fe4000fffe0ff */
[----:B------:R-:W-:Y:S02]  /*a1f0*/  UISETP.NE.AND UP0, UPT, UR38, URZ, UPT ;  /* 0x000000ff2600728c */ /* 0x000fe4000bf05270 */
[----:B------:R-:W-:Y:S04]  /*a200*/  UISETP.NE.AND UP1, UPT, UR5, 0x4, UPT ;  /* 0x000000040500788c */ /* 0x000fe8000bf25270 */
[----:B------:R-:W-:Y:S01]  /*a210*/  USEL UR46, UR5, URZ, UP1 ;  /* 0x000000ff052e7287 */ /* 0x000fe20008800000 */
[----:B------:R1:W-:Y:S01]  /*a220*/  @P6 SYNCS.ARRIVE.TRANS64.RED.A1T0 RZ, [R0+URZ], RZ ;  /* 0x000000ff00ff69a7 */ /* 0x0003e200081004ff */
[----:B------:R-:W-:Y:S01]  /*a230*/  UMOV UR4, 0x40 ;  /* 0x0000004000047882 */ /* 0x000fe20000000000 */
[----:B------:R-:W-:Y:S01]  /*a240*/  BSSY B1, `(.L_x_126) ;  /* 0x0000021000017945 */ /* 0x000fe20003800000 */
[----:B------:R-:W-:Y:S01]  /*a250*/  USEL UR39, UR4, 0x80, !UP0 ;  /* 0x0000008004277887 */ /* 0x000fe2000c000000 */
[----:B------:R-:W4:Y:S02]  /*a260*/  @P6 SYNCS.PHASECHK.TRANS64.TRYWAIT P0, [R95+URZ+0x20], R70 ;  /* 0x000020465f0065a7 */ /* 0x000f2400080011ff */
[----:B----4-:R-:W-:Y:S01]  /*a270*/  @P6 SEL R79, RZ, 0x1, !P0 ;  /* 0x00000001ff4f6807 */ /* 0x010fe20004000000 */
[----:B-1----:R-:W-:Y:S08]  /*a280*/  @!P6 BRA `(.L_x_127) ;  /* 0x000000000070e947 */ /* 0x002ff00003800000 */
        /* <DEDUP_REMOVED lines=9> */
[----:B------:R-:W-:Y:S04]  /*a320*/  SHF.L.U32 R6, R149, 0x1f, RZ ;  /* 0x0000001f95067819 */ /* 0x000fe800000006ff */
[----:B------:R-:W1:Y:S02]  /*a330*/  SYNCS.PHASECHK.TRANS64.TRYWAIT P0, [R95+URZ+0x20], R6 ;  /* 0x000020065f0075a7 */ /* 0x000e6400080011ff */
[----:B-1----:R-:W-:Y:S05]  /*a340*/  @!P0 BRA `(.L_x_130) ;  /* 0x0000003400548947 */ /* 0x002fea0003800000 */
.L_x_129:
[----:B------:R-:W-:Y:S05]  /*a350*/  BSYNC B0 ;  /* 0x0000000000007941 */ /* 0x000fea0003800000 */
.L_x_128:
[----:B------:R-:W-:Y:S01]  /*a360*/  ISETP.NE.AND P0, PT, R93, RZ, PT ;  /* 0x000000ff5d00720c */ /* 0x000fe20003f05270 */
[----:B------:R-:W-:Y:S11]  /*a370*/  VIADD R77, R77, 0x1 ;  /* 0x000000014d4d7836 */ /* 0x000ff60000000000 */
[----:B------:R-:W-:Y:S01]  /*a380*/  @!UPT UIADD3 URZ, UPT, UPT, URZ, URZ, URZ ;  /* 0x000000fffffff290 */ /* 0x000fe2000fffe0ff */
[----:B------:R4:W2:Y:S01]  /*a390*/  @P0 LDS.128 R84, [R4+UR44+0x400] ;  /* 0x0004002c04540984 */ /* 0x0008a20008000c00 */
[--C-:B------:R-:W-:Y:S01]  /*a3a0*/  @P0 IMAD.IADD R7, R92, 0x1, R3.reuse ;  /* 0x000000015c070824 */ /* 0x100fe200078e0203 */
[C---:B-1----:R-:W-:Y:S01]  /*a3b0*/  @P0 IADD3 R6, PT, PT, R94.reuse, R5, RZ ;  /* 0x000000055e060210 */ /* 0x042fe20007ffe0ff */
[C---:B------:R-:W-:Y:S01]  /*a3c0*/  @P0 IMAD.IADD R8, R94.reuse, 0x1, R3 ;  /* 0x000000015e080824 */ /* 0x040fe200078e0203 */
[----:B------:R4:W1:Y:S02]  /*a3d0*/  @P0 LDS.128 R80, [R0+0x400] ;  /* 0x0004000000500984 */ /* 0x0008640000000c00 */
[----:B------:R-:W-:Y:S02]  /*a3e0*/  @P0 IADD3 R9, PT, PT, R94, R7, RZ ;  /* 0x000000075e090210 */ /* 0x000fe40007ffe0ff */
[----:B------:R4:W1:Y:S04]  /*a3f0*/  @P0 LDS.128 R88, [R5+0x400] ;  /* 0x0004000005580984 */ /* 0x0008680000000c00 */
[----:B------:R4:W1:Y:S04]  /*a400*/  @P0 LDS.128 R96, [R6+0x400] ;  /* 0x0004000006600984 */ /* 0x0008680000000c00 */
[----:B------:R4:W1:Y:S04]  /*a410*/  @P0 LDS.128 R104, [R3+0x400] ;  /* 0x0004000003680984 */ /* 0x0008680000000c00 */
[----:B------:R4:W1:Y:S04]  /*a420*/  @P0 LDS.128 R112, [R8+0x400] ;  /* 0x0004000008700984 */ /* 0x0008680000000c00 */
[----:B------:R4:W1:Y:S04]  /*a430*/  @P0 LDS.128 R120, [R7+0x400] ;  /* 0x0004000007780984 */ /* 0x0008680000000c00 */
[----:B------:R4:W1:Y:S02]  /*a440*/  @P0 LDS.128 R128, [R9+0x400] ;  /* 0x0004000009800984 */ /* 0x0008640000000c00 */
.L_x_127:
[----:B------:R-:W-:Y:S05]  /*a450*/  BSYNC B1 ;  /* 0x0000000000017941 */ /* 0x000fea0003800000 */
.L_x_126:
        /* <DEDUP_REMOVED lines=21> */
.L_x_131:
[----:B--2---:R-:W-:Y:S01]  /*a5b0*/  SHF.L.U32 R70, R84, 0x10, RZ ;  /* 0x0000001054467819 */ /* 0x004fe200000006ff */
[----:B------:R-:W-:Y:S05]  /*a5c0*/  WARPSYNC.ALL ;  /* 0x0000000000007948 */ /* 0x000fea0003800000 */
[----:B------:R-:W-:Y:S01]  /*a5d0*/  R2UR UR4, R16 ;  /* 0x00000000100472ca */ /* 0x000fe200000e0000 */
[----:B------:R-:W-:Y:S01]  /*a5e0*/  BSSY.RECONVERGENT B0, `(.L_x_132) ;  /* 0x0000103000007945 */ /* 0x000fe20003800200 */
[----:B---3--:R-:W-:Y:S02]  /*a5f0*/  LOP3.LUT R72, R87, 0xffff0000, RZ, 0xc0, !PT ;  /* 0xffff000057487812 */ /* 0x008fe400078ec0ff */
[----:B------:R-:W-:Y:S02]  /*a600*/  ISETP.NE.AND P6, PT, R157, RZ, PT ;  /* 0x000000ff9d00720c */ /* 0x000fe40003fc5270 */
[----:B------:R-:W-:Y:S07]  /*a610*/  ISETP.NE.AND P0, PT, R152, RZ, PT ;  /* 0x000000ff9800720c */ /* 0x000fee0003f05270 */
[----:B------:R-:W2:Y:S02]  /*a620*/  LDTM.x64 R4, tmem[UR4] ;  /* 0x00000004000479ee */ /* 0x000ea40008340000 */
[----:B--2---:R-:W-:Y:S01]  /*a630*/  FMUL R0, R68, R4 ;  /* 0x0000000444007220 */ /* 0x004fe20000400000 */
[----:B------:R-:W-:Y:S01]  /*a640*/  LOP3.LUT R4, R84, 0xffff0000, RZ, 0xc0, !PT ;  /* 0xffff000054047812 */ /* 0x000fe200078ec0ff */
[C---:B------:R-:W-:Y:S01]  /*a650*/  FMUL R3, R68.reuse, R5 ;  /* 0x0000000544037220 */ /* 0x040fe20000400000 */
[----:B------:R-:W-:Y:S01]  /*a660*/  SHF.L.U32 R5, R85, 0x10, RZ ;  /* 0x0000001055057819 */ /* 0x000fe200000006ff */
[----:B------:R-:W-:Y:S01]  /*a670*/  FFMA R0, R71, R70, R0 ;  /* 0x0000004647007223 */ /* 0x000fe20000000000 */
[----:B------:R-:W-:Y:S01]  /*a680*/  LOP3.LUT R70, R85, 0xffff0000, RZ, 0xc0, !PT ;  /* 0xffff000055467812 */ /* 0x000fe200078ec0ff */
[C---:B------:R-:W-:Y:S01]  /*a690*/  FMUL R6, R68.reuse, R6 ;  /* 0x0000000644067220 */ /* 0x040fe20000400000 */
[C---:B------:R-:W-:Y:S01]  /*a6a0*/  FFMA R3, R71.reuse, R4, R3 ;  /* 0x0000000447037223 */ /* 0x040fe20000000003 */
[C---:B------:R-:W-:Y:S01]  /*a6b0*/  FMUL R7, R68.reuse, R7 ;  /* 0x0000000744077220 */ /* 0x040fe20000400000 */
[----:B------:R-:W-:Y:S01]  /*a6c0*/  FMUL R4, R68, R8 ;  /* 0x0000000844047220 */ /* 0x000fe20000400000 */
[C---:B------:R-:W-:Y:S01]  /*a6d0*/  LOP3.LUT R8, R86.reuse, 0xffff0000, RZ, 0xc0, !PT ;  /* 0xffff000056087812 */ /* 0x040fe200078ec0ff */
[C---:B------:R-:W-:Y:S01]  /*a6e0*/  FFMA R6, R71.reuse, R5, R6 ;  /* 0x0000000547067223 */ /* 0x040fe20000000006 */
[----:B------:R-:W-:Y:S01]  /*a6f0*/  SHF.L.U32 R5, R86, 0x10, RZ ;  /* 0x0000001056057819 */ /* 0x000fe200000006ff */
[----:B------:R-:W-:Y:S01]  /*a700*/  FFMA R7, R71, R70, R7 ;  /* 0x0000004647077223 */ /* 0x000fe20000000007 */
[----:B------:R-:W-:Y:S01]  /*a710*/  F2FP.BF16.F32.PACK_AB R100, R3, R0 ;  /* 0x000000000364723e */ /* 0x000fe200000010ff */
[----:B------:R-:W-:Y:S01]  /*a720*/  FMUL R0, R68, R9 ;  /* 0x0000000944007220 */ /* 0x000fe20000400000 */
[----:B------:R-:W-:Y:S01]  /*a730*/  SHF.L.U32 R70, R87, 0x10, RZ ;  /* 0x0000001057467819 */ /* 0x000fe200000006ff */
[----:B------:R-:W-:Y:S01]  /*a740*/  FFMA R4, R71, R5, R4 ;  /* 0x0000000547047223 */ /* 0x000fe20000000004 */
[----:B------:R-:W-:Y:S01]  /*a750*/  F2FP.BF16.F32.PACK_AB R101, R7, R6 ;  /* 0x000000060765723e */ /* 0x000fe200000010ff */
[C---:B------:R-:W-:Y:S01]  /*a760*/  FFMA R0, R71.reuse, R8, R0 ;  /* 0x0000000847007223 */ /* 0x040fe20000000000 */
[----:B-1----:R-:W-:Y:S01]  /*a770*/  SHF.L.U32 R8, R80, 0x10, RZ ;  /* 0x0000001050087819 */ /* 0x002fe200000006ff */
[----:B------:R-:W-:Y:S01]  /*a780*/  FMUL R3, R68, R10 ;  /* 0x0000000a44037220 */ /* 0x000fe20000400000 */
[----:B------:R-:W-:Y:S01]  /*a790*/  LOP3.LUT R10, R80, 0xffff0000, RZ, 0xc0, !PT ;  /* 0xffff0000500a7812 */ /* 0x000fe200078ec0ff */
[----:B------:R-:W-:Y:S01]  /*a7a0*/  FMUL R5, R68, R11 ;  /* 0x0000000b44057220 */ /* 0x000fe20000400000 */
[----:B------:R-:W-:Y:S01]  /*a7b0*/  F2FP.BF16.F32.PACK_AB R102, R0, R4 ;  /* 0x000000040066723e */ /* 0x000fe200000010ff */
[C---:B------:R-:W-:Y:S01]  /*a7c0*/  FMUL R6, R68.reuse, R12 ;  /* 0x0000000c44067220 */ /* 0x040fe20000400000 */
[C---:B------:R-:W-:Y:S01]  /*a7d0*/  FMUL R7, R68.reuse, R13 ;  /* 0x0000000d44077220 */ /* 0x040fe20000400000 */
[----:B------:R-:W-:Y:S01]  /*a7e0*/  FFMA R3, R71, R70, R3 ;  /* 0x0000004647037223 */ /* 0x000fe20000000003 */
[----:B------:R-:W-:Y:S01]  /*a7f0*/  SHF.L.U32 R70, R81, 0x10, RZ ;  /* 0x0000001051467819 */ /* 0x000fe200000006ff */
[C---:B------:R-:W-:Y:S01]  /*a800*/  FFMA R5, R71.reuse, R72, R5 ;  /* 0x0000004847057223 */ /* 0x040fe20000000005 */
[C---:B------:R-:W-:Y:S01]  /*a810*/  FFMA R6, R71.reuse, R8, R6 ;  /* 0x0000000847067223 */ /* 0x040fe20000000006 */
[C---:B------:R-:W-:Y:S01]  /*a820*/  FMUL R0, R68.reuse, R14 ;  /* 0x0000000e44007220 */ /* 0x040fe20000400000 */
[----:B------:R-:W-:Y:S01]  /*a830*/  FFMA R7, R71, R10, R7 ;  /* 0x0000000a47077223 */ /* 0x000fe20000000007 */
[C---:B------:R-:W-:Y:S01]  /*a840*/  FMUL R14, R68.reuse, R24 ;  /* 0x00000018440e7220 */ /* 0x040fe20000400000 */
[----:B------:R-:W-:Y:S01]  /*a850*/  F2FP.BF16.F32.PACK_AB R103, R5, R3 ;  /* 0x000000030567723e */ /* 0x000fe200000010ff */
[C---:B------:R-:W-:Y:S01]  /*a860*/  FMUL R24, R68.reuse, R34 ;  /* 0x0000002244187220 */ /* 0x040fe20000400000 */
[C---:B------:R-:W-:Y:S01]  /*a870*/  FMUL R34, R68.reuse, R44 ;  /* 0x0000002c44227220 */ /* 0x040fe20000400000 */
[C---:B------:R-:W-:Y:S01]  /*a880*/  FMUL R44, R68.reuse, R54 ;  /* 0x00000036442c7220 */ /* 0x040fe20000400000 */
[C---:B------:R-:W-:Y:S01]  /*a890*/  FMUL R54, R68.reuse, R64 ;  /* 0x0000004044367220 */ /* 0x040fe20000400000 */
[----:B------:R-:W-:Y:S01]  /*a8a0*/  F2FP.BF16.F32.PACK_AB R64, R7, R6 ;  /* 0x000000060740723e */ /* 0x000fe200000010ff */
[----:B------:R-:W-:Y:S01]  /*a8b0*/  STS.128 [R164+UR44+0x8400], R100 ;  /* 0x00840064a4007988 */ /* 0x000fe20008000c2c */
[----:B------:R-:W-:Y:S01]  /*a8c0*/  LOP3.LUT R6, R81, 0xffff0000, RZ, 0xc0, !PT ;  /* 0xffff000051067812 */ /* 0x000fe200078ec0ff */
[----:B------:R-:W-:Y:S01]  /*a8d0*/  FMUL R3, R68, R15 ;  /* 0x0000000f44037220 */ /* 0x000fe20000400000 */
[----:B------:R-:W-:Y:S01]  /*a8e0*/  SHF.L.U32 R7, R82, 0x10, RZ ;  /* 0x0000001052077819 */ /* 0x000fe200000006ff */
[C---:B------:R-:W-:Y:S01]  /*a8f0*/  FMUL R8, R68.reuse, R18 ;  /* 0x0000001244087220 */ /* 0x040fe20000400000 */
[C---:B------:R-:W-:Y:S01]  /*a900*/  FFMA R0, R71.reuse, R70, R0 ;  /* 0x0000004647007223 */ /* 0x040fe20000000000 */
[C---:B------:R-:W-:Y:S01]  /*a910*/  FMUL R9, R68.reuse, R19 ;  /* 0x0000001344097220 */ /* 0x040fe20000400000 */
[----:B------:R-:W-:Y:S01]  /*a920*/  FMUL R18, R68, R28 ;  /* 0x0000001c44127220 */ /* 0x000fe20000400000 */
[----:B------:R-:W-:Y:S01]  /*a930*/  FFMA R3, R71, R6, R3 ;  /* 0x0000000647037223 */ /* 0x000fe20000000003 */
[----:B------:R-:W-:Y:S01]  /*a940*/  LOP3.LUT R6, R88, 0xffff0000, RZ, 0xc0, !PT ;  /* 0xffff000058067812 */ /* 0x000fe200078ec0ff */
[C---:B------:R-:W-:Y:S01]  /*a950*/  FMUL R10, R68.reuse, R20 ;  /* 0x00000014440a7220 */ /* 0x040fe20000400000 */
        /* <DEDUP_REMOVED lines=10> */
[----:B------:R-:W-:Y:S01]  /*aa00*/  FMUL R48, R68, R58 ;  /* 0x0000003a44307220 */ /* 0x000fe20000400000 */
[----:B------:R-:W-:Y:S01]  /*aa10*/  LOP3.LUT R58, R82, 0xffff0000, RZ, 0xc0, !PT ;  /* 0xffff0000523a7812 */ /* 0x000fe200078ec0ff */
[C---:B------:R-:W-:Y:S01]  /*aa20*/  FMUL R4, R68.reuse, R16 ;  /* 0x0000001044047220 */ /* 0x040fe20000400000 */
[C---:B------:R-:W-:Y:S01]  /*aa30*/  FMUL R40, R68.reuse, R50 ;  /* 0x0000003244287220 */ /* 0x040fe20000400000 */
[C---:B------:R-:W-:Y:S01]  /*aa40*/  FMUL R45, R68.reuse, R55 ;  /* 0x00000037442d7220 */ /* 0x040fe20000400000 */
[C---:B------:R-:W-:Y:S01]  /*aa50*/  FMUL R49, R68.reuse, R59 ;  /* 0x0000003b44317220 */ /* 0x040fe20000400000 */
[----:B------:R-:W-:Y:S01]  /*aa60*/  SHF.L.U32 R59, R83, 0x10, RZ ;  /* 0x00000010533b7819 */ /* 0x000fe200000006ff */
[C---:B------:R-:W-:Y:S01]  /*aa70*/  FMUL R55, R68.reuse, R65 ;  /* 0x0000004144377220 */ /* 0x040fe20000400000 */
[----:B------:R-:W-:Y:S01]  /*aa80*/  F2FP.BF16.F32.PACK_AB R65, R3, R0 ;  /* 0x000000000341723e */ /* 0x000fe200000010ff */
[----:B------:R-:W-:Y:S01]  /*aa90*/  FMUL R5, R68, R17 ;  /* 0x0000001144057220 */ /* 0x000fe20000400000 */
[----:B------:R-:W-:Y:S01]  /*aaa0*/  SHF.L.U32 R0, R88, 0x10, RZ ;  /* 0x0000001058007819 */ /* 0x000fe200000006ff */
[C---:B------:R-:W-:Y:S01]  /*aab0*/  FMUL R50, R68.reuse, R60 ;  /* 0x0000003c44327220 */ /* 0x040fe20000400000 */
[----:B------:R-:W-:Y:S01]  /*aac0*/  LOP3.LUT R60, R83, 0xffff0000, RZ, 0xc0, !PT ;  /* 0xffff0000533c7812 */ /* 0x000fe200078ec0ff */
[----:B------:R-:W-:Y:S01]  /*aad0*/  FFMA R4, R71, R7, R4 ;  /* 0x0000000747047223 */ /* 0x000fe20000000004 */
[----:B------:R-:W-:Y:S01]  /*aae0*/  SHF.L.U32 R3, R89, 0x10, RZ ;  /* 0x0000001059037819 */ /* 0x000fe200000006ff */
[C---:B------:R-:W-:Y:S01]  /*aaf0*/  FFMA R5, R71.reuse, R58, R5 ;  /* 0x0000003a47057223 */ /* 0x040fe20000000005 */
[C---:B------:R-:W-:Y:S01]  /*ab00*/  FFMA R8, R71.reuse, R59, R8 ;  /* 0x0000003b47087223 */ /* 0x040fe20000000008 */
[C---:B------:R-:W-:Y:S01]  /*ab10*/  FFMA R9, R71.reuse, R60, R9 ;  /* 0x0000003c47097223 */ /* 0x040fe20000000009 */
[----:B------:R-:W-:Y:S01]  /*ab20*/  FFMA R10, R71, R0, R10 ;  /* 0x00000000470a7223 */ /* 0x000fe2000000000a */
[----:B------:R-:W-:Y:S01]  /*ab30*/  LOP3.LUT R0, R89, 0xffff0000, RZ, 0xc0, !PT ;  /* 0xffff000059007812 */ /* 0x000fe200078ec0ff */
[C---:B------:R-:W-:Y:S01]  /*ab40*/  FMUL R11, R68.reuse, R21 ;  /* 0x00000015440b7220 */ /* 0x040fe20000400000 */
[C---:B------:R-:W-:Y:S01]  /*ab50*/  FMUL R12, R68.reuse, R22 ;  /* 0x00000016440c7220 */ /* 0x040fe20000400000 */
[C---:B------:R-:W-:Y:S01]  /*ab60*/  FMUL R13, R68.reuse, R23 ;  /* 0x00000017440d7220 */ /* 0x040fe20000400000 */
[C---:B------:R-:W-:Y:S01]  /*ab70*/  FMUL R16, R68.reuse, R26 ;  /* 0x0000001a44107220 */ /* 0x040fe20000400000 */
[C---:B------:R-:W-:Y:S01]  /*ab80*/  FMUL R26, R68.reuse, R36 ;  /* 0x00000024441a7220 */ /* 0x040fe20000400000 */
[----:B------:R-:W-:Y:S01]  /*ab90*/  FFMA R11, R71, R6, R11 ;  /* 0x00000006470b7223 */ /* 0x000fe2000000000b */
[----:B------:R-:W-:Y:S01]  /*aba0*/  LOP3.LUT R6, R99, 0xffff0000, RZ, 0xc0, !PT ;  /* 0xffff000063067812 */ /* 0x000fe200078ec0ff */
[----:B------:R-:W-:Y:S01]  /*abb0*/  FMUL R36, R68, R46 ;  /* 0x0000002e44247220 */ /* 0x000fe20000400000 */
[----:B------:R-:W-:Y:S01]  /*abc0*/  FFMA R12, R71, R3, R12 ;  /* 0x00000003470c7223 */ /* 0x000fe2000000000c */
[----:B------:R-:W-:Y:S01]  /*abd0*/  SHF.L.U32 R3, R90, 0x10, RZ ;  /* 0x000000105a037819 */ /* 0x000fe200000006ff */
[C---:B------:R-:W-:Y:S01]  /*abe0*/  FMUL R46, R68.reuse, R56 ;  /* 0x00000038442e7220 */ /* 0x040fe20000400000 */
[----:B------:R-:W-:Y:S01]  /*abf0*/  FMUL R56, R68, R66 ;  /* 0x0000004244387220 */ /* 0x000fe20000400000 */
[----:B------:R-:W-:Y:S01]  /*ac00*/  F2FP.BF16.F32.PACK_AB R66, R5, R4 ;  /* 0x000000040542723e */ /* 0x000fe200000010ff */
[C---:B------:R-:W-:Y:S01]  /*ac10*/  FFMA R13, R71.reuse, R0, R13 ;  /* 0x00000000470d7223 */ /* 0x040fe2000000000d */
[----:B------:R-:W-:Y:S01]  /*ac20*/  LOP3.LUT R0, R90, 0xffff0000, RZ, 0xc0, !PT ;  /* 0xffff00005a007812 */ /* 0x000fe200078ec0ff */
[----:B------:R-:W-:Y:S01]  /*ac30*/  FFMA R14, R71, R3, R14 ;  /* 0x00000003470e7223 */ /* 0x000fe2000000000e */
[C---:B------:R-:W-:Y:S01]  /*ac40*/  SHF.L.U32 R5, R91.reuse, 0x10, RZ ;  /* 0x000000105b057819 */ /* 0x040fe200000006ff */
[----:B------:R-:W-:Y:S01]  /*ac50*/  FMUL R17, R68, R27 ;  /* 0x0000001b44117220 */ /* 0x000fe20000400000 */
[----:B------:R-:W-:Y:S01]  /*ac60*/  LOP3.LUT R4, R91, 0xffff0000, RZ, 0xc0, !PT ;  /* 0xffff00005b047812 */ /* 0x000fe200078ec0ff */
[C---:B------:R-:W-:Y:S01]  /*ac70*/  FFMA R15, R71.reuse, R0, R15 ;  /* 0x00000000470f7223 */ /* 0x040fe2000000000f */
[C---:B------:R-:W-:Y:S01]  /*ac80*/  SHF.L.U32 R0, R96.reuse, 0x10, RZ ;  /* 0x0000001060007819 */ /* 0x040fe200000006ff */
[----:B------:R-:W-:Y:S01]  /*ac90*/  FFMA R16, R71, R5, R16 ;  /* 0x0000000547107223 */ /* 0x000fe20000000010 */
[----:B------:R-:W-:Y:S01]  /*aca0*/  SHF.L.U32 R3, R97, 0x10, RZ ;  /* 0x0000001061037819 */ /* 0x000fe200000006ff */
[----:B------:R-:W-:Y:S01]  /*acb0*/  FFMA R17, R71, R4, R17 ;  /* 0x0000000447117223 */ /* 0x000fe20000000011 */
[----:B------:R-:W-:Y:S01]  /*acc0*/  LOP3.LUT R4, R96, 0xffff0000, RZ, 0xc0, !PT ;  /* 0xffff000060047812 */ /* 0x000fe200078ec0ff */
[C---:B------:R-:W-:Y:S01]  /*acd0*/  FMUL R27, R68.reuse, R37 ;  /* 0x00000025441b7220 */ /* 0x040fe20000400000 */
[----:B------:R-:W-:Y:S01]  /*ace0*/  SHF.L.U32 R5, R99, 0x10, RZ ;  /* 0x0000001063057819 */ /* 0x000fe200000006ff */
[C---:B------:R-:W-:Y:S01]  /*acf0*/  FMUL R37, R68.reuse, R47 ;  /* 0x0000002f44257220 */ /* 0x040fe20000400000 */
[C---:B------:R-:W-:Y:S01]  /*ad00*/  FMUL R47, R68.reuse, R57 ;  /* 0x00000039442f7220 */ /* 0x040fe20000400000 */
[----:B------:R-:W-:Y:S01]  /*ad10*/  FMUL R57, R68, R67 ;  /* 0x0000004344397220 */ /* 0x000fe20000400000 */
[----:B------:R-:W-:Y:S01]  /*ad20*/  F2FP.BF16.F32.PACK_AB R67, R9, R8 ;  /* 0x000000080943723e */ /* 0x000fe200000010ff */
[----:B------:R-:W-:Y:S01]  /*ad30*/  FFMA R18, R71, R0, R18 ;  /* 0x0000000047127223 */ /* 0x000fe20000000012 */
[----:B------:R-:W-:Y:S01]  /*ad40*/  LOP3.LUT R0, R97, 0xffff0000, RZ, 0xc0, !PT ;  /* 0xffff000061007812 */ /* 0x000fe200078ec0ff */
[C---:B------:R-:W-:Y:S01]  /*ad50*/  FFMA R19, R71.reuse, R4, R19 ;  /* 0x0000000447137223 */ /* 0x040fe20000000013 */
[C---:B------:R-:W-:Y:S01]  /*ad60*/  LOP3.LUT R4, R98.reuse, 0xffff0000, RZ, 0xc0, !PT ;  /* 0xffff000062047812 */ /* 0x040fe200078ec0ff */
[----:B------:R-:W-:Y:S01]  /*ad70*/  FFMA R20, R71, R3, R20 ;  /* 0x0000000347147223 */ /* 0x000fe20000000014 */
[----:B------:R-:W-:Y:S01]  /*ad80*/  SHF.L.U32 R3, R98, 0x10, RZ ;  /* 0x0000001062037819 */ /* 0x000fe200000006ff */
[C---:B------:R-:W-:Y:S01]  /*ad90*/  FMUL R21, R68.reuse, R31 ;  /* 0x0000001f44157220 */ /* 0x040fe20000400000 */
[----:B------:R-:W-:Y:S01]  /*ada0*/  F2FP.BF16.F32.PACK_AB R8, R11, R10 ;  /* 0x0000000a0b08723e */ /* 0x000fe200000010ff */
[C---:B------:R-:W-:Y:S01]  /*adb0*/  FMUL R22, R68.reuse, R32 ;  /* 0x0000002044167220 */ /* 0x040fe20000400000 */
[----:B------:R-:W-:Y:S01]  /*adc0*/  F2FP.BF16.F32.PACK_AB R9, R13, R12 ;  /* 0x0000000c0d09723e */ /* 0x000fe200000010ff */
[----:B------:R-:W-:Y:S01]  /*add0*/  STS.128 [R163+0x8400], R64 ;  /* 0x00840040a3007388 */ /* 0x000fe20000000c00 */
[----:B------:R-:W-:Y:S01]  /*ade0*/  F2FP.BF16.F32.PACK_AB R10, R15, R14 ;  /* 0x0000000e0f0a723e */ /* 0x000fe200000010ff */
[----:B------:R-:W-:Y:S01]  /*adf0*/  FMUL R23, R68, R33 ;  /* 0x0000002144177220 */ /* 0x000fe20000400000 */
[----:B------:R-:W-:Y:S01]  /*ae00*/  F2FP.BF16.F32.PACK_AB R11, R17, R16 ;  /* 0x00000010110b723e */ /* 0x000fe200000010ff */
[----:B------:R-:W-:Y:S01]  /*ae10*/  FFMA R21, R71, R0, R21 ;  /* 0x0000000047157223 */ /* 0x000fe20000000015 */
[----:B------:R-:W-:Y:S01]  /*ae20*/  F2FP.BF16.F32.PACK_AB R12, R19, R18 ;  /* 0x00000012130c723e */ /* 0x000fe200000010ff */
[C---:B------:R-:W-:Y:S01]  /*ae30*/  FFMA R22, R71.reuse, R3, R22 ;  /* 0x0000000347167223 */ /* 0x040fe20000000016 */
[C---:B------:R-:W-:Y:S01]  /*ae40*/  SHF.L.U32 R0, R104.reuse, 0x10, RZ ;  /* 0x0000001068007819 */ /* 0x040fe200000006ff */
[----:B------:R-:W-:Y:S01]  /*ae50*/  FFMA R23, R71, R4, R23 ;  /* 0x0000000447177223 */ /* 0x000fe20000000017 */
[----:B------:R-:W-:Y:S01]  /*ae60*/  F2FP.BF16.F32.PACK_AB R13, R21, R20 ;  /* 0x00000014150d723e */ /* 0x000fe200000010ff */
[C---:B------:R-:W-:Y:S01]  /*ae70*/  FFMA R24, R71.reuse, R5, R24 ;  /* 0x0000000547187223 */ /* 0x040fe20000000018 */
[----:B------:R-:W-:Y:S01]  /*ae80*/  LOP3.LUT R4, R104, 0xffff0000, RZ, 0xc0, !PT ;  /* 0xffff000068047812 */ /* 0x000fe200078ec0ff */
[----:B------:R-:W-:Y:S01]  /*ae90*/  FFMA R25, R71, R6, R25 ;  /* 0x0000000647197223 */ /* 0x000fe20000000019 */
[----:B------:R-:W-:Y:S01]  /*aea0*/  F2FP.BF16.F32.PACK_AB R14, R23, R22 ;  /* 0x00000016170e723e */ /* 0x000fe200000010ff */
[----:B------:R1:W-:Y:S01]  /*aeb0*/  STS.128 [R162+0x8400], R8 ;  /* 0x00840008a2007388 */ /* 0x0003e20000000c00 */
[----:B------:R-:W-:Y:S01]  /*aec0*/  SHF.L.U32 R3, R105, 0x10, RZ ;  /* 0x0000001069037819 */ /* 0x000fe200000006ff */
[----:B------:R-:W-:Y:S01]  /*aed0*/  FFMA R26, R71, R0, R26 ;  /* 0x00000000471a7223 */ /* 0x000fe2000000001a */
[----:B------:R-:W-:Y:S01]  /*aee0*/  F2FP.BF16.F32.PACK_AB R15, R25, R24 ;  /* 0x00000018190f723e */ /* 0x000fe200000010ff */
[----:B------:R-:W-:Y:S01]  /*aef0*/  FFMA R27, R71, R4, R27 ;  /* 0x00000004471b7223 */ /* 0x000fe2000000001b */
[----:B------:R-:W-:Y:S01]  /*af00*/  LOP3.LUT R0, R105, 0xffff0000, RZ, 0xc0, !PT ;  /* 0xffff000069007812 */ /* 0x000fe200078ec0ff */
[C---:B------:R-:W-:Y:S01]  /*af10*/  FFMA R28, R71.reuse, R3, R28 ;  /* 0x00000003471c7223 */ /* 0x040fe2000000001c */
[C---:B------:R-:W-:Y:S01]  /*af20*/  SHF.L.U32 R3, R106.reuse, 0x10, RZ ;  /* 0x000000106a037819 */ /* 0x040fe200000006ff */
[----:B------:R2:W-:Y:S01]  /*af30*/  STS.128 [R161+0x8400], R12 ;  /* 0x0084000ca1007388 */ /* 0x0005e20000000c00 */
[----:B------:R-:W-:Y:S01]  /*af40*/  LOP3.LUT R4, R106, 0xffff0000, RZ, 0xc0, !PT ;  /* 0xffff00006a047812 */ /* 0x000fe200078ec0ff */
[----:B------:R-:W-:Y:S01]  /*af50*/  FFMA R29, R71, R0, R29 ;  /* 0x00000000471d7223 */ /* 0x000fe2000000001d */
[C---:B------:R-:W-:Y:S01]  /*af60*/  SHF.L.U32 R5, R107.reuse, 0x10, RZ ;  /* 0x000000106b057819 */ /* 0x040fe200000006ff */
[C---:B------:R-:W-:Y:S01]  /*af70*/  FMUL R31, R68.reuse, R41 ;  /* 0x00000029441f7220 */ /* 0x040fe20000400000 */
[----:B------:R-:W-:Y:S01]  /*af80*/  LOP3.LUT R6, R107, 0xffff0000, RZ, 0xc0, !PT ;  /* 0xffff00006b067812 */ /* 0x000fe200078ec0ff */
[----:B------:R-:W-:Y:S01]  /*af90*/  FMUL R32, R68, R42 ;  /* 0x0000002a44207220 */ /* 0x000fe20000400000 */
[----:B------:R-:W-:Y:S01]  /*afa0*/  SHF.L.U32 R0, R112, 0x10, RZ ;  /* 0x0000001070007819 */ /* 0x000fe200000006ff */
[----:B------:R-:W-:Y:S01]  /*afb0*/  FMUL R33, R68, R43 ;  /* 0x0000002b44217220 */ /* 0x000fe20000400000 */
[----:B------:R-:W-:Y:S01]  /*afc0*/  LEA R16, R77, UR44, 0x3 ;  /* 0x0000002c4d107c11 */ /* 0x000fe2000f8e18ff */
[----:B------:R-:W-:Y:S01]  /*afd0*/  FFMA R30, R71, R3, R30 ;  /* 0x00000003471e7223 */ /* 0x000fe2000000001e */
[----:B------:R-:W-:Y:S01]  /*afe0*/  SHF.L.U32 R3, R113, 0x10, RZ ;  /* 0x0000001071037819 */ /* 0x000fe200000006ff */
[C---:B------:R-:W-:Y:S01]  /*aff0*/  FFMA R31, R71.reuse, R4, R31 ;  /* 0x00000004471f7223 */ /* 0x040fe2000000001f */
[----:B------:R-:W-:Y:S01]  /*b000*/  LOP3.LUT R4, R112, 0xffff0000, RZ, 0xc0, !PT ;  /* 0xffff000070047812 */ /* 0x000fe200078ec0ff */
[----:B------:R-:W-:Y:S01]  /*b010*/  FFMA R32, R71, R5, R32 ;  /* 0x0000000547207223 */ /* 0x000fe20000000020 */
[----:B------:R-:W-:Y:S01]  /*b020*/  SHF.L.U32 R5, R115, 0x10, RZ ;  /* 0x0000001073057819 */ /* 0x000fe200000006ff */
[----:B------:R-:W-:Y:S01]  /*b030*/  FFMA R33, R71, R6, R33 ;  /* 0x0000000647217223 */ /* 0x000fe20000000021 */
[----:B------:R-:W-:Y:S01]  /*b040*/  LOP3.LUT R6, R131, 0xffff0000, RZ, 0xc0, !PT ;  /* 0xffff000083067812 */ /* 0x000fe200078ec0ff */
[----:B------:R-:W-:Y:S01]  /*b050*/  FFMA R34, R71, R0, R34 ;  /* 0x0000000047227223 */ /* 0x000fe20000000022 */
[----:B------:R-:W-:Y:S01]  /*b060*/  LOP3.LUT R0, R113, 0xffff0000, RZ, 0xc0, !PT ;  /* 0xffff000071007812 */ /* 0x000fe200078ec0ff */
[C---:B------:R-:W-:Y:S01]  /*b070*/  FFMA R35, R71.reuse, R4, R35 ;  /* 0x0000000447237223 */ /* 0x040fe20000000023 */
[----:B------:R-:W-:Y:S01]  /*b080*/  LOP3.LUT R4, R120, 0xffff0000, RZ, 0xc0, !PT ;  /* 0xffff000078047812 */ /* 0x000fe200078ec0ff */
[C---:B------:R-:W-:Y:S01]  /*b090*/  FFMA R36, R71.reuse, R3, R36 ;  /* 0x0000000347247223 */ /* 0x040fe20000000024 */
[C---:B------:R-:W-:Y:S01]  /*b0a0*/  SHF.L.U32 R3, R114.reuse, 0x10, RZ ;  /* 0x0000001072037819 */ /* 0x040fe200000006ff */
[----:B------:R-:W-:Y:S01]  /*b0b0*/  FFMA R37, R71, R0, R37 ;  /* 0x0000000047257223 */ /* 0x000fe20000000025 */
[----:B------:R-:W-:Y:S01]  /*b0c0*/  LOP3.LUT R0, R114, 0xffff0000, RZ, 0xc0, !PT ;  /* 0xffff000072007812 */ /* 0x000fe200078ec0ff */
[----:B------:R-:W-:Y:S01]  /*b0d0*/  FMUL R41, R68, R51 ;  /* 0x0000003344297220 */ /* 0x000fe20000400000 */
[----:B-1----:R-:W-:Y:S01]  /*b0e0*/  F2FP.BF16.F32.PACK_AB R8, R35, R34 ;  /* 0x000000222308723e */ /* 0x002fe200000010ff */
[C---:B------:R-:W-:Y:S01]  /*b0f0*/  FFMA R38, R71.reuse, R3, R38 ;  /* 0x0000000347267223 */ /* 0x040fe20000000026 */
[----:B------:R-:W-:Y:S01]  /*b100*/  SHF.L.U32 R3, R120, 0x10, RZ ;  /* 0x0000001078037819 */ /* 0x000fe200000006ff */
[----:B------:R-:W-:Y:S01]  /*b110*/  FFMA R39, R71, R0, R39 ;  /* 0x0000000047277223 */ /* 0x000fe20000000027 */
[----:B--2---:R-:W-:Y:S01]  /*b120*/  F2FP.BF16.F32.PACK_AB R12, R27, R26 ;  /* 0x0000001a1b0c723e */ /* 0x004fe200000010ff */
[----:B------:R-:W-:Y:S01]  /*b130*/  FFMA R40, R71, R5, R40 ;  /* 0x0000000547287223 */ /* 0x000fe20000000028 */
[----:B------:R-:W-:Y:S01]  /*b140*/  F2FP.BF16.F32.PACK_AB R13, R29, R28 ;  /* 0x0000001c1d0d723e */ /* 0x000fe200000010ff */
[C---:B------:R-:W-:Y:S01]  /*b150*/  FMUL R42, R68.reuse, R52 ;  /* 0x00000034442a7220 */ /* 0x040fe20000400000 */
[----:B------:R-:W-:Y:S01]  /*b160*/  F2FP.BF16.F32.PACK_AB R14, R31, R30 ;  /* 0x0000001e1f0e723e */ /* 0x000fe200000010ff */
[C---:B------:R-:W-:Y:S01]  /*b170*/  FMUL R43, R68.reuse, R53 ;  /* 0x00000035442b7220 */ /* 0x040fe20000400000 */
[----:B------:R-:W-:Y:S01]  /*b180*/  F2FP.BF16.F32.PACK_AB R15, R33, R32 ;  /* 0x00000020210f723e */ /* 0x000fe200000010ff */
[C---:B------:R-:W-:Y:S01]  /*b190*/  FMUL R51, R68.reuse, R61 ;  /* 0x0000003d44337220 */ /* 0x040fe20000400000 */
[----:B------:R-:W-:Y:S01]  /*b1a0*/  LOP3.LUT R0, R115, 0xffff0000, RZ, 0xc0, !PT ;  /* 0xffff000073007812 */ /* 0x000fe200078ec0ff */
[----:B------:R-:W-:Y:S01]  /*b1b0*/  FMUL R52, R68, R62 ;  /* 0x0000003e44347220 */ /* 0x000fe20000400000 */
[----:B------:R-:W-:Y:S01]  /*b1c0*/  SHF.L.U32 R5, R121, 0x10, RZ ;  /* 0x0000001079057819 */ /* 0x000fe200000006ff */
[----:B------:R1:W-:Y:S01]  /*b1d0*/  STS.128 [R147+0x8400], R12 ;  /* 0x0084000c93007388 */ /* 0x0003e20000000c00 */
[----:B------:R-:W-:Y:S01]  /*b1e0*/  F2FP.BF16.F32.PACK_AB R9, R37, R36 ;  /* 0x000000242509723e */ /* 0x000fe200000010ff */
[----:B------:R-:W-:Y:S01]  /*b1f0*/  FFMA R41, R71, R0, R41 ;  /* 0x0000000047297223 */ /* 0x000fe20000000029 */
[----:B------:R-:W-:Y:S01]  /*b200*/  LOP3.LUT R0, R121, 0xffff0000, RZ, 0xc0, !PT ;  /* 0xffff000079007812 */ /* 0x000fe200078ec0ff */
[C---:B------:R-:W-:Y:S01]  /*b210*/  FFMA R42, R71.reuse, R3, R42 ;  /* 0x00000003472a7223 */ /* 0x040fe2000000002a */
[C---:B------:R-:W-:Y:S01]  /*b220*/  SHF.L.U32 R3, R122.reuse, 0x10, RZ ;  /* 0x000000107a037819 */ /* 0x040fe200000006ff */
[----:B------:R-:W-:Y:S01]  /*b230*/  FFMA R43, R71, R4, R43 ;  /* 0x00000004472b7223 */ /* 0x000fe2000000002b */
[----:B------:R-:W-:Y:S01]  /*b240*/  LOP3.LUT R4, R123, 0xffff0000, RZ, 0xc0, !PT ;  /* 0xffff00007b047812 */ /* 0x000fe200078ec0ff */
[----:B------:R-:W-:Y:S01]  /*b250*/  FFMA R44, R71, R5, R44 ;  /* 0x00000005472c7223 */ /* 0x000fe2000000002c */
[----:B------:R-:W-:Y:S01]  /*b260*/  SHF.L.U32 R5, R123, 0x10, RZ ;  /* 0x000000107b057819 */ /* 0x000fe200000006ff */
[C---:B------:R-:W-:Y:S01]  /*b270*/  FFMA R45, R71.reuse, R0, R45 ;  /* 0x00000000472d7223 */ /* 0x040fe2000000002d */
[----:B------:R-:W-:Y:S01]  /*b280*/  LOP3.LUT R0, R122, 0xffff0000, RZ, 0xc0, !PT ;  /* 0xffff00007a007812 */ /* 0x000fe200078ec0ff */
[----:B------:R-:W-:Y:S01]  /*b290*/  FFMA R46, R71, R3, R46 ;  /* 0x00000003472e7223 */ /* 0x000fe2000000002e */
[----:B------:R-:W-:Y:S01]  /*b2a0*/  SHF.L.U32 R3, R129, 0x10, RZ ;  /* 0x0000001081037819 */ /* 0x000fe200000006ff */
[----:B------:R-:W-:Y:S01]  /*b2b0*/  FMUL R53, R68, R63 ;  /* 0x0000003f44357220 */ /* 0x000fe20000400000 */
        /* <DEDUP_REMOVED lines=8> */
[----:B------:R-:W-:Y:S01]  /*b340*/  LOP3.LUT R0, R129, 0xffff0000, RZ, 0xc0, !PT ;  /* 0xffff000081007812 */ /* 0x000fe200078ec0ff */
[----:B------:R2:W-:Y:S01]  /*b350*/  STS.128 [R160+0x8400], R8 ;  /* 0x00840008a0007388 */ /* 0x0005e20000000c00 */
[----:B------:R-:W-:Y:S01]  /*b360*/  SHF.L.U32 R5, R131, 0x10, RZ ;  /* 0x0000001083057819 */ /* 0x000fe200000006ff */
[C---:B------:R-:W-:Y:S01]  /*b370*/  FFMA R51, R71.reuse, R4, R51 ;  /* 0x0000000447337223 */ /* 0x040fe20000000033 */
[C---:B------:R-:W-:Y:S01]  /*b380*/  LOP3.LUT R4, R130.reuse, 0xffff0000, RZ, 0xc0, !PT ;  /* 0xffff000082047812 */ /* 0x040fe200078ec0ff */
[C---:B------:R-:W-:Y:S01]  /*b390*/  FFMA R52, R71.reuse, R3, R52 ;  /* 0x0000000347347223 */ /* 0x040fe20000000034 */
[----:B------:R-:W-:Y:S01]  /*b3a0*/  SHF.L.U32 R3, R130, 0x10, RZ ;  /* 0x0000001082037819 */ /* 0x000fe200000006ff */
[----:B------:R-:W-:Y:S01]  /*b3b0*/  FFMA R53, R71, R0, R53 ;  /* 0x0000000047357223 */ /* 0x000fe20000000035 */
[----:B-1----:R-:W-:Y:S02]  /*b3c0*/  F2FP.BF16.F32.PACK_AB R12, R43, R42 ;  /* 0x0000002a2b0c723e */ /* 0x002fe400000010ff */
[----:B------:R-:W-:Y:S01]  /*b3d0*/  F2FP.BF16.F32.PACK_AB R13, R45, R44 ;  /* 0x0000002c2d0d723e */ /* 0x000fe200000010ff */
[----:B------:R-:W-:Y:S01]  /*b3e0*/  FFMA R54, R71, R3, R54 ;  /* 0x0000000347367223 */ /* 0x000fe20000000036 */
[----:B------:R-:W-:Y:S01]  /*b3f0*/  F2FP.BF16.F32.PACK_AB R14, R47, R46 ;  /* 0x0000002e2f0e723e */ /* 0x000fe200000010ff */
[----:B------:R-:W-:Y:S01]  /*b400*/  FFMA R55, R71, R4, R55 ;  /* 0x0000000447377223 */ /* 0x000fe20000000037 */
[----:B------:R-:W-:Y:S01]  /*b410*/  F2FP.BF16.F32.PACK_AB R15, R49, R48 ;  /* 0x00000030310f723e */ /* 0x000fe200000010ff */
[C---:B------:R-:W-:Y:S01]  /*b420*/  FFMA R56, R71.reuse, R5, R56 ;  /* 0x0000000547387223 */ /* 0x040fe20000000038 */
[----:B------:R-:W-:Y:S01]  /*b430*/  FFMA R57, R71, R6, R57 ;  /* 0x0000000647397223 */ /* 0x000fe20000000039 */
[----:B------:R-:W-:Y:S02]  /*b440*/  F2FP.BF16.F32.PACK_AB R4, R51, R50 ;  /* 0x000000323304723e */ /* 0x000fe400000010ff */
        /* <DEDUP_REMOVED lines=14> */
[----:B-1----:R-:W1:Y:S01]  /*b530*/  FENCE.VIEW.ASYNC.S ;  /* 0x00000000000073c6 */ /* 0x002e620000000000 */
[----:B------:R-:W-:Y:S01]  /*b540*/  @P6 PRMT R0, R165, 0x654, R0 ;  /* 0x00000654a5006816 */ /* 0x000fe20000000000 */
[----:B-1----:R-:W-:Y:S06]  /*b550*/  BAR.SYNC.DEFER_BLOCKING 0x1, 0x80 ;  /* 0x0042000000007b1d */ /* 0x002fec0000010000 */
        /* <DEDUP_REMOVED lines=11> */
.L_x_133:
[----:B------:R-:W-:Y:S05]  /*b610*/  BSYNC.RECONVERGENT B0 ;  /* 0x0000000000007941 */ /* 0x000fea0003800200 */
.L_x_132:
[----:B------:R-:W-:Y:S01]  /*b620*/  BAR.SYNC.DEFER_BLOCKING 0x1, 0x80 ;  /* 0x0042000000007b1d */ /* 0x000fe20000010000 */
[----:B------:R-:W-:Y:S02]  /*b630*/  UIADD3 UR4, UPT, UPT, UR46, 0x1, URZ ;  /* 0x000000012e047890 */ /* 0x000fe4000fffe0ff */
[----:B------:R-:W-:Y:S02]  /*b640*/  UISETP.NE.AND UP0, UPT, UR38, URZ, UPT ;  /* 0x000000ff2600728c */ /* 0x000fe4000bf05270 */
[----:B------:R-:W-:Y:S02]  /*b650*/  UISETP.NE.AND UP1, UPT, UR4, 0x4, UPT ;  /* 0x000000040400788c */ /* 0x000fe4000bf25270 */
[----:B------:R-:W-:Y:S02]  /*b660*/  USEL UR39, URZ, 0xc0, !UP0 ;  /* 0x000000c0ff277887 */ /* 0x000fe4000c000000 */
[----:B------:R-:W-:Y:S01]  /*b670*/  USEL UR47, UR4, URZ, UP1 ;  /* 0x000000ff042f7287 */ /* 0x000fe20008800000 */
[----:B------:R1:W-:Y:S01]  /*b680*/  @P6 SYNCS.ARRIVE.TRANS64.RED.A1T0 RZ, [R0+URZ], RZ ;  /* 0x000000ff00ff69a7 */ /* 0x0003e200081004ff */
[----:B------:R-:W-:Y:S01]  /*b690*/  BSSY B1, `(.L_x_134) ;  /* 0x000001f000017945 */ /* 0x000fe20003800000 */
[----:B------:R-:W3:Y:S02]  /*b6a0*/  @P6 SYNCS.PHASECHK.TRANS64.TRYWAIT P0, [R16+URZ+0x20], R3 ;  /* 0x00002003100065a7 */ /* 0x000ee400080011ff */
[----:B---3--:R-:W-:Y:S01]  /*b6b0*/  @P6 SEL R79, RZ, 0x1, !P0 ;  /* 0x00000001ff4f6807 */ /* 0x008fe20004000000 */
[----:B-1----:R-:W-:Y:S06]  /*b6c0*/  @!P6 BRA `(.L_x_135) ;  /* 0x00000000006ce947 */ /* 0x002fec0003800000 */
[----:B------:R-:W-:Y:S01]  /*b6d0*/  ISETP.NE.AND P1, PT, R93, RZ, PT ;  /* 0x000000ff5d00720c */ /* 0x000fe20003f25270 */
[----:B------:R-:W-:Y:S01]  /*b6e0*/  BSSY B0, `(.L_x_136) ;  /* 0x000000b000007945 */ /* 0x000fe20003800000 */
[----:B------:R-:W-:Y:S11]  /*b6f0*/  ISETP.NE.AND P0, PT, R79, RZ, PT ;  /* 0x000000ff4f00720c */ /* 0x000ff60003f05270 */
[----:B------:R-:W-:Y:S05]  /*b700*/  @P1 IMAD R77, R77, 0x4000, R164 ;  /* 0x000040004d4d1824 */ /* 0x000fea00078e02a4 */
[----:B------:R-:W-:Y:S04]  /*b710*/  @P1 IADD3 R3, PT, PT, R77, UR44, RZ ;  /* 0x0000002c4d031c10 */ /* 0x000fe8000fffe0ff */
[----:B--2---:R-:W-:Y:S01]  /*b720*/  @P1 IADD3 R7, PT, PT, R92, R3, RZ ;  /* 0x000000035c071210 */ /* 0x004fe20007ffe0ff */
[--C-:B------:R-:W-:Y:S02]  /*b730*/  @P1 IMAD.IADD R5, R78, 0x1, R3.reuse ;  /* 0x000000014e051824 */ /* 0x100fe400078e0203 */
[----:B------:R-:W-:Y:S01]  /*b740*/  @P1 IMAD.IADD R0, R94, 0x1, R3 ;  /* 0x000000015e001824 */ /* 0x000fe200078e0203 */
[----:B------:R-:W-:Y:S06]  /*b750*/  @P0 BRA `(.L_x_137) ;  /* 0x00000000000c0947 */ /* 0x000fec0003800000 */
[----:B------:R-:W-:Y:S04]  /*b760*/  SHF.L.U32 R3, R149, 0x1f, RZ ;  /* 0x0000001f95037819 */ /* 0x000fe800000006ff */
[----:B------:R-:W1:Y:S02]  /*b770*/  SYNCS.PHASECHK.TRANS64.TRYWAIT P0, [R16+URZ+0x20], R3 ;  /* 0x00002003100075a7 */ /* 0x000e6400080011ff */
[----:B-1----:R-:W-:Y:S05]  /*b780*/  @!P0 BRA `(.L_x_138) ;  /* 0x0000002000588947 */ /* 0x002fea0003800000 */
.L_x_137:
[----:B------:R-:W-:Y:S05]  /*b790*/  BSYNC B0 ;  /* 0x0000000000007941 */ /* 0x000fea0003800000 */
.L_x_136:
[----:B------:R-:W-:Y:S11]  /*b7a0*/  ISETP.NE.AND P0, PT, R93, RZ, PT ;  /* 0x000000ff5d00720c */ /* 0x000ff60003f05270 */
[----:B------:R-:W-:Y:S02]  /*b7b0*/  @!UPT UIADD3 URZ, UPT, UPT, URZ, URZ, URZ ;  /* 0x000000fffffff290 */ /* 0x000fe4000fffe0ff */
[----:B------:R3:W4:Y:S01]  /*b7c0*/  @P0 LDS.128 R84, [R77+UR44+0x400] ;  /* 0x0004002c4d540984 */ /* 0x0007220008000c00 */
[----:B-1----:R-:W-:Y:S01]  /*b7d0*/  @P0 IMAD.IADD R3, R92, 0x1, R5 ;  /* 0x000000015c030824 */ /* 0x002fe200078e0205 */
[C---:B------:R-:W-:Y:S01]  /*b7e0*/  @P0 IADD3 R6, PT, PT, R94.reuse, R5, RZ ;  /* 0x000000055e060210 */ /* 0x040fe20007ffe0ff */
[C---:B------:R-:W-:Y:S01]  /*b7f0*/  @P0 IMAD.IADD R4, R94.reuse, 0x1, R7 ;  /* 0x000000015e040824 */ /* 0x040fe200078e0207 */
[----:B------:R3:W1:Y:S02]  /*b800*/  @P0 LDS.128 R80, [R0+0x400] ;  /* 0x0004000000500984 */ /* 0x0006640000000c00 */
[----:B------:R-:W-:Y:S02]  /*b810*/  @P0 IADD3 R94, PT, PT, R94, R3, RZ ;  /* 0x000000035e5e0210 */ /* 0x000fe40007ffe0ff */
[----:B------:R3:W2:Y:S04]  /*b820*/  @P0 LDS.128 R88, [R7+0x400] ;  /* 0x0004000007580984 */ /* 0x0006a80000000c00 */
[----:B------:R3:W1:Y:S04]  /*b830*/  @P0 LDS.128 R96, [R4+0x400] ;  /* 0x0004000004600984 */ /* 0x0006680000000c00 */
[----:B------:R3:W1:Y:S04]  /*b840*/  @P0 LDS.128 R104, [R5+0x400] ;  /* 0x0004000005680984 */ /* 0x0006680000000c00 */
[----:B------:R3:W1:Y:S04]  /*b850*/  @P0 LDS.128 R112, [R6+0x400] ;  /* 0x0004000006700984 */ /* 0x0006680000000c00 */
[----:B------:R3:W1:Y:S04]  /*b860*/  @P0 LDS.128 R120, [R3+0x400] ;  /* 0x0004000003780984 */ /* 0x0006680000000c00 */
[----:B------:R3:W1:Y:S02]  /*b870*/  @P0 LDS.128 R128, [R94+0x400] ;  /* 0x000400005e800984 */ /* 0x0006640000000c00 */
.L_x_135:
[----:B------:R-:W-:Y:S05]  /*b880*/  BSYNC B1 ;  /* 0x0000000000017941 */ /* 0x000fea0003800000 */
.L_x_134:
[----:B------:R-:W-:Y:S01]  /*b890*/  VIADD R16, R69, UR39 ;  /* 0x0000002745107c36 */ /* 0x000fe20008000000 */
[----:B------:R-:W-:Y:S04]  /*b8a0*/  BSSY.RECONVERGENT B6, `(.L_x_139) ;  /* 0x0000015000067945 */ /* 0x000fe80003800200 */
[----:B---3--:R-:W-:Y:S04]  /*b8b0*/  SHF.R.U32.HI R3, RZ, 0x15, R16 ;  /* 0x00000015ff037819 */ /* 0x008fe80000011610 */
[----:B------:R-:W-:Y:S11]  /*b8c0*/  LOP3.LUT P0, RZ, R3, 0x3, R140, 0x48, !PT ;  /* 0x0000000303ff7812 */ /* 0x000ff6000780488c */
[----:B------:R-:W-:Y:S02]  /*b8d0*/  @!UPT UIADD3 URZ, UPT, UPT, URZ, URZ, URZ ;  /* 0x000000fffffff290 */ /* 0x000fe4000fffe0ff */
[----:B------:R-:W-:Y:S05]  /*b8e0*/  @!P0 BRA `(.L_x_140) ;  /* 0x0000000000408947 */ /* 0x000fea0003800000 */
[----:B------:R-:W3:Y:S01]  /*b8f0*/  LDCU.64 UR8, c[0x4][0x70] ;  /* 0x01000e00ff0877ac */ /* 0x000ee20008000a00 */
[----:B--2---:R-:W-:Y:S01]  /*b900*/  MOV R15, 0x0 ;  /* 0x00000000000f7802 */ /* 0x004fe20000000f00 */
[----:B------:R-:W-:Y:S02]  /*b910*/  HFMA2 R12, -RZ, RZ, 0, 5.9604644775390625e-08 ;  /* 0x00000001ff0c7431 */ /* 0x000fe400000001ff */
[----:B------:R-:W-:Y:S02]  /*b920*/  IMAD.MOV.U32 R8, RZ, RZ, 0x192 ;  /* 0x00000192ff087424 */ /* 0x000fe400078e00ff */
[----:B------:R-:W-:Y:S01]  /*b930*/  IMAD.MOV.U32 R13, RZ, RZ, RZ ;  /* 0x000000ffff0d7224 */ /* 0x000fe200078e00ff */
[----:B------:R-:W2:Y:S01]  /*b940*/  LDCU.64 UR6, c[0x4][0x78] ;  /* 0x01000f00ff0677ac */ /* 0x000ea20008000a00 */
[----:B------:R-:W1:Y:S01]  /*b950*/  LDC.64 R14, c[0x4][R15] ;  /* 0x010000000f0e7b82 */ /* 0x000e620000000a00 */
[----:B------:R-:W5:Y:S01]  /*b960*/  LDCU.64 UR4, c[0x4][0x10] ;  /* 0x01000200ff0477ac */ /* 0x000f620008000a00 */
[----:B---3--:R-:W-:Y:S01]  /*b970*/  MOV R5, UR9 ;  /* 0x0000000900057c02 */ /* 0x008fe20008000f00 */
[----:B------:R-:W-:Y:S01]  /*b980*/  IMAD.U32 R4, RZ, RZ, UR8 ;  /* 0x00000008ff047e24 */ /* 0x000fe2000f8e00ff */
[----:B--2---:R-:W-:Y:S01]  /*b990*/  MOV R7, UR7 ;  /* 0x0000000700077c02 */ /* 0x004fe20008000f00 */
[----:B------:R-:W-:Y:S01]  /*b9a0*/  IMAD.U32 R6, RZ, RZ, UR6 ;  /* 0x00000006ff067e24 */ /* 0x000fe2000f8e00ff */
[----:B-----5:R-:W-:Y:S01]  /*b9b0*/  MOV R11, UR5 ;  /* 0x00000005000b7c02 */ /* 0x020fe20008000f00 */
[----:B------:R-:W-:Y:S02]  /*b9c0*/  IMAD.U32 R10, RZ, RZ, UR4 ;  /* 0x00000004ff0a7e24 */ /* 0x000fe4000f8e00ff */
[----:B------:R-:W-:Y:S07]  /*b9d0*/  LEPC R20, `(.L_x_140) ;  /* 0x000000001014794e */ /* 0x000fee0000000000 */
[----:B-1--4-:R-:W-:Y:S05]  /*b9e0*/  CALL.ABS.NOINC R14 ;  /* 0x000000000e007343 */ /* 0x012fea0003c00000 */
.L_x_140:
[----:B------:R-:W-:Y:S05]  /*b9f0*/  BSYNC.RECONVERGENT B6 ;  /* 0x0000000000067941 */ /* 0x000fea0003800200 */
.L_x_139:
[----:B----4-:R-:W-:Y:S01]  /*ba00*/  SHF.L.U32 R69, R84, 0x10, RZ ;  /* 0x0000001054457819 */ /* 0x010fe200000006ff */
[----:B------:R-:W-:Y:S05]  /*ba10*/  WARPSYNC.ALL ;  /* 0x0000000000007948 */ /* 0x000fea0003800000 */
[----:B------:R-:W-:Y:S01]  /*ba20*/  R2UR UR4, R16 ;  /* 0x00000000100472ca */ /* 0x000fe200000e0000 */
[----:B------:R-:W-:Y:S01]  /*ba30*/  BSSY.RECONVERGENT B0, `(.L_x_141) ;  /* 0x00000fc000007945 */ /* 0x000fe20003800200 */
[----:B------:R-:W-:Y:S02]  /*ba40*/  LOP3.LUT R0, R84, 0xffff0000, RZ, 0xc0, !PT ;  /* 0xffff000054007812 */ /* 0x000fe400078ec0ff */
[C---:B------:R-:W-:Y:S02]  /*ba50*/  SHF.L.U32 R3, R85.reuse, 0x10, RZ ;  /* 0x0000001055037819 */ /* 0x040fe400000006ff */
[----:B------:R-:W-:Y:S02]  /*ba60*/  LOP3.LUT R70, R85, 0xffff0000, RZ, 0xc0, !PT ;  /* 0xffff000055467812 */ /* 0x000fe400078ec0ff */
[C---:B------:R-:W-:Y:S02]  /*ba70*/  SHF.L.U32 R72, R86.reuse, 0x10, RZ ;  /* 0x0000001056487819 */ /* 0x040fe400000006ff */
[----:B------:R-:W-:Y:S02]  /*ba80*/  LOP3.LUT R74, R86, 0xffff0000, RZ, 0xc0, !PT ;  /* 0xffff0000564a7812 */ /* 0x000fe400078ec0ff */
[C---:B------:R-:W-:Y:S01]  /*ba90*/  SHF.L.U32 R73, R87.reuse, 0x10, RZ ;  /* 0x0000001057497819 */ /* 0x040fe200000006ff */
[----:B--2---:R-:W2:Y:S01]  /*baa0*/  LDTM.x64 R4, tmem[UR4] ;  /* 0x00000004000479ee */ /* 0x004ea20008340000 */
[----:B------:R-:W-:Y:S02]  /*bab0*/  LOP3.LUT R76, R87, 0xffff0000, RZ, 0xc0, !PT ;  /* 0xffff0000574c7812 */ /* 0x000fe400078ec0ff */
[C---:B-1----:R-:W-:Y:S02]  /*bac0*/  SHF.L.U32 R75, R80.reuse, 0x10, RZ ;  /* 0x00000010504b7819 */ /* 0x042fe400000006ff */
[----:B------:R-:W-:Y:S02]  /*bad0*/  LOP3.LUT R78, R80, 0xffff0000, RZ, 0xc0, !PT ;  /* 0xffff0000504e7812 */ /* 0x000fe400078ec0ff */
[C---:B------:R-:W-:Y:S02]  /*bae0*/  SHF.L.U32 R77, R81.reuse, 0x10, RZ ;  /* 0x00000010514d7819 */ /* 0x040fe400000006ff */
[----:B------:R-:W-:Y:S02]  /*baf0*/  LOP3.LUT R80, R81, 0xffff0000, RZ, 0xc0, !PT ;  /* 0xffff000051507812 */ /* 0x000fe400078ec0ff */
[C---:B------:R-:W-:Y:S02]  /*bb00*/  SHF.L.U32 R79, R82.reuse, 0x10, RZ ;  /* 0x00000010524f7819 */ /* 0x040fe400000006ff */
[----:B------:R-:W-:Y:S02]  /*bb10*/  LOP3.LUT R82, R82, 0xffff0000, RZ, 0xc0, !PT ;  /* 0xffff000052527812 */ /* 0x000fe400078ec0ff */
[C---:B------:R-:W-:Y:S02]  /*bb20*/  SHF.L.U32 R81, R83.reuse, 0x10, RZ ;  /* 0x0000001053517819 */ /* 0x040fe400000006ff */
[----:B------:R-:W-:Y:S02]  /*bb30*/  LOP3.LUT R84, R83, 0xffff0000, RZ, 0xc0, !PT ;  /* 0xffff000053547812 */ /* 0x000fe400078ec0ff */
[C---:B------:R-:W-:Y:S02]  /*bb40*/  SHF.L.U32 R83, R88.reuse, 0x10, RZ ;  /* 0x0000001058537819 */ /* 0x040fe400000006ff */
[----:B------:R-:W-:Y:S02]  /*bb50*/  LOP3.LUT R86, R88, 0xffff0000, RZ, 0xc0, !PT ;  /* 0xffff000058567812 */ /* 0x000fe400078ec0ff */
[C---:B------:R-:W-:Y:S01]  /*bb60*/  SHF.L.U32 R85, R89.reuse, 0x10, RZ ;  /* 0x0000001059557819 */ /* 0x040fe200000006ff */
[C---:B--2---:R-:W-:Y:S01]  /*bb70*/  FMUL R4, R68.reuse, R4 ;  /* 0x0000000444047220 */ /* 0x044fe20000400000 */
[----:B------:R-:W-:Y:S01]  /*bb80*/  LOP3.LUT R88, R89, 0xffff0000, RZ, 0xc0, !PT ;  /* 0xffff000059587812 */ /* 0x000fe200078ec0ff */
[----:B------:R-:W-:Y:S01]  /*bb90*/  FMUL R5, R68, R5 ;  /* 0x0000000544057220 */ /* 0x000fe20000400000 */
[C---:B------:R-:W-:Y:S01]  /*bba0*/  SHF.L.U32 R87, R90.reuse, 0x10, RZ ;  /* 0x000000105a577819 */ /* 0x040fe200000006ff */
[C---:B------:R-:W-:Y:S01]  /*bbb0*/  FFMA R4, R71.reuse, R69, R4 ;  /* 0x0000004547047223 */ /* 0x040fe20000000004 */
[----:B------:R-:W-:Y:S01]  /*bbc0*/  LOP3.LUT R90, R90, 0xffff0000, RZ, 0xc0, !PT ;  /* 0xffff00005a5a7812 */ /* 0x000fe200078ec0ff */
[----:B------:R-:W-:Y:S01]  /*bbd0*/  FFMA R5, R71, R0, R5 ;  /* 0x0000000047057223 */ /* 0x000fe20000000005 */
[C---:B------:R-:W-:Y:S01]  /*bbe0*/  SHF.L.U32 R89, R91.reuse, 0x10, RZ ;  /* 0x000000105b597819 */ /* 0x040fe200000006ff */
[C---:B------:R-:W-:Y:S01]  /*bbf0*/  FMUL R6, R68.reuse, R6 ;  /* 0x0000000644067220 */ /* 0x040fe20000400000 */
[----:B------:R-:W-:Y:S01]  /*bc00*/  LOP3.LUT R92, R91, 0xffff0000, RZ, 0xc0, !PT ;  /* 0xffff00005b5c7812 */ /* 0x000fe200078ec0ff */
[----:B------:R-:W-:Y:S01]  /*bc10*/  FMUL R7, R68, R7 ;  /* 0x0000000744077220 */ /* 0x000fe20000400000 */
[----:B------:R-:W-:Y:S01]  /*bc20*/  F2FP.BF16.F32.PACK_AB R4, R5, R4 ;  /* 0x000000040504723e */ /* 0x000fe200000010ff */
[C---:B------:R-:W-:Y:S01]  /*bc30*/  FFMA R6, R71.reuse, R3, R6 ;  /* 0x0000000347067223 */ /* 0x040fe20000000006 */
[C---:B------:R-:W-:Y:S01]  /*bc40*/  SHF.L.U32 R91, R96.reuse, 0x10, RZ ;  /* 0x00000010605b7819 */ /* 0x040fe200000006ff */
[----:B------:R-:W-:Y:S01]  /*bc50*/  FFMA R7, R71, R70, R7 ;  /* 0x0000004647077223 */ /* 0x000fe20000000007 */
[----:B------:R-:W-:Y:S01]  /*bc60*/  LOP3.LUT R94, R96, 0xffff0000, RZ, 0xc0, !PT ;  /* 0xffff0000605e7812 */ /* 0x000fe200078ec0ff */
[C---:B------:R-:W-:Y:S01]  /*bc70*/  FMUL R8, R68.reuse, R8 ;  /* 0x0000000844087220 */ /* 0x040fe20000400000 */
[----:B------:R-:W-:Y:S01]  /*bc80*/  SHF.L.U32 R93, R97, 0x10, RZ ;  /* 0x00000010615d7819 */ /* 0x000fe200000006ff */
[----:B------:R-:W-:Y:S01]  /*bc90*/  FMUL R9, R68, R9 ;  /* 0x0000000944097220 */ /* 0x000fe20000400000 */
[----:B------:R-:W-:Y:S01]  /*bca0*/  F2FP.BF16.F32.PACK_AB R5, R7, R6 ;  /* 0x000000060705723e */ /* 0x000fe200000010ff */
[----:B------:R-:W-:Y:S01]  /*bcb0*/  FFMA R8, R71, R72, R8 ;  /* 0x0000004847087223 */ /* 0x000fe20000000008 */
[----:B------:R-:W-:Y:S01]  /*bcc0*/  LOP3.LUT R96, R97, 0xffff0000, RZ, 0xc0, !PT ;  /* 0xffff000061607812 */ /* 0x000fe200078ec0ff */
[----:B------:R-:W-:Y:S01]  /*bcd0*/  FFMA R9, R71, R74, R9 ;  /* 0x0000004a47097223 */ /* 0x000fe20000000009 */
[----:B------:R-:W-:Y:S01]  /*bce0*/  SHF.L.U32 R95, R98, 0x10, RZ ;  /* 0x00000010625f7819 */ /* 0x000fe200000006ff */
[----:B------:R-:W-:Y:S01]  /*bcf0*/  FMUL R10, R68, R10 ;  /* 0x0000000a440a7220 */ /* 0x000fe20000400000 */
[----:B------:R-:W-:Y:S01]  /*bd00*/  LOP3.LUT R98, R98, 0xffff0000, RZ, 0xc0, !PT ;  /* 0xffff000062627812 */ /* 0x000fe200078ec0ff */
[C---:B------:R-:W-:Y:S01]  /*bd10*/  FMUL R11, R68.reuse, R11 ;  /* 0x0000000b440b7220 */ /* 0x040fe20000400000 */
[----:B------:R-:W-:Y:S01]  /*bd20*/  F2FP.BF16.F32.PACK_AB R6, R9, R8 ;  /* 0x000000080906723e */ /* 0x000fe200000010ff */
[----:B------:R-:W-:Y:S01]  /*bd30*/  FFMA R10, R71, R73, R10 ;  /* 0x00000049470a7223 */ /* 0x000fe2000000000a */
[----:B------:R-:W-:Y:S01]  /*bd40*/  SHF.L.U32 R97, R99, 0x10, RZ ;  /* 0x0000001063617819 */ /* 0x000fe200000006ff */
[----:B------:R-:W-:Y:S01]  /*bd50*/  FFMA R11, R71, R76, R11 ;  /* 0x0000004c470b7223 */ /* 0x000fe2000000000b */
[----:B------:R-:W-:Y:S01]  /*bd60*/  LOP3.LUT R100, R99, 0xffff0000, RZ, 0xc0, !PT ;  /* 0xffff000063647812 */ /* 0x000fe200078ec0ff */
[----:B------:R-:W-:Y:S01]  /*bd70*/  FMUL R0, R68, R12 ;  /* 0x0000000c44007220 */ /* 0x000fe20000400000 */
[----:B------:R-:W-:Y:S01]  /*bd80*/  SHF.L.U32 R99, R104, 0x10, RZ ;  /* 0x0000001068637819 */ /* 0x000fe200000006ff */
[C---:B------:R-:W-:Y:S01]  /*bd90*/  FMUL R3, R68.reuse, R13 ;  /* 0x0000000d44037220 */ /* 0x040fe20000400000 */
[----:B------:R-:W-:Y:S01]  /*bda0*/  F2FP.BF16.F32.PACK_AB R7, R11, R10 ;  /* 0x0000000a0b07723e */ /* 0x000fe200000010ff */
[----:B------:R-:W-:Y:S01]  /*bdb0*/  FMUL R14, R68, R14 ;  /* 0x0000000e440e7220 */ /* 0x000fe20000400000 */
[----:B------:R-:W-:Y:S01]  /*bdc0*/  LOP3.LUT R102, R104, 0xffff0000, RZ, 0xc0, !PT ;  /* 0xffff000068667812 */ /* 0x000fe200078ec0ff */
[C---:B------:R-:W-:Y:S01]  /*bdd0*/  FMUL R15, R68.reuse, R15 ;  /* 0x0000000f440f7220 */ /* 0x040fe20000400000 */
[----:B------:R-:W-:Y:S01]  /*bde0*/  SHF.L.U32 R101, R105, 0x10, RZ ;  /* 0x0000001069657819 */ /* 0x000fe200000006ff */
[----:B------:R-:W-:Y:S01]  /*bdf0*/  FFMA R0, R71, R75, R0 ;  /* 0x0000004b47007223 */ /* 0x000fe20000000000 */
[----:B------:R-:W-:Y:S01]  /*be00*/  LOP3.LUT R104, R105, 0xffff0000, RZ, 0xc0, !PT ;  /* 0xffff000069687812 */ /* 0x000fe200078ec0ff */
[----:B------:R-:W-:Y:S01]  /*be10*/  FMUL R12, R68, R16 ;  /* 0x00000010440c7220 */ /* 0x000fe20000400000 */
[C---:B------:R-:W-:Y:S01]  /*be20*/  SHF.L.U32 R103, R106.reuse, 0x10, RZ ;  /* 0x000000106a677819 */ /* 0x040fe200000006ff */
[----:B------:R-:W-:Y:S01]  /*be30*/  FFMA R3, R71, R78, R3 ;  /* 0x0000004e47037223 */ /* 0x000fe20000000003 */
[----:B------:R-:W-:Y:S01]  /*be40*/  LOP3.LUT R106, R106, 0xffff0000, RZ, 0xc0, !PT ;  /* 0xffff00006a6a7812 */ /* 0x000fe200078ec0ff */
[C---:B------:R-:W-:Y:S01]  /*be50*/  FMUL R13, R68.reuse, R17 ;  /* 0x00000011440d7220 */ /* 0x040fe20000400000 */
[----:B------:R-:W-:Y:S01]  /*be60*/  SHF.L.U32 R105, R107, 0x10, RZ ;  /* 0x000000106b697819 */ /* 0x000fe200000006ff */
[----:B------:R-:W-:Y:S01]  /*be70*/  FFMA R14, R71, R77, R14 ;  /* 0x0000004d470e7223 */ /* 0x000fe2000000000e */
[----:B------:R-:W-:Y:S01]  /*be80*/  F2FP.BF16.F32.PACK_AB R8, R3, R0 ;  /* 0x000000000308723e */ /* 0x000fe200000010ff */
[----:B------:R-:W-:Y:S01]  /*be90*/  FMUL R18, R68, R18 ;  /* 0x0000001244127220 */ /* 0x000fe20000400000 */
[----:B------:R-:W-:Y:S01]  /*bea0*/  LOP3.LUT R108, R107, 0xffff0000, RZ, 0xc0, !PT ;  /* 0xffff00006b6c7812 */ /* 0x000fe200078ec0ff */
[----:B------:R-:W-:Y:S01]  /*beb0*/  FFMA R15, R71, R80, R15 ;  /* 0x00000050470f7223 */ /* 0x000fe2000000000f */
[----:B------:R-:W-:Y:S01]  /*bec0*/  SHF.L.U32 R107, R112, 0x10, RZ ;  /* 0x00000010706b7819 */ /* 0x000fe200000006ff */
[----:B------:R-:W-:Y:S01]  /*bed0*/  FMUL R19, R68, R19 ;  /* 0x0000001344137220 */ /* 0x000fe20000400000 */
[----:B------:R-:W-:Y:S01]  /*bee0*/  LOP3.LUT R110, R112, 0xffff0000, RZ, 0xc0, !PT ;  /* 0xffff0000706e7812 */ /* 0x000fe200078ec0ff */
[----:B------:R1:W-:Y:S01]  /*bef0*/  STS.128 [R164+UR44+0xc400], R4 ;  /* 0x00c40004a4007988 */ /* 0x0003e20008000c2c */
[----:B------:R-:W-:Y:S01]  /*bf00*/  F2FP.BF16.F32.PACK_AB R9, R15, R14 ;  /* 0x0000000e0f09723e */ /* 0x000fe200000010ff */
[C---:B------:R-:W-:Y:S01]  /*bf10*/  FFMA R12, R71.reuse, R79, R12 ;  /* 0x0000004f470c7223 */ /* 0x040fe2000000000c */
[C---:B------:R-:W-:Y:S01]  /*bf20*/  FFMA R13, R71.reuse, R82, R13 ;  /* 0x00000052470d7223 */ /* 0x040fe2000000000d */
[----:B------:R-:W-:Y:S01]  /*bf30*/  FFMA R18, R71, R81, R18 ;  /* 0x0000005147127223 */ /* 0x000fe20000000012 */
[----:B------:R-:W-:Y:S01]  /*bf40*/  SHF.L.U32 R109, R113, 0x10, RZ ;  /* 0x00000010716d7819 */ /* 0x000fe200000006ff */
[----:B------:R-:W-:Y:S01]  /*bf50*/  FFMA R19, R71, R84, R19 ;  /* 0x0000005447137223 */ /* 0x000fe20000000013 */
[C---:B------:R-:W-:Y:S01]  /*bf60*/  FMUL R16, R68.reuse, R20 ;  /* 0x0000001444107220 */ /* 0x040fe20000400000 */
[----:B------:R-:W-:Y:S01]  /*bf70*/  F2FP.BF16.F32.PACK_AB R10, R13, R12 ;  /* 0x0000000c0d0a723e */ /* 0x000fe200000010ff */
[C---:B------:R-:W-:Y:S01]  /*bf80*/  FMUL R17, R68.reuse, R21 ;  /* 0x0000001544117220 */ /* 0x040fe20000400000 */
[C---:B------:R-:W-:Y:S01]  /*bf90*/  FMUL R22, R68.reuse, R22 ;  /* 0x0000001644167220 */ /* 0x040fe20000400000 */
[----:B------:R-:W-:Y:S01]  /*bfa0*/  F2FP.BF16.F32.PACK_AB R11, R19, R18 ;  /* 0x00000012130b723e */ /* 0x000fe200000010ff */
[C---:B------:R-:W-:Y:S01]  /*bfb0*/  FFMA R16, R71.reuse, R83, R16 ;  /* 0x0000005347107223 */ /* 0x040fe20000000010 */
[----:B------:R-:W-:Y:S01]  /*bfc0*/  FFMA R17, R71, R86, R17 ;  /* 0x0000005647117223 */ /* 0x000fe20000000011 */
[----:B------:R-:W-:Y:S01]  /*bfd0*/  LOP3.LUT R112, R113, 0xffff0000, RZ, 0xc0, !PT ;  /* 0xffff000071707812 */ /* 0x000fe200078ec0ff */
[----:B------:R-:W-:Y:S01]  /*bfe0*/  FFMA R22, R71, R85, R22 ;  /* 0x0000005547167223 */ /* 0x000fe20000000016 */
[----:B------:R1:W-:Y:S01]  /*bff0*/  STS.128 [R163+0xc400], R8 ;  /* 0x00c40008a3007388 */ /* 0x0003e20000000c00 */
[C---:B------:R-:W-:Y:S01]  /*c000*/  FMUL R23, R68.reuse, R23 ;  /* 0x0000001744177220 */ /* 0x040fe20000400000 */
[----:B------:R-:W-:Y:S01]  /*c010*/  F2FP.BF16.F32.PACK_AB R16, R17, R16 ;  /* 0x000000101110723e */ /* 0x000fe200000010ff */
[C---:B------:R-:W-:Y:S01]  /*c020*/  FMUL R20, R68.reuse, R24 ;  /* 0x0000001844147220 */ /* 0x040fe20000400000 */
[----:B------:R-:W-:Y:S01]  /*c030*/  FMUL R21, R68, R25 ;  /* 0x0000001944157220 */ /* 0x000fe20000400000 */
[C---:B------:R-:W-:Y:S01]  /*c040*/  SHF.L.U32 R111, R114.reuse, 0x10, RZ ;  /* 0x00000010726f7819 */ /* 0x040fe200000006ff */
[C---:B------:R-:W-:Y:S01]  /*c050*/  FFMA R23, R71.reuse, R88, R23 ;  /* 0x0000005847177223 */ /* 0x040fe20000000017 */
[C---:B------:R-:W-:Y:S01]  /*c060*/  FFMA R20, R71.reuse, R87, R20 ;  /* 0x0000005747147223 */ /* 0x040fe20000000014 */
[----:B------:R-:W-:Y:S01]  /*c070*/  LOP3.LUT R114, R114, 0xffff0000, RZ, 0xc0, !PT ;  /* 0xffff000072727812 */ /* 0x000fe200078ec0ff */
        /* <DEDUP_REMOVED lines=8> */
[----:B------:R-:W-:Y:S01]  /*c100*/  SHF.L.U32 R113, R115, 0x10, RZ ;  /* 0x0000001073717819 */ /* 0x000fe200000006ff */
[----:B------:R-:W-:Y:S01]  /*c110*/  FFMA R24, R71, R91, R24 ;  /* 0x0000005b47187223 */ /* 0x000fe20000000018 */
[C---:B------:R-:W-:Y:S01]  /*c120*/  FMUL R25, R68.reuse, R29 ;  /* 0x0000001d44197220 */ /* 0x040fe20000400000 */
[----:B------:R-:W-:Y:S01]  /*c130*/  LOP3.LUT R116, R115, 0xffff0000, RZ, 0xc0, !PT ;  /* 0xffff000073747812 */ /* 0x000fe200078ec0ff */
[C---:B------:R-:W-:Y:S01]  /*c140*/  FMUL R30, R68.reuse, R30 ;  /* 0x0000001e441e7220 */ /* 0x040fe20000400000 */
[----:B------:R-:W-:Y:S01]  /*c150*/  F2FP.BF16.F32.PACK_AB R19, R27, R26 ;  /* 0x0000001a1b13723e */ /* 0x000fe200000010ff */
[C---:B------:R-:W-:Y:S01]  /*c160*/  FFMA R25, R71.reuse, R94, R25 ;  /* 0x0000005e47197223 */ /* 0x040fe20000000019 */
[----:B------:R-:W-:Y:S01]  /*c170*/  FMUL R31, R68, R31 ;  /* 0x0000001f441f7220 */ /* 0x000fe20000400000 */
[----:B------:R-:W-:Y:S01]  /*c180*/  FFMA R30, R71, R93, R30 ;  /* 0x0000005d471e7223 */ /* 0x000fe2000000001e */
[----:B------:R-:W-:Y:S01]  /*c190*/  SHF.L.U32 R115, R120, 0x10, RZ ;  /* 0x0000001078737819 */ /* 0x000fe200000006ff */
[----:B------:R1:W-:Y:S01]  /*c1a0*/  STS.128 [R162+0xc400], R16 ;  /* 0x00c40010a2007388 */ /* 0x0003e20000000c00 */
[----:B------:R-:W-:Y:S01]  /*c1b0*/  F2FP.BF16.F32.PACK_AB R24, R25, R24 ;  /* 0x000000181918723e */ /* 0x000fe200000010ff */
[C---:B------:R-:W-:Y:S01]  /*c1c0*/  FFMA R31, R71.reuse, R96, R31 ;  /* 0x00000060471f7223 */ /* 0x040fe2000000001f */
[C---:B------:R-:W-:Y:S01]  /*c1d0*/  FMUL R28, R68.reuse, R32 ;  /* 0x00000020441c7220 */ /* 0x040fe20000400000 */
[C---:B------:R-:W-:Y:S01]  /*c1e0*/  FMUL R29, R68.reuse, R33 ;  /* 0x00000021441d7220 */ /* 0x040fe20000400000 */
[----:B------:R-:W-:Y:S01]  /*c1f0*/  FMUL R34, R68, R34 ;  /* 0x0000002244227220 */ /* 0x000fe20000400000 */
[----:B------:R-:W-:Y:S01]  /*c200*/  LOP3.LUT R118, R120, 0xffff0000, RZ, 0xc0, !PT ;  /* 0xffff000078767812 */ /* 0x000fe200078ec0ff */
[----:B------:R-:W-:Y:S01]  /*c210*/  FFMA R28, R71, R95, R28 ;  /* 0x0000005f471c7223 */ /* 0x000fe2000000001c */
[----:B------:R-:W-:Y:S01]  /*c220*/  F2FP.BF16.F32.PACK_AB R25, R31, R30 ;  /* 0x0000001e1f19723e */ /* 0x000fe200000010ff */
[C---:B------:R-:W-:Y:S01]  /*c230*/  FFMA R29, R71.reuse, R98, R29 ;  /* 0x00000062471d7223 */ /* 0x040fe2000000001d */
[----:B------:R-:W-:Y:S01]  /*c240*/  FFMA R34, R71, R97, R34 ;  /* 0x0000006147227223 */ /* 0x000fe20000000022 */
[C---:B------:R-:W-:Y:S01]  /*c250*/  FMUL R35, R68.reuse, R35 ;  /* 0x0000002344237220 */ /* 0x040fe20000400000 */
[----:B------:R-:W-:Y:S01]  /*c260*/  SHF.L.U32 R117, R121, 0x10, RZ ;  /* 0x0000001079757819 */ /* 0x000fe200000006ff */
[C---:B------:R-:W-:Y:S01]  /*c270*/  FMUL R32, R68.reuse, R36 ;  /* 0x0000002444207220 */ /* 0x040fe20000400000 */
[----:B------:R-:W-:Y:S01]  /*c280*/  F2FP.BF16.F32.PACK_AB R26, R29, R28 ;  /* 0x0000001c1d1a723e */ /* 0x000fe200000010ff */
[C---:B------:R-:W-:Y:S01]  /*c290*/  FFMA R35, R71.reuse, R100, R35 ;  /* 0x0000006447237223 */ /* 0x040fe20000000023 */
[C---:B------:R-:W-:Y:S01]  /*c2a0*/  FMUL R33, R68.reuse, R37 ;  /* 0x0000002544217220 */ /* 0x040fe20000400000 */
[----:B------:R-:W-:Y:S01]  /*c2b0*/  FFMA R32, R71, R99, R32 ;  /* 0x0000006347207223 */ /* 0x000fe20000000020 */
        /* <DEDUP_REMOVED lines=29> */
[C---:B------:R-:W-:Y:S01]  /*c490*/  FMUL R47, R68.reuse, R47 ;  /* 0x0000002f442f7220 */ /* 0x040fe20000400000 */
[C---:B------:R-:W-:Y:S01]  /*c4a0*/  FMUL R44, R68.reuse, R48 ;  /* 0x00000030442c7220 */ /* 0x040fe20000400000 */
[----:B------:R-:W-:Y:S01]  /*c4b0*/  FMUL R45, R68, R49 ;  /* 0x00000031442d7220 */ /* 0x000fe20000400000 */
[----:B------:R1:W-:Y:S01]  /*c4c0*/  STS.128 [R147+0xc400], R32 ;  /* 0x00c4002093007388 */ /* 0x0003e20000000c00 */
[C---:B------:R-:W-:Y:S01]  /*c4d0*/  SHF.L.U32 R123, R128.reuse, 0x10, RZ ;  /* 0x00000010807b7819 */ /* 0x040fe200000006ff */
[----:B------:R-:W-:Y:S01]  /*c4e0*/  FFMA R46, R71, R109, R46 ;  /* 0x0000006d472e7223 */ /* 0x000fe2000000002e */
[----:B------:R-:W-:Y:S01]  /*c4f0*/  F2FP.BF16.F32.PACK_AB R40, R41, R40 ;  /* 0x000000282928723e */ /* 0x000fe200000010ff */
[C---:B------:R-:W-:Y:S01]  /*c500*/  FFMA R47, R71.reuse, R112, R47 ;  /* 0x00000070472f7223 */ /* 0x040fe2000000002f */
[C---:B------:R-:W-:Y:S01]  /*c510*/  FFMA R44, R71.reuse, R111, R44 ;  /* 0x0000006f472c7223 */ /* 0x040fe2000000002c */
[----:B------:R-:W-:Y:S01]  /*c520*/  LOP3.LUT R126, R128, 0xffff0000, RZ, 0xc0, !PT ;  /* 0xffff0000807e7812 */ /* 0x000fe200078ec0ff */
[C---:B------:R-:W-:Y:S01]  /*c530*/  FFMA R45, R71.reuse, R114, R45 ;  /* 0x00000072472d7223 */ /* 0x040fe2000000002d */
[C---:B------:R-:W-:Y:S01]  /*c540*/  FMUL R50, R68.reuse, R50 ;  /* 0x0000003244327220 */ /* 0x040fe20000400000 */
[C---:B------:R-:W-:Y:S01]  /*c550*/  FMUL R51, R68.reuse, R51 ;  /* 0x0000003344337220 */ /* 0x040fe20000400000 */
[C---:B------:R-:W-:Y:S01]  /*c560*/  FMUL R48, R68.reuse, R52 ;  /* 0x0000003444307220 */ /* 0x040fe20000400000 */
[C---:B------:R-:W-:Y:S01]  /*c570*/  FMUL R49, R68.reuse, R53 ;  /* 0x0000003544317220 */ /* 0x040fe20000400000 */
[C---:B------:R-:W-:Y:S01]  /*c580*/  FFMA R50, R71.reuse, R113, R50 ;  /* 0x0000007147327223 */ /* 0x040fe20000000032 */
        /* <DEDUP_REMOVED lines=9> */
[----:B------:R-:W-:Y:S01]  /*c620*/  FFMA R55, R71, R120, R55 ;  /* 0x0000007847377223 */ /* 0x000fe20000000037 */
[C---:B------:R-:W-:Y:S01]  /*c630*/  FMUL R59, R68.reuse, R59 ;  /* 0x0000003b443b7220 */ /* 0x040fe20000400000 */
[----:B------:R-:W-:Y:S01]  /*c640*/  F2FP.BF16.F32.PACK_AB R41, R47, R46 ;  /* 0x0000002e2f29723e */ /* 0x000fe200000010ff */
[----:B------:R-:W-:Y:S01]  /*c650*/  FFMA R52, R71, R119, R52 ;  /* 0x0000007747347223 */ /* 0x000fe20000000034 */
[----:B------:R-:W-:Y:S01]  /*c660*/  F2FP.BF16.F32.PACK_AB R42, R45, R44 ;  /* 0x0000002c2d2a723e */ /* 0x000fe200000010ff */
[C---:B------:R-:W-:Y:S01]  /*c670*/  FMUL R56, R68.reuse, R60 ;  /* 0x0000003c44387220 */ /* 0x040fe20000400000 */
[----:B------:R-:W-:Y:S01]  /*c680*/  F2FP.BF16.F32.PACK_AB R43, R51, R50 ;  /* 0x00000032332b723e */ /* 0x000fe200000010ff */
[----:B------:R-:W-:Y:S01]  /*c690*/  FFMA R53, R71, R122, R53 ;  /* 0x0000007a47357223 */ /* 0x000fe20000000035 */
[----:B------:R-:W-:Y:S01]  /*c6a0*/  SHF.L.U32 R125, R129, 0x10, RZ ;  /* 0x00000010817d7819 */ /* 0x000fe200000006ff */
[C---:B------:R-:W-:Y:S01]  /*c6b0*/  FMUL R57, R68.reuse, R61 ;  /* 0x0000003d44397220 */ /* 0x040fe20000400000 */
[----:B------:R-:W-:Y:S01]  /*c6c0*/  FFMA R58, R71, R121, R58 ;  /* 0x00000079473a7223 */ /* 0x000fe2000000003a */
[----:B------:R1:W-:Y:S01]  /*c6d0*/  STS.128 [R160+0xc400], R40 ;  /* 0x00c40028a0007388 */ /* 0x0003e20000000c00 */
[----:B------:R-:W-:Y:S01]  /*c6e0*/  LOP3.LUT R128, R129, 0xffff0000, RZ, 0xc0, !PT ;  /* 0xffff000081807812 */ /* 0x000fe200078ec0ff */
[----:B------:R-:W-:Y:S01]  /*c6f0*/  FMUL R62, R68, R62 ;  /* 0x0000003e443e7220 */ /* 0x000fe20000400000 */
[C---:B------:R-:W-:Y:S01]  /*c700*/  FFMA R59, R71.reuse, R124, R59 ;  /* 0x0000007c473b7223 */ /* 0x040fe2000000003b */
[----:B------:R-:W-:Y:S01]  /*c710*/  SHF.L.U32 R127, R130, 0x10, RZ ;  /* 0x00000010827f7819 */ /* 0x000fe200000006ff */
[----:B------:R-:W-:Y:S01]  /*c720*/  FMUL R63, R68, R63 ;  /* 0x0000003f443f7220 */ /* 0x000fe20000400000 */
[C---:B------:R-:W-:Y:S01]  /*c730*/  FFMA R56, R71.reuse, R123, R56 ;  /* 0x0000007b47387223 */ /* 0x040fe20000000038 */
[----:B------:R-:W-:Y:S01]  /*c740*/  LOP3.LUT R130, R130, 0xffff0000, RZ, 0xc0, !PT ;  /* 0xffff000082827812 */ /* 0x000fe200078ec0ff */
[C---:B------:R-:W-:Y:S01]  /*c750*/  FMUL R60, R68.reuse, R64 ;  /* 0x00000040443c7220 */ /* 0x040fe20000400000 */
[----:B------:R-:W-:Y:S01]  /*c760*/  FFMA R57, R71, R126, R57 ;  /* 0x0000007e47397223 */ /* 0x000fe20000000039 */
[----:B------:R-:W-:Y:S01]  /*c770*/  SHF.L.U32 R129, R131, 0x10, RZ ;  /* 0x0000001083817819 */ /* 0x000fe200000006ff */
[C---:B------:R-:W-:Y:S01]  /*c780*/  FMUL R61, R68.reuse, R65 ;  /* 0x00000041443d7220 */ /* 0x040fe20000400000 */
[----:B------:R-:W-:Y:S01]  /*c790*/  FFMA R62, R71, R125, R62 ;  /* 0x0000007d473e7223 */ /* 0x000fe2000000003e */
[----:B------:R-:W-:Y:S01]  /*c7a0*/  LOP3.LUT R132, R131, 0xffff0000, RZ, 0xc0, !PT ;  /* 0xffff000083847812 */ /* 0x000fe200078ec0ff */
[C---:B------:R-:W-:Y:S01]  /*c7b0*/  FMUL R66, R68.reuse, R66 ;  /* 0x0000004244427220 */ /* 0x040fe20000400000 */
[----:B------:R-:W-:Y:S01]  /*c7c0*/  F2FP.BF16.F32.PACK_AB R48, R49, R48 ;  /* 0x000000303130723e */ /* 0x000fe200000010ff */
[----:B------:R-:W-:Y:S01]  /*c7d0*/  FFMA R63, R71, R128, R63 ;  /* 0x00000080473f7223 */ /* 0x000fe2000000003f */
[----:B------:R-:W-:Y:S01]  /*c7e0*/  FMUL R67, R68, R67 ;  /* 0x0000004344437220 */ /* 0x000fe20000400000 */
        /* <DEDUP_REMOVED lines=12> */
[----:B------:R-:W-:Y:S03]  /*c8b0*/  ISETP.NE.AND P0, PT, R152, RZ, PT ;  /* 0x000000ff9800720c */ /* 0x000fe60003f05270 */
[----:B------:R1:W-:Y:S01]  /*c8c0*/  STS.128 [R158+0xc400], R56 ;  /* 0x00c400389e007388 */ /* 0x0003e20000000c00 */
[----:B------:R-:W-:Y:S01]  /*c8d0*/  @!PT LDS RZ, [RZ] ;  /* 0x00000000fffff984 */ /* 0x000fe20000000800 */
[----:B------:R-:W-:Y:S01]  /*c8e0*/  @!PT LDS RZ, [RZ] ;  /* 0x00000000fffff984 */ /* 0x000fe20000000800 */
[----:B------:R-:W-:Y:S01]  /*c8f0*/  @!PT LDS RZ, [RZ] ;  /* 0x00000000fffff984 */ /* 0x000fe20000000800 */
[----:B------:R-:W-:Y:S01]  /*c900*/  @!PT LDS RZ, [RZ] ;  /* 0x00000000fffff984 */ /* 0x000fe20000000800 */
[----:B------:R2:W-:Y:S07]  /*c910*/  MEMBAR.ALL.CTA ;  /* 0x0000000000007992 */ /* 0x0005ee0000008000 */
[----:B--2---:R-:W2:Y:S02]  /*c920*/  FENCE.VIEW.ASYNC.S ;  /* 0x00000000000073c6 */ /* 0x004ea40000000000 */
[----:B--2---:R-:W-:Y:S06]  /*c930*/  BAR.SYNC.DEFER_BLOCKING 0x1, 0x80 ;  /* 0x0042000000007b1d */ /* 0x004fec0000010000 */
[----:B------:R-:W-:Y:S05]  /*c940*/  @P0 BRA `(.L_x_142) ;  /* 0x0000000000280947 */ /* 0x000fea0003800000 */
[----:B------:R-:W2:Y:S01]  /*c950*/  LDCU.64 UR6, c[0x0][0x348] ;  /* 0x00006900ff0677ac */ /* 0x000ea20008000a00 */
[----:B------:R-:W-:Y:S02]  /*c960*/  UIADD3 UR9, UPT, UPT, UR53, UR39, URZ ;  /* 0x0000002735097290 */ /* 0x000fe4000fffe0ff */
[----:B------:R-:W-:Y:S01]  /*c970*/  UIADD3 UR8, UPT, UPT, UR44, 0xc400, URZ ;  /* 0x0000c4002c087890 */ /* 0x000fe2000fffe0ff */
[----:B------:R-:W-:Y:S01]  /*c980*/  UMOV UR10, UR50 ;  /* 0x00000032000a7c82 */ /* 0x000fe20008000000 */
[----:B------:R-:W-:Y:S01]  /*c990*/  UMOV UR11, UR52 ;  /* 0x00000034000b7c82 */ /* 0x000fe20008000000 */
[----:B--2---:R-:W-:Y:S04]  /*c9a0*/  UIADD3 UR4, UP0, UPT, UR6, 0xa80, URZ ;  /* 0x00000a8006047890 */ /* 0x004fe8000ff1e0ff */
[----:B------:R-:W-:Y:S09]  /*c9b0*/  UIADD3.X UR5, UPT, UPT, URZ, UR7, URZ, UP0, !UPT ;  /* 0x00000007ff057290 */ /* 0x000ff200087fe4ff */
[----:B------:R2:W-:Y:S01]  /*c9c0*/  UTMASTG.3D [UR8], [UR4] ;  /* 0x00000008040073b5 */ /* 0x0005e20008010000 */
[----:B------:R0:W-:Y:S01]  /*c9d0*/  UTMACMDFLUSH ;  /* 0x00000000000079b7 */ /* 0x0001e20000000000 */
[----:B--2---:R-:W-:Y:S04]  /*c9e0*/  DEPBAR.LE SB0, 0x1 ;  /* 0x000080400000791a */ /* 0x004fe80000000000 */
.L_x_142:
[----:B------:R-:W-:Y:S05]  /*c9f0*/  BSYNC.RECONVERGENT B0 ;  /* 0x0000000000007941 */ /* 0x000fea0003800200 */
.L_x_141:
[----:B------:R-:W-:Y:S01]  /*ca00*/  BAR.SYNC.DEFER_BLOCKING 0x1, 0x80 ;  /* 0x0042000000007b1d */ /* 0x000fe20000010000 */
[----:B------:R-:W-:Y:S09]  /*ca10*/  UISETP.NE.AND UP0, UPT, UR54, -0x4, UPT ;  /* 0xfffffffc3600788c */ /* 0x000ff2000bf05270 */
[----:B------:R-:W-:Y:S05]  /*ca20*/  BRA.U !UP0, `(.L_x_143) ;  /* 0x0000000108247547 */ /* 0x000fea000b800000 */
[----:B------:R-:W-:Y:S01]  /*ca30*/  ISETP.NE.AND P0, PT, R157, RZ, PT ;  /* 0x000000ff9d00720c */ /* 0x000fe20003f05270 */
[----:B------:R-:W-:Y:S01]  /*ca40*/  IMAD.U32 R0, RZ, RZ, UR47 ;  /* 0x0000002fff007e24 */ /* 0x000fe2000f8e00ff */
[----:B------:R-:W-:Y:S04]  /*ca50*/  UIADD3 UR4, UPT, UPT, UR47, 0x1, URZ ;  /* 0x000000012f047890 */ /* 0x000fe8000fffe0ff */
[----:B------:R-:W-:Y:S04]  /*ca60*/  UISETP.NE.AND UP0, UPT, UR4, 0x4, UPT ;  /* 0x000000040400788c */ /* 0x000fe8000bf05270 */
[----:B------:R-:W-:Y:S03]  /*ca70*/  USEL UR47, UR4, URZ, UP0 ;  /* 0x000000ff042f7287 */ /* 0x000fe60008000000 */
[----:B------:R-:W-:Y:S05]  /*ca80*/  @P0 LEA R0, R0, UR44, 0x3 ;  /* 0x0000002c00000c11 */ /* 0x000fea000f8e18ff */
[----:B------:R-:W-:Y:S05]  /*ca90*/  @P0 VIADD R0, R0, 0x40 ;  /* 0x0000004000000836 */ /* 0x000fea0000000000 */
[----:B------:R-:W-:Y:S04]  /*caa0*/  @P0 PRMT R0, R165, 0x654, R0 ;  /* 0x00000654a5000816 */ /* 0x000fe80000000000 */
[----:B------:R2:W-:Y:S03]  /*cab0*/  @P0 SYNCS.ARRIVE.TRANS64.RED.A1T0 RZ, [R0+URZ], RZ ;  /* 0x000000ff00ff09a7 */ /* 0x0005e600081004ff */
.L_x_143:
[----:B------:R-:W-:Y:S01]  /*cac0*/  R2UR UR6, R156 ;  /* 0x000000009c0672ca */ /* 0x000fe200000e0000 */
[----:B------:R-:W-:Y:S01]  /*cad0*/  UIADD3 UR54, UPT, UPT, UR54, 0x4, URZ ;  /* 0x0000000436367890 */ /* 0x000fe2000fffe0ff */
[----:B------:R-:W-:Y:S01]  /*cae0*/  R2UR UR5, R141 ;  /* 0x000000008d0572ca */ /* 0x000fe200000e0000 */
[----:B------:R-:W-:Y:S01]  /*caf0*/  ULOP3.LUT UR38, UR38, 0x1, URZ, 0x3c, !UPT ;  /* 0x0000000126267892 */ /* 0x000fe2000f8e3cff */
[----:B------:R-:W-:Y:S01]  /*cb00*/  R2UR UR4, R142 ;  /* 0x000000008e0472ca */ /* 0x000fe200000e0000 */
[----:B------:R-:W-:Y:S01]  /*cb10*/  UMOV UR52, UR63 ;  /* 0x0000003f00347c82 */ /* 0x000fe20008000000 */
[C---:B------:R-:W-:Y:S04]  /*cb20*/  ISETP.NE.AND P0, PT, R146.reuse, 0x2, PT ;  /* 0x000000029200780c */ /* 0x040fe80003f05270 */
[----:B------:R-:W-:Y:S02]  /*cb30*/  SEL R3, RZ, 0x1, P0 ;  /* 0x00000001ff037807 */ /* 0x000fe40000000000 */
[----:B------:R-:W-:Y:S01]  /*cb40*/  SEL R146, R146, RZ, P0 ;  /* 0x000000ff92927207 */ /* 0x000fe20000000000 */
[----:B------:R-:W-:Y:S01]  /*cb50*/  UISETP.NE.AND UP0, UPT, UR6, URZ, UPT ;  /* 0x000000ff0600728c */ /* 0x000fe2000bf05270 */
[----:B------:R-:W-:Y:S01]  /*cb60*/  LOP3.LUT R148, R148, R3, RZ, 0x3c, !PT ;  /* 0x0000000394947212 */ /* 0x000fe200078e3cff */
[----:B------:R-:W-:Y:S02]  /*cb70*/  UIADD3 UR20, UPT, UPT, UR36, UR5, URZ ;  /* 0x0000000524147290 */ /* 0x000fe4000fffe0ff */
[----:B------:R-:W-:Y:S05]  /*cb80*/  UIADD3 UR28, UPT, UPT, UR37, UR4, URZ ;  /* 0x00000004251c7290 */ /* 0x000fea000fffe0ff */
[----:B------:R-:W-:Y:S07]  /*cb90*/  BRA.U UP0, `(.L_x_144) ;  /* 0xffffff9d00887547 */ /* 0x000fee000b83ffff */
[----:B------:R-:W3:Y:S01]  /*cba0*/  S2UR UR4, SR_CgaCtaId ;  /* 0x00000000000479c3 */ /* 0x000ee20000008800 */
[----:B------:R-:W-:-:S13]  /*cbb0*/  R2UR UR5, R143 ;  /* 0x000000008f0572ca */ /* 0x000fda00000e0000 */
[----:B------:R-:W-:Y:S02]  /*cbc0*/  UISETP.NE.AND UP0, UPT, UR5, URZ, UPT ;  /* 0x000000ff0500728c */ /* 0x000fe4000bf05270 */
[----:B---3--:R-:W-:Y:S02]  /*cbd0*/  ULOP3.LUT UR5, UR4, 0x1, URZ, 0x3c, !UPT ;  /* 0x0000000104057892 */ /* 0x008fe4000f8e3cff */
[----:B------:R-:W-:-:S04]  /*cbe0*/  UIADD3 UR4, UPT, UPT, UR44, 0xc0, URZ ;  /* 0x000000c02c047890 */ /* 0x000fc8000fffe0ff */
[----:B------:R-:W-:-:S09]  /*cbf0*/  UPRMT UR4, UR5, 0x654, UR4 ;  /* 0x0000065405047896 */ /* 0x000fd20008000004 */
[----:B------:R-:W-:Y:S01]  /*cc00*/  SYNCS.ARRIVE.TRANS64.RED.A1T0 RZ, [UR4], RZ ;  /* 0x000000ffffff79a7 */ /* 0x000fe20008100404 */
[----:B------:R-:W-:Y:S01]  /*cc10*/  SYNCS.ARRIVE.TRANS64.A1T0 RZ, [UR44+0xc0], RZ ;  /* 0x0000c0ffffff79a7 */ /* 0x000fe2000810002c */
[----:B------:R-:W-:Y:S05]  /*cc20*/  BRA.U !UP0, `(.L_x_145) ;  /* 0x0000000108487547 */ /* 0x000fea000b800000 */
[----:B------:R-:W3:Y:S02]  /*cc30*/  LDCU.64 UR4, c[0x0][0xc90] ;  /* 0x00019200ff0477ac */ /* 0x000ee40008000a00 */
[----:B---3--:R-:W-:-:S04]  /*cc40*/  UISETP.NE.U32.AND UP0, UPT, UR4, URZ, UPT ;  /* 0x000000ff0400728c */ /* 0x008fc8000bf05070 */
[----:B------:R-:W-:-:S09]  /*cc50*/  UISETP.NE.AND.EX UP0, UPT, UR5, URZ, UPT, UP0 ;  /* 0x000000ff0500728c */ /* 0x000fd2000bf05300 */
[----:B------:R-:W-:Y:S05]  /*cc60*/  BRA.U UP0, `(.L_x_146) ;  /* 0x00000001000c7547 */ /* 0x000fea000b800000 */
[----:B------:R-:W-:-:S13]  /*cc70*/  FSETP.NEU.AND P0, PT, R71, RZ, PT ;  /* 0x000000ff4700720b */ /* 0x000fda0003f0d000 */
[----:B------:R-:W-:Y:S05]  /*cc80*/  @!P0 EXIT ;  /* 0x000000000000894d */ /* 0x000fea0003800000 */
[----:B------:R-:W-:Y:S05]  /*cc90*/  BRA `(.L_x_145) ;  /* 0x00000000002c7947 */ /* 0x000fea0003800000 */
.L_x_146:
[----:B------:R-:W-:Y:S01]  /*cca0*/  ISETP.NE.AND P0, PT, R145, RZ, PT ;  /* 0x000000ff9100720c */ /* 0x000fe20003f05270 */
[----:B------:R-:W-:-:S12]  /*ccb0*/  BSSY.RECONVERGENT B0, `(.L_x_145) ;  /* 0x0000009000007945 */ /* 0x000fd80003800200 */
[----:B------:R-:W-:Y:S05]  /*ccc0*/  @P0 BRA `(.L_x_147) ;  /* 0x0000000000140947 */ /* 0x000fea0003800000 */
[----:B------:R-:W3:Y:S02]  /*ccd0*/  LDCU.64 UR4, c[0x0][0xc88] ;  /* 0x00019100ff0477ac */ /* 0x000ee40008000a00 */
[----:B---3--:R-:W-:-:S04]  /*cce0*/  ISETP.NE.U32.AND P0, PT, RZ, UR4, PT ;  /* 0x00000004ff007c0c */ /* 0x008fc8000bf05070 */
[----:B------:R-:W-:-:S13]  /*ccf0*/  ISETP.NE.AND.EX P0, PT, RZ, UR5, PT, P0 ;  /* 0x00000005ff007c0c */ /* 0x000fda000bf05300 */
[----:B------:R-:W-:Y:S05]  /*cd00*/  @!P0 EXIT ;  /* 0x000000000000894d */ /* 0x000fea0003800000 */
[----:B------:R-:W-:Y:S05]  /*cd10*/  BRA `(.L_x_148) ;  /* 0x0000000000087947 */ /* 0x000fea0003800000 */
.L_x_147:
[----:B------:R-:W-:-:S13]  /*cd20*/  FSETP.NEU.AND P0, PT, R71, RZ, PT ;  /* 0x000000ff4700720b */ /* 0x000fda0003f0d000 */
[----:B------:R-:W-:Y:S05]  /*cd30*/  @!P0 EXIT ;  /* 0x000000000000894d */ /* 0x000fea0003800000 */
.L_x_148:
[----:B------:R-:W-:Y:S05]  /*cd40*/  BSYNC.RECONVERGENT B0 ;  /* 0x0000000000007941 */ /* 0x000fea0003800200 */
.L_x_145:
[----:B------:R-:W3:Y:S01]  /*cd50*/  S2UR UR5, SR_CgaCtaId ;  /* 0x00000000000579c3 */ /* 0x000ee20000008800 */
[----:B------:R-:W-:Y:S01]  /*cd60*/  ULEA UR4, UR47, UR44, 0x3 ;  /* 0x0000002c2f047291 */ /* 0x000fe2000f8e18ff */
[----:B------:R-:W-:-:S04]  /*cd70*/  DEPBAR.LE SB0, 0x0 ;  /* 0x000080000000791a */ /* 0x000fc80000000000 */
[----:B------:R-:W-:-:S04]  /*cd80*/  UIADD3 UR4, UPT, UPT, UR4, 0x40, URZ ;  /* 0x0000004004047890 */ /* 0x000fc8000fffe0ff */
[----:B---3--:R-:W-:-:S09]  /*cd90*/  UPRMT UR4, UR5, 0x654, UR4 ;  /* 0x0000065405047896 */ /* 0x008fd20008000004 */
[----:B------:R-:W-:Y:S01]  /*cda0*/  SYNCS.ARRIVE.TRANS64.RED.A1T0 RZ, [UR4], RZ ;  /* 0x000000ffffff79a7 */ /* 0x000fe20008100404 */
[----:B------:R-:W-:Y:S05]  /*cdb0*/  EXIT ;  /* 0x000000000000794d */ /* 0x000fea0003800000 */
.L_x_24:
[----:B-1----:R1:W2:Y:S02]  /*cdc0*/  SYNCS.PHASECHK.TRANS64.TRYWAIT P0, [R0+URZ+0xb0], R3 ;  /* 0x0000b003000075a7 */ /* 0x0022a400080011ff */
[----:B--2---:R-:W-:Y:S05]  /*cdd0*/  @!P0 NANOSLEEP.SYNCS 0x989680 ;  /* 0x009896800000895d */ /* 0x004fea0003900000 */
[----:B------:R-:W2:Y:S02]  /*cde0*/  @!P0 SYNCS.PHASECHK.TRANS64 P0, [R0+URZ+0xb0], R3 ;  /* 0x0000b003000085a7 */ /* 0x000ea400080010ff */
[----:B--2---:R-:W-:Y:S05]  /*cdf0*/  @!P0 BRA `(.L_x_24) ;  /* 0xfffffffc00f08947 */ /* 0x004fea000383ffff */
[----:B------:R-:W-:Y:S05]  /*ce00*/  BRA `(.L_x_149) ;  /* 0xffffff4800e07947 */ /* 0x000fea000383ffff */
.L_x_27:
[----:B-1----:R-:W-:-:S07]  /*ce10*/  MOV R0, UR6 ;  /* 0x0000000600007c02 */ /* 0x002fce0008000f00 */
.L_x_150:
[----:B-1----:R1:W2:Y:S02]  /*ce20*/  SYNCS.PHASECHK.TRANS64.TRYWAIT P0, [R0+URZ+0x10], R3 ;  /* 0x00001003000075a7 */ /* 0x0022a400080011ff */
[----:B--2---:R-:W-:Y:S05]  /*ce30*/  @!P0 NANOSLEEP.SYNCS 0x989680 ;  /* 0x009896800000895d */ /* 0x004fea0003900000 */
[----:B------:R-:W2:Y:S02]  /*ce40*/  @!P0 SYNCS.PHASECHK.TRANS64 P0, [R0+URZ+0x10], R3 ;  /* 0x00001003000085a7 */ /* 0x000ea400080010ff */
[----:B--2---:R-:W-:Y:S05]  /*ce50*/  @!P0 BRA `(.L_x_150) ;  /* 0xfffffffc00f08947 */ /* 0x004fea000383ffff */
[----:B------:R-:W-:Y:S05]  /*ce60*/  BRA `(.L_x_26) ;  /* 0xffffff4c00407947 */ /* 0x000fea000383ffff */
.L_x_36:
[----:B-1----:R-:W-:-:S07]  /*ce70*/  MOV R0, UR7 ;  /* 0x0000000700007c02 */ /* 0x002fce0008000f00 */
.L_x_151:
[----:B-1----:R1:W2:Y:S02]  /*ce80*/  SYNCS.PHASECHK.TRANS64.TRYWAIT P0, [R0+URZ+0x10], R3 ;  /* 0x00001003000075a7 */ /* 0x0022a400080011ff */
[----:B--2---:R-:W-:Y:S05]  /*ce90*/  @!P0 NANOSLEEP.SYNCS 0x989680 ;  /* 0x009896800000895d */ /* 0x004fea0003900000 */
[----:B------:R-:W2:Y:S02]  /*cea0*/  @!P0 SYNCS.PHASECHK.TRANS64 P0, [R0+URZ+0x10], R3 ;  /* 0x00001003000085a7 */ /* 0x000ea400080010ff */
[----:B--2---:R-:W-:Y:S05]  /*ceb0*/  @!P0 BRA `(.L_x_151) ;  /* 0xfffffffc00f08947 */ /* 0x004fea000383ffff */
[----:B------:R-:W-:Y:S05]  /*cec0*/  BRA `(.L_x_35) ;  /* 0xffffff5000887947 */ /* 0x000fea000383ffff */
.L_x_43:
[----:B-1----:R1:W4:Y:S02]  /*ced0*/  SYNCS.PHASECHK.TRANS64.TRYWAIT P0, [R3+URZ+0x70], R0 ;  /* 0x00007000030075a7 */ /* 0x00232400080011ff */
[----:B----4-:R-:W-:Y:S05]  /*cee0*/  @!P0 NANOSLEEP.SYNCS 0x989680 ;  /* 0x009896800000895d */ /* 0x010fea0003900000 */
[----:B------:R-:W4:Y:S02]  /*cef0*/  @!P0 SYNCS.PHASECHK.TRANS64 P0, [R3+URZ+0x70], R0 ;  /* 0x00007000030085a7 */ /* 0x000f2400080010ff */
[----:B----4-:R-:W-:Y:S05]  /*cf00*/  @!P0 BRA `(.L_x_43) ;  /* 0xfffffffc00f08947 */ /* 0x010fea000383ffff */
[----:B------:R-:W-:Y:S05]  /*cf10*/  BRA `(.L_x_152) ;  /* 0xffffff5400ac7947 */ /* 0x000fea000383ffff */
.L_x_47:
[----:B-1----:R-:W-:-:S07]  /*cf20*/  MOV R0, UR4 ;  /* 0x0000000400007c02 */ /* 0x002fce0008000f00 */
.L_x_153:
[----:B-1----:R1:W2:Y:S02]  /*cf30*/  SYNCS.PHASECHK.TRANS64.TRYWAIT P0, [R0+URZ], R3 ;  /* 0x00000003000075a7 */ /* 0x0022a400080011ff */
[----:B--2---:R-:W-:Y:S05]  /*cf40*/  @!P0 NANOSLEEP.SYNCS 0x989680 ;  /* 0x009896800000895d */ /* 0x004fea0003900000 */
[----:B------:R-:W2:Y:S02]  /*cf50*/  @!P0 SYNCS.PHASECHK.TRANS64 P0, [R0+URZ], R3 ;  /* 0x00000003000085a7 */ /* 0x000ea400080010ff */
[----:B--2---:R-:W-:Y:S05]  /*cf60*/  @!P0 BRA `(.L_x_153) ;  /* 0xfffffffc00f08947 */ /* 0x004fea000383ffff */
[----:B------:R-:W-:Y:S05]  /*cf70*/  BRA `(.L_x_154) ;  /* 0xffffff5c00587947 */ /* 0x000fea000383ffff */
.L_x_50:
[----:B-1----:R1:W2:Y:S02]  /*cf80*/  SYNCS.PHASECHK.TRANS64.TRYWAIT P0, [R0+URZ+0xa0], R5 ;  /* 0x0000a005000075a7 */ /* 0x0022a400080011ff */
[----:B--2---:R-:W-:Y:S05]  /*cf90*/  @!P0 NANOSLEEP.SYNCS 0x989680 ;  /* 0x009896800000895d */ /* 0x004fea0003900000 */
[----:B------:R-:W2:Y:S02]  /*cfa0*/  @!P0 SYNCS.PHASECHK.TRANS64 P0, [R0+URZ+0xa0], R5 ;  /* 0x0000a005000085a7 */ /* 0x000ea400080010ff */
[----:B--2---:R-:W-:Y:S05]  /*cfb0*/  @!P0 BRA `(.L_x_50) ;  /* 0xfffffffc00f08947 */ /* 0x004fea000383ffff */
[----:B------:R-:W-:Y:S05]  /*cfc0*/  BRA `(.L_x_155) ;  /* 0xffffff5c00bc7947 */ /* 0x000fea000383ffff */
.L_x_51:
[----:B------:R-:W-:-:S07]  /*cfd0*/  MOV R0, UR4 ;  /* 0x0000000400007c02 */ /* 0x000fce0008000f00 */
.L_x_156:
[----:B-1----:R1:W2:Y:S02]  /*cfe0*/  SYNCS.PHASECHK.TRANS64.TRYWAIT P0, [R0+URZ+0x80], R7 ;  /* 0x00008007000075a7 */ /* 0x0022a400080011ff */
[----:B--2---:R-:W-:Y:S05]  /*cff0*/  @!P0 NANOSLEEP.SYNCS 0x989680 ;  /* 0x009896800000895d */ /* 0x004fea0003900000 */
[----:B------:R-:W2:Y:S02]  /*d000*/  @!P0 SYNCS.PHASECHK.TRANS64 P0, [R0+URZ+0x80], R7 ;  /* 0x00008007000085a7 */ /* 0x000ea400080010ff */
[----:B--2---:R-:W-:Y:S05]  /*d010*/  @!P0 BRA `(.L_x_156) ;  /* 0xfffffffc00f08947 */ /* 0x004fea000383ffff */
[----:B------:R-:W-:Y:S05]  /*d020*/  BRA `(.L_x_157) ;  /* 0xffffff5c00cc7947 */ /* 0x000fea000383ffff */
.L_x_52:
[----:B-1----:R1:W2:Y:S02]  /*d030*/  SYNCS.PHASECHK.TRANS64.TRYWAIT P1, [R0+URZ+0x70], R5 ;  /* 0x00007005000075a7 */ /* 0x0022a400080211ff */
[----:B--2---:R-:W-:Y:S05]  /*d040*/  @!P1 NANOSLEEP.SYNCS 0x989680 ;  /* 0x009896800000995d */ /* 0x004fea0003900000 */
[----:B------:R-:W2:Y:S02]  /*d050*/  @!P1 SYNCS.PHASECHK.TRANS64 P1, [R0+URZ+0x70], R5 ;  /* 0x00007005000095a7 */ /* 0x000ea400080210ff */
[----:B--2---:R-:W-:Y:S05]  /*d060*/  @!P1 BRA `(.L_x_52) ;  /* 0xfffffffc00f09947 */ /* 0x004fea000383ffff */
[----:B------:R-:W-:Y:S05]  /*d070*/  BRA `(.L_x_158) ;  /* 0xffffff5c00fc7947 */ /* 0x000fea000383ffff */
.L_x_55:
[----:B------:R-:W-:-:S07]  /*d080*/  MOV R0, UR4 ;  /* 0x0000000400007c02 */ /* 0x000fce0008000f00 */
.L_x_159:
[----:B-1----:R1:W2:Y:S02]  /*d090*/  SYNCS.PHASECHK.TRANS64.TRYWAIT P0, [R0+URZ+0x80], R3 ;  /* 0x00008003000075a7 */ /* 0x0022a400080011ff */
[----:B--2---:R-:W-:Y:S05]  /*d0a0*/  @!P0 NANOSLEEP.SYNCS 0x989680 ;  /* 0x009896800000895d */ /* 0x004fea0003900000 */
[----:B------:R-:W2:Y:S02]  /*d0b0*/  @!P0 SYNCS.PHASECHK.TRANS64 P0, [R0+URZ+0x80], R3 ;  /* 0x00008003000085a7 */ /* 0x000ea400080010ff */
[----:B--2---:R-:W-:Y:S05]  /*d0c0*/  @!P0 BRA `(.L_x_159) ;  /* 0xfffffffc00f08947 */ /* 0x004fea000383ffff */
[----:B------:R-:W-:Y:S05]  /*d0d0*/  BRA `(.L_x_54) ;  /* 0xffffff6000507947 */ /* 0x000fea000383ffff */
.L_x_64:
[----:B-1----:R-:W-:-:S04]  /*d0e0*/  MOV R5, UR5 ;  /* 0x0000000500057c02 */ /* 0x002fc80008000f00 */
[----:B------:R1:W2:Y:S03]  /*d0f0*/  SYNCS.PHASECHK.TRANS64.TRYWAIT P0, [R5+URZ+0x8], R6 ;  /* 0x00000806050075a7 */ /* 0x0002a600080011ff */
[----:B--2---:R-:W-:Y:S05]  /*d100*/  @!P0 NANOSLEEP.SYNCS 0x989680 ;  /* 0x009896800000895d */ /* 0x004fea0003900000 */
[----:B------:R-:W2:Y:S02]  /*d110*/  @!P0 SYNCS.PHASECHK.TRANS64 P0, [R5+URZ+0x8], R6 ;  /* 0x00000806050085a7 */ /* 0x000ea400080010ff */
[----:B--2---:R-:W-:Y:S05]  /*d120*/  @!P0 BRA `(.L_x_64) ;  /* 0xfffffffc00ec8947 */ /* 0x004fea000383ffff */
[----:B------:R-:W-:Y:S05]  /*d130*/  BRA `(.L_x_63) ;  /* 0xffffff6400107947 */ /* 0x000fea000383ffff */
.L_x_66:
[----:B------:R-:W-:Y:S01]  /*d140*/  BSSY B0, `(.L_x_160) ;  /* 0x0000006000007945 */ /* 0x000fe20003800000 */
[----:B------:R-:W-:-:S07]  /*d150*/  MOV R15, 0xffffffff ;  /* 0xffffffff000f7802 */ /* 0x000fce0000000f00 */
[----:B-1---5:R-:W-:Y:S05]  /*d160*/  WARPSYNC.COLLECTIVE R15, `(.L_x_161) ;  /* 0x000000000f0c7348 */ /* 0x022fea0003c00000 */
[----:B------:R-:W-:Y:S02]  /*d170*/  ELECT P6, UR79, PT ;  /* 0x00000000004f782f */ /* 0x000fe400038c0000 */
[----:B------:R-:W-:Y:S01]  /*d180*/  MOV R14, UR79 ;  /* 0x0000004f000e7c02 */ /* 0x000fe20008000f00 */
[----:B-1---5:R-:W-:Y:S10]  /*d190*/  ENDCOLLECTIVE ;  /* 0x000000000000791b */ /* 0x022ff40003800000 */
.L_x_161:
[----:B------:R-:W-:Y:S05]  /*d1a0*/  BSYNC B0 ;  /* 0x0000000000007941 */ /* 0x000fea0003800000 */
.L_x_160:
[----:B------:R-:W-:Y:S05]  /*d1b0*/  BRA `(.L_x_162) ;  /* 0xffffff6400407947 */ /* 0x000fea000383ffff */
.L_x_68:
[----:B-1----:R-:W-:-:S04]  /*d1c0*/  MOV R3, UR5 ;  /* 0x0000000500037c02 */ /* 0x002fc80008000f00 */
[----:B------:R1:W2:Y:S03]  /*d1d0*/  SYNCS.PHASECHK.TRANS64.TRYWAIT P0, [R3+URZ+0x8], R4 ;  /* 0x00000804030075a7 */ /* 0x0002a600080011ff */
[----:B--2---:R-:W-:Y:S05]  /*d1e0*/  @!P0 NANOSLEEP.SYNCS 0x989680 ;  /* 0x009896800000895d */ /* 0x004fea0003900000 */
[----:B------:R-:W2:Y:S02]  /*d1f0*/  @!P0 SYNCS.PHASECHK.TRANS64 P0, [R3+URZ+0x8], R4 ;  /* 0x00000804030085a7 */ /* 0x000ea400080010ff */
[----:B--2---:R-:W-:Y:S05]  /*d200*/  @!P0 BRA `(.L_x_68) ;  /* 0xfffffffc00ec8947 */ /* 0x004fea000383ffff */
[----:B------:R-:W-:Y:S05]  /*d210*/  BRA `(.L_x_67) ;  /* 0xffffff6400447947 */ /* 0x000fea000383ffff */
.L_x_69:
[----:B-1----:R1:W2:Y:S02]  /*d220*/  SYNCS.PHASECHK.TRANS64.TRYWAIT P0, [R2+URZ+0x70], R5 ;  /* 0x00007005020075a7 */ /* 0x0022a400080011ff */
[----:B--2---:R-:W-:Y:S05]  /*d230*/  @!P0 NANOSLEEP.SYNCS 0x989680 ;  /* 0x009896800000895d */ /* 0x004fea0003900000 */
[----:B------:R-:W2:Y:S02]  /*d240*/  @!P0 SYNCS.PHASECHK.TRANS64 P0, [R2+URZ+0x70], R5 ;  /* 0x00007005020085a7 */ /* 0x000ea400080010ff */
[----:B--2---:R-:W-:Y:S05]  /*d250*/  @!P0 BRA `(.L_x_69) ;  /* 0xfffffffc00f08947 */ /* 0x004fea000383ffff */
[----:B------:R-:W-:Y:S05]  /*d260*/  BRA `(.L_x_163) ;  /* 0xffffff6c00ec7947 */ /* 0x000fea000383ffff */
.L_x_73:
[----:B------:R-:W-:-:S07]  /*d270*/  MOV R2, UR18 ;  /* 0x0000001200027c02 */ /* 0x000fce0008000f00 */
.L_x_164:
[----:B-1----:R1:W2:Y:S02]  /*d280*/  SYNCS.PHASECHK.TRANS64.TRYWAIT P0, [R2+URZ], R5 ;  /* 0x00000005020075a7 */ /* 0x0022a400080011ff */
[----:B--2---:R-:W-:Y:S05]  /*d290*/  @!P0 NANOSLEEP.SYNCS 0x989680 ;  /* 0x009896800000895d */ /* 0x004fea0003900000 */
[----:B------:R-:W2:Y:S02]  /*d2a0*/  @!P0 SYNCS.PHASECHK.TRANS64 P0, [R2+URZ], R5 ;  /* 0x00000005020085a7 */ /* 0x000ea400080010ff */
[----:B--2---:R-:W-:Y:S05]  /*d2b0*/  @!P0 BRA `(.L_x_164) ;  /* 0xfffffffc00f08947 */ /* 0x004fea000383ffff */
[----:B------:R-:W-:Y:S05]  /*d2c0*/  BRA `(.L_x_72) ;  /* 0xffffff7000447947 */ /* 0x000fea000383ffff */
.L_x_74:
[----:B------:R-:W-:-:S07]  /*d2d0*/  MOV R2, UR39 ;  /* 0x0000002700027c02 */ /* 0x000fce0008000f00 */
.L_x_165:
[----:B-1----:R1:W2:Y:S02]  /*d2e0*/  SYNCS.PHASECHK.TRANS64.TRYWAIT P0, [R2+URZ+0x98], R5 ;  /* 0x00009805020075a7 */ /* 0x0022a400080011ff */
[----:B--2---:R-:W-:Y:S05]  /*d2f0*/  @!P0 NANOSLEEP.SYNCS 0x989680 ;  /* 0x009896800000895d */ /* 0x004fea0003900000 */
[----:B------:R-:W2:Y:S02]  /*d300*/  @!P0 SYNCS.PHASECHK.TRANS64 P0, [R2+URZ+0x98], R5 ;  /* 0x00009805020085a7 */ /* 0x000ea400080010ff */
[----:B--2---:R-:W-:Y:S05]  /*d310*/  @!P0 BRA `(.L_x_165) ;  /* 0xfffffffc00f08947 */ /* 0x004fea000383ffff */
[----:B------:R-:W-:Y:S05]  /*d320*/  BRA `(.L_x_166) ;  /* 0xffffff7000b87947 */ /* 0x000fea000383ffff */
.L_x_77:
[----:B------:R-:W-:Y:S07]  /*d330*/  MOV R2, UR9 ;  /* 0x0000000900027c02 */ /* 0x000fee0008000f00 */
.L_x_167:
[----:B-1----:R1:W2:Y:S02]  /*d340*/  SYNCS.PHASECHK.TRANS64.TRYWAIT P0, [R2+URZ], R5 ;  /* 0x00000005020075a7 */ /* 0x0022a400080011ff */
[----:B--2---:R-:W-:Y:S05]  /*d350*/  @!P0 NANOSLEEP.SYNCS 0x989680 ;  /* 0x009896800000895d */ /* 0x004fea0003900000 */
[----:B------:R-:W2:Y:S02]  /*d360*/  @!P0 SYNCS.PHASECHK.TRANS64 P0, [R2+URZ], R5 ;  /* 0x00000005020085a7 */ /* 0x000ea400080010ff */
[----:B--2---:R-:W-:Y:S05]  /*d370*/  @!P0 BRA `(.L_x_167) ;  /* 0xfffffffc00f08947 */ /* 0x004fea000383ffff */
[----:B------:R-:W-:Y:S05]  /*d380*/  BRA `(.L_x_76) ;  /* 0xffffff7400d07947 */ /* 0x000fea000383ffff */
.L_x_80:
[----:B------:R-:W-:-:S07]  /*d390*/  MOV R0, UR39 ;  /* 0x0000002700007c02 */ /* 0x000fce0008000f00 */
.L_x_168:
[----:B-1----:R1:W2:Y:S02]  /*d3a0*/  SYNCS.PHASECHK.TRANS64.TRYWAIT P0, [R0+URZ+0xc0], R3 ;  /* 0x0000c003000075a7 */ /* 0x0022a400080011ff */
[----:B--2---:R-:W-:Y:S05]  /*d3b0*/  @!P0 NANOSLEEP.SYNCS 0x989680 ;  /* 0x009896800000895d */ /* 0x004fea0003900000 */
[----:B------:R-:W2:Y:S02]  /*d3c0*/  @!P0 SYNCS.PHASECHK.TRANS64 P0, [R0+URZ+0xc0], R3 ;  /* 0x0000c003000085a7 */ /* 0x000ea400080010ff */
[----:B--2---:R-:W-:Y:S05]  /*d3d0*/  @!P0 BRA `(.L_x_168) ;  /* 0xfffffffc00f08947 */ /* 0x004fea000383ffff */
[----:B------:R-:W-:Y:S05]  /*d3e0*/  BRA `(.L_x_169) ;  /* 0xffffff7c00507947 */ /* 0x000fea000383ffff */
.L_x_85:
[----:B-1----:R1:W3:Y:S02]  /*d3f0*/  SYNCS.PHASECHK.TRANS64.TRYWAIT P0, [R8+URZ+0x70], R5 ;  /* 0x00007005080075a7 */ /* 0x0022e400080011ff */
[----:B---3--:R-:W-:Y:S05]  /*d400*/  @!P0 NANOSLEEP.SYNCS 0x989680 ;  /* 0x009896800000895d */ /* 0x008fea0003900000 */
[----:B------:R-:W3:Y:S02]  /*d410*/  @!P0 SYNCS.PHASECHK.TRANS64 P0, [R8+URZ+0x70], R5 ;  /* 0x00007005080085a7 */ /* 0x000ee400080010ff */
[----:B---3--:R-:W-:Y:S05]  /*d420*/  @!P0 BRA `(.L_x_85) ;  /* 0xfffffffc00f08947 */ /* 0x008fea000383ffff */
[----:B------:R-:W-:Y:S05]  /*d430*/  BRA `(.L_x_170) ;  /* 0xffffff8000947947 */ /* 0x000fea000383ffff */
.L_x_88:
[----:B------:R-:W-:Y:S07]  /*d440*/  MOV R0, UR21 ;  /* 0x0000001500007c02 */ /* 0x000fee0008000f00 */
.L_x_171:
[----:B-1----:R1:W3:Y:S02]  /*d450*/  SYNCS.PHASECHK.TRANS64.TRYWAIT P1, [R0+URZ+0x68], R5 ;  /* 0x00006805000075a7 */ /* 0x0022e400080211ff */
[----:B---3--:R-:W-:Y:S05]  /*d460*/  @!P1 NANOSLEEP.SYNCS 0x989680 ;  /* 0x009896800000995d */ /* 0x008fea0003900000 */
[----:B------:R-:W3:Y:S02]  /*d470*/  @!P1 SYNCS.PHASECHK.TRANS64 P1, [R0+URZ+0x68], R5 ;  /* 0x00006805000095a7 */ /* 0x000ee400080210ff */
[----:B---3--:R-:W-:Y:S05]  /*d480*/  @!P1 BRA `(.L_x_171) ;  /* 0xfffffffc00f09947 */ /* 0x008fea000383ffff */
[----:B------:R-:W-:Y:S05]  /*d490*/  BRA `(.L_x_87) ;  /* 0xffffff8800107947 */ /* 0x000fea000383ffff */
.L_x_91:
[----:B-1----:R-:W-:Y:S07]  /*d4a0*/  MOV R5, UR21 ;  /* 0x0000001500057c02 */ /* 0x002fee0008000f00 */
.L_x_172:
[----:B-1----:R1:W3:Y:S02]  /*d4b0*/  SYNCS.PHASECHK.TRANS64.TRYWAIT P0, [R5+URZ+0x40], R4 ;  /* 0x00004004050075a7 */ /* 0x0022e400080011ff */
[----:B---3--:R-:W-:Y:S05]  /*d4c0*/  @!P0 NANOSLEEP.SYNCS 0x989680 ;  /* 0x009896800000895d */ /* 0x008fea0003900000 */
[----:B------:R-:W3:Y:S02]  /*d4d0*/  @!P0 SYNCS.PHASECHK.TRANS64 P0, [R5+URZ+0x40], R4 ;  /* 0x00004004050085a7 */ /* 0x000ee400080010ff */
[----:B---3--:R-:W-:Y:S05]  /*d4e0*/  @!P0 BRA `(.L_x_172) ;  /* 0xfffffffc00f08947 */ /* 0x008fea000383ffff */
[----:B------:R-:W-:Y:S05]  /*d4f0*/  BRA `(.L_x_173) ;  /* 0xffffff8800687947 */ /* 0x000fea000383ffff */
.L_x_92:
[----:B------:R-:W-:Y:S07]  /*d500*/  MOV R5, UR21 ;  /* 0x0000001500057c02 */ /* 0x000fee0008000f00 */
.L_x_174:
[----:B-1----:R1:W3:Y:S02]  /*d510*/  SYNCS.PHASECHK.TRANS64.TRYWAIT P0, [R5+URZ+0x48], R4 ;  /* 0x00004804050075a7 */ /* 0x0022e400080011ff */
[----:B---3--:R-:W-:Y:S05]  /*d520*/  @!P0 NANOSLEEP.SYNCS 0x989680 ;  /* 0x009896800000895d */ /* 0x008fea0003900000 */
[----:B------:R-:W3:Y:S02]  /*d530*/  @!P0 SYNCS.PHASECHK.TRANS64 P0, [R5+URZ+0x48], R4 ;  /* 0x00004804050085a7 */ /* 0x000ee400080010ff */
[----:B---3--:R-:W-:Y:S05]  /*d540*/  @!P0 BRA `(.L_x_174) ;  /* 0xfffffffc00f08947 */ /* 0x008fea000383ffff */
[----:B------:R-:W-:Y:S05]  /*d550*/  BRA `(.L_x_175) ;  /* 0xffffff8800c07947 */ /* 0x000fea000383ffff */
.L_x_93:
[----:B-1----:R-:W-:Y:S07]  /*d560*/  MOV R5, UR21 ;  /* 0x0000001500057c02 */ /* 0x002fee0008000f00 */
.L_x_176:
[----:B-1----:R1:W3:Y:S02]  /*d570*/  SYNCS.PHASECHK.TRANS64.TRYWAIT P0, [R5+URZ+0x50], R4 ;  /* 0x00005004050075a7 */ /* 0x0022e400080011ff */
[----:B---3--:R-:W-:Y:S05]  /*d580*/  @!P0 NANOSLEEP.SYNCS 0x989680 ;  /* 0x009896800000895d */ /* 0x008fea0003900000 */
[----:B------:R-:W3:Y:S02]  /*d590*/  @!P0 SYNCS.PHASECHK.TRANS64 P0, [R5+URZ+0x50], R4 ;  /* 0x00005004050085a7 */ /* 0x000ee400080010ff */
[----:B---3--:R-:W-:Y:S05]  /*d5a0*/  @!P0 BRA `(.L_x_176) ;  /* 0xfffffffc00f08947 */ /* 0x008fea000383ffff */
[----:B------:R-:W-:Y:S05]  /*d5b0*/  BRA `(.L_x_177) ;  /* 0xffffff8c00087947 */ /* 0x000fea000383ffff */
.L_x_94:
[----:B-1----:R-:W-:Y:S07]  /*d5c0*/  MOV R5, UR21 ;  /* 0x0000001500057c02 */ /* 0x002fee0008000f00 */
.L_x_178:
[----:B-1----:R1:W3:Y:S02]  /*d5d0*/  SYNCS.PHASECHK.TRANS64.TRYWAIT P0, [R5+URZ+0x58], R4 ;  /* 0x00005804050075a7 */ /* 0x0022e400080011ff */
[----:B---3--:R-:W-:Y:S05]  /*d5e0*/  @!P0 NANOSLEEP.SYNCS 0x989680 ;  /* 0x009896800000895d */ /* 0x008fea0003900000 */
[----:B------:R-:W3:Y:S02]  /*d5f0*/  @!P0 SYNCS.PHASECHK.TRANS64 P0, [R5+URZ+0x58], R4 ;  /* 0x00005804050085a7 */ /* 0x000ee400080010ff */
[----:B---3--:R-:W-:Y:S05]  /*d600*/  @!P0 BRA `(.L_x_178) ;  /* 0xfffffffc00f08947 */ /* 0x008fea000383ffff */
[----:B------:R-:W-:Y:S05]  /*d610*/  BRA `(.L_x_179) ;  /* 0xffffff8c00507947 */ /* 0x000fea000383ffff */
.L_x_96:
[----:B------:R-:W-:-:S07]  /*d620*/  MOV R0, UR21 ;  /* 0x0000001500007c02 */ /* 0x000fce0008000f00 */
.L_x_180:
[----:B-1----:R1:W3:Y:S02]  /*d630*/  SYNCS.PHASECHK.TRANS64.TRYWAIT P0, [R0+URZ+0x40], R3 ;  /* 0x00004003000075a7 */ /* 0x0022e400080011ff */
[----:B---3--:R-:W-:Y:S05]  /*d640*/  @!P0 NANOSLEEP.SYNCS 0x989680 ;  /* 0x009896800000895d */ /* 0x008fea0003900000 */
[----:B------:R-:W3:Y:S02]  /*d650*/  @!P0 SYNCS.PHASECHK.TRANS64 P0, [R0+URZ+0x40], R3 ;  /* 0x00004003000085a7 */ /* 0x000ee400080010ff */
[----:B---3--:R-:W-:Y:S05]  /*d660*/  @!P0 BRA `(.L_x_180) ;  /* 0xfffffffc00f08947 */ /* 0x008fea000383ffff */
[----:B------:R-:W-:Y:S05]  /*d670*/  BRA `(.L_x_181) ;  /* 0xffffff8c00e47947 */ /* 0x000fea000383ffff */
.L_x_97:
[----:B-1----:R-:W-:-:S07]  /*d680*/  MOV R0, UR21 ;  /* 0x0000001500007c02 */ /* 0x002fce0008000f00 */
.L_x_182:
[----:B-1----:R1:W3:Y:S02]  /*d690*/  SYNCS.PHASECHK.TRANS64.TRYWAIT P0, [R0+URZ+0x48], R3 ;  /* 0x00004803000075a7 */ /* 0x0022e400080011ff */
[----:B---3--:R-:W-:Y:S05]  /*d6a0*/  @!P0 NANOSLEEP.SYNCS 0x989680 ;  /* 0x009896800000895d */ /* 0x008fea0003900000 */
[----:B------:R-:W3:Y:S02]  /*d6b0*/  @!P0 SYNCS.PHASECHK.TRANS64 P0, [R0+URZ+0x48], R3 ;  /* 0x00004803000085a7 */ /* 0x000ee400080010ff */
[----:B---3--:R-:W-:Y:S05]  /*d6c0*/  @!P0 BRA `(.L_x_182) ;  /* 0xfffffffc00f08947 */ /* 0x008fea000383ffff */
[----:B------:R-:W-:Y:S05]  /*d6d0*/  BRA `(.L_x_183) ;  /* 0xffffff8c00d47947 */ /* 0x000fea000383ffff */
.L_x_98:
[----:B-1----:R-:W-:-:S07]  /*d6e0*/  MOV R0, UR21 ;  /* 0x0000001500007c02 */ /* 0x002fce0008000f00 */
.L_x_184:
[----:B-1----:R1:W3:Y:S02]  /*d6f0*/  SYNCS.PHASECHK.TRANS64.TRYWAIT P0, [R0+URZ+0x50], R3 ;  /* 0x00005003000075a7 */ /* 0x0022e400080011ff */
[----:B---3--:R-:W-:Y:S05]  /*d700*/  @!P0 NANOSLEEP.SYNCS 0x989680 ;  /* 0x009896800000895d */ /* 0x008fea0003900000 */
[----:B------:R-:W3:Y:S02]  /*d710*/  @!P0 SYNCS.PHASECHK.TRANS64 P0, [R0+URZ+0x50], R3 ;  /* 0x00005003000085a7 */ /* 0x000ee400080010ff */
[----:B---3--:R-:W-:Y:S05]  /*d720*/  @!P0 BRA `(.L_x_184) ;  /* 0xfffffffc00f08947 */ /* 0x008fea000383ffff */
[----:B------:R-:W-:Y:S05]  /*d730*/  BRA `(.L_x_185) ;  /* 0xffffff8c00c47947 */ /* 0x000fea000383ffff */
.L_x_100:
[----:B--2---:R2:W3:Y:S02]  /*d740*/  SYNCS.PHASECHK.TRANS64.TRYWAIT P0, [R8+URZ+0x70], R3 ;  /* 0x00007003080075a7 */ /* 0x0044e400080011ff */
[----:B---3--:R-:W-:Y:S05]  /*d750*/  @!P0 NANOSLEEP.SYNCS 0x989680 ;  /* 0x009896800000895d */ /* 0x008fea0003900000 */
[----:B------:R-:W3:Y:S02]  /*d760*/  @!P0 SYNCS.PHASECHK.TRANS64 P0, [R8+URZ+0x70], R3 ;  /* 0x00007003080085a7 */ /* 0x000ee400080010ff */
[----:B---3--:R-:W-:Y:S05]  /*d770*/  @!P0 BRA `(.L_x_100) ;  /* 0xfffffffc00f08947 */ /* 0x008fea000383ffff */
[----:B------:R-:W-:Y:S05]  /*d780*/  BRA `(.L_x_186) ;  /* 0xffffff9000a07947 */ /* 0x000fea000383ffff */
.L_x_111:
[----:B-1----:R-:W-:Y:S04]  /*d790*/  MOV R3, UR44 ;  /* 0x0000002c00037c02 */ /* 0x002fe80008000f00 */
[----:B------:R1:W2:Y:S03]  /*d7a0*/  SYNCS.PHASECHK.TRANS64.TRYWAIT P0, [R3+URZ+0x20], R4 ;  /* 0x00002004030075a7 */ /* 0x0002a600080011ff */
[----:B--2---:R-:W-:Y:S05]  /*d7b0*/  @!P0 NANOSLEEP.SYNCS 0x989680 ;  /* 0x009896800000895d */ /* 0x004fea0003900000 */
[----:B------:R-:W2:Y:S02]  /*d7c0*/  @!P0 SYNCS.PHASECHK.TRANS64 P0, [R3+URZ+0x20], R4 ;  /* 0x00002004030085a7 */ /* 0x000ea400080010ff */
[----:B--2---:R-:W-:Y:S05]  /*d7d0*/  @!P0 BRA `(.L_x_111) ;  /* 0xfffffffc00ec8947 */ /* 0x004fea000383ffff */
[----:B------:R-:W-:Y:S05]  /*d7e0*/  BRA `(.L_x_110) ;  /* 0xffffffa000907947 */ /* 0x000fea000383ffff */
.L_x_113:
[----:B-1----:R-:W-:Y:S04]  /*d7f0*/  MOV R3, UR44 ;  /* 0x0000002c00037c02 */ /* 0x002fe80008000f00 */
[----:B------:R1:W4:Y:S03]  /*d800*/  SYNCS.PHASECHK.TRANS64.TRYWAIT P1, [R3+URZ+0x90], R0 ;  /* 0x00009000030075a7 */ /* 0x00032600080211ff */
[----:B----4-:R-:W-:Y:S05]  /*d810*/  @!P1 NANOSLEEP.SYNCS 0x989680 ;  /* 0x009896800000995d */ /* 0x010fea0003900000 */
[----:B------:R-:W4:Y:S02]  /*d820*/  @!P1 SYNCS.PHASECHK.TRANS64 P1, [R3+URZ+0x90], R0 ;  /* 0x00009000030095a7 */ /* 0x000f2400080210ff */
[----:B----4-:R-:W-:Y:S05]  /*d830*/  @!P1 BRA `(.L_x_113) ;  /* 0xfffffffc00ec9947 */ /* 0x010fea000383ffff */
[----:B------:R-:W-:Y:S05]  /*d840*/  BRA `(.L_x_112) ;  /* 0xffffffa000c87947 */ /* 0x000fea000383ffff */
.L_x_122:
[----:B---3--:R3:W4:Y:S02]  /*d850*/  SYNCS.PHASECHK.TRANS64.TRYWAIT P0, [R3+URZ+0x20], R0 ;  /* 0x00002000030075a7 */ /* 0x00872400080011ff */
[----:B----4-:R-:W-:Y:S05]  /*d860*/  @!P0 NANOSLEEP.SYNCS 0x989680 ;  /* 0x009896800000895d */ /* 0x010fea0003900000 */
[----:B------:R-:W4:Y:S02]  /*d870*/  @!P0 SYNCS.PHASECHK.TRANS64 P0, [R3+URZ+0x20], R0 ;  /* 0x00002000030085a7 */ /* 0x000f2400080010ff */
[----:B----4-:R-:W-:Y:S05]  /*d880*/  @!P0 BRA `(.L_x_122) ;  /* 0xfffffffc00f08947 */ /* 0x010fea000383ffff */
[----:B------:R-:W-:Y:S05]  /*d890*/  BRA `(.L_x_121) ;  /* 0xffffffb400947947 */ /* 0x000fea000383ffff */
.L_x_130:
[----:B-1----:R1:W4:Y:S02]  /*d8a0*/  SYNCS.PHASECHK.TRANS64.TRYWAIT P0, [R95+URZ+0x20], R6 ;  /* 0x000020065f0075a7 */ /* 0x00232400080011ff */
[----:B----4-:R-:W-:Y:S05]  /*d8b0*/  @!P0 NANOSLEEP.SYNCS 0x989680 ;  /* 0x009896800000895d */ /* 0x010fea0003900000 */
[----:B------:R-:W4:Y:S02]  /*d8c0*/  @!P0 SYNCS.PHASECHK.TRANS64 P0, [R95+URZ+0x20], R6 ;  /* 0x000020065f0085a7 */ /* 0x000f2400080010ff */
[----:B----4-:R-:W-:Y:S05]  /*d8d0*/  @!P0 BRA `(.L_x_130) ;  /* 0xfffffffc00f08947 */ /* 0x010fea000383ffff */
[----:B------:R-:W-:Y:S05]  /*d8e0*/  BRA `(.L_x_129) ;  /* 0xffffffc800987947 */ /* 0x000fea000383ffff */
.L_x_138:
[----:B-1----:R1:W2:Y:S02]  /*d8f0*/  SYNCS.PHASECHK.TRANS64.TRYWAIT P0, [R16+URZ+0x20], R3 ;  /* 0x00002003100075a7 */ /* 0x0022a400080011ff */
[----:B--2---:R-:W-:Y:S05]  /*d900*/  @!P0 NANOSLEEP.SYNCS 0x989680 ;  /* 0x009896800000895d */ /* 0x004fea0003900000 */
[----:B------:R-:W2:Y:S02]  /*d910*/  @!P0 SYNCS.PHASECHK.TRANS64 P0, [R16+URZ+0x20], R3 ;  /* 0x00002003100085a7 */ /* 0x000ea400080010ff */
[----:B--2---:R-:W-:Y:S05]  /*d920*/  @!P0 BRA `(.L_x_138) ;  /* 0xfffffffc00f08947 */ /* 0x004fea000383ffff */
[----:B------:R-:W-:Y:S05]  /*d930*/  BRA `(.L_x_137) ;  /* 0xffffffdc00947947 */ /* 0x000fea000383ffff */
        .weak           $__internal_0_$__cuda_sm10x_tcgen05_guardrail_trap_col_being_dealloced_not_returned_by_alloc
        .type           $__internal_0_$__cuda_sm10x_tcgen05_guardrail_trap_col_being_dealloced_not_returned_by_alloc,@function
        .size           $__internal_0_$__cuda_sm10x_tcgen05_guardrail_trap_col_being_dealloced_not_returned_by_alloc,($__internal_1_$__cuda_sm10x_tcgen05_guardrail_trap_phase_invalid_during_alloc - $__internal_0_$__cuda_sm10x_tcgen05_guardrail_trap_col_being_dealloced_not_returned_by_alloc)
$__internal_0_$__cuda_sm10x_tcgen05_guardrail_trap_col_being_dealloced_not_returned_by_alloc:
[----:B------:R-:W-:Y:S05]  /*d940*/  BPT.TRAP 0x1 ;  /* 0x000000040000795c */ /* 0x000fea0000300000 */
[----:B------:R-:W-:-:S04]  /*d950*/  HFMA2 R3, -RZ, RZ, 0, 0 ;  /* 0x00000000ff037431 */ /* 0x000fc800000001ff */
[----:B------:R-:W-:Y:S05]  /*d960*/  RET.REL.NODEC R2 `(_ZN7cutlass13device_kernelINS_4gemm6kernel13GemmUniversalIN4cute5tupleIJiiiiEEENS1_10collective13CollectiveMmaINS1_46MainloopSm100TmaUmmaWarpSpecializedBlockScaledILi2ELi2ELi1ENS5_IJNS4_1CILi2EEENSA_ILi1EEESC_EEEEENS5_IJNSA_ILi256EEESF_SF_EEENS5_IJNS_12float_e5m2_tENS_13float_ue8m0_tEEEENS5_IJNS5_IJlSC_lEEENS4_6LayoutINS5_IJNS5_IJNS5_IJNSA_ILi32EEENSA_ILi4EEEEEEiEEESP_NS5_IJSC_iEEEEEENS5_IJNS5_IJNS5_IJNSA_ILi16EEESN_EEEiEEENS5_IJNS5_IJNSA_ILi0EEESC_EEENSA_ILi512EEEEEENS5_IJSV_iEEEEEEEEEEESJ_S12_NS4_8TiledMMAINS4_8MMA_AtomIJNS4_27SM100_MMA_MXF8F6F4_2x1SM_SSISH_SH_fSI_Li256ELi256ELNS4_4UMMA5MajorE0ELS17_0ELNS16_7ScaleInE0ELS18_0EEEEEENSL_INS5_IJSC_SC_SC_EEENS5_IJSV_SV_SV_EEEEENS5_IJNS4_10UnderscoreES1E_S1E_EEEEENS5_IJNS4_18SM100_TMA_2SM_LOADES1H_EEENS5_IJNS4_14ComposedLayoutINS4_7SwizzleILi3ELi4ELi3EEENS4_18smem_ptr_flag_bitsILi8EEENSL_INS5_IJNSA_ILi8EEENSA_ILi128EEEEEENS5_IJS1P_SC_EEEEEEENSL_INS5_IJNS5_IJNS5_IJSO_SC_EEENS5_IJSM_SC_EEEEEESC_NS5_IJSN_SB_EEEEEENS5_IJNS5_IJNS5_IJST_SX_EEESW_EEESV_NS5_IJSC_SX_EEEEEEEEEEEvNS4_8identityENS5_IJS1H_NS4_28SM100_TMA_2SM_LOAD_MULTICASTEEEENS5_IJS1T_NSL_INS5_IJNS5_IJNS5_IJSO_SB_EEES1V_EEESC_S1X_EEENS5_IJS20_SV_NS5_IJSC_NSA_ILi1024EEEEEEEEEEEEEEvS25_EENS_8epilogue10collective18CollectiveEpilogueINS2H_23Sm100TmaWarpSpecializedILi4ELi2ELi64ELb1ELb0EEEJNS5_IJS1P_SF_SF_EEENS5_IJNSL_IS1P_SC_EENSL_INSA_ILi64EEESC_EEEEENS_10bfloat16_tESK_S2R_SK_NS2H_6fusion15FusionCallbacksIS2L_NS2S_17LinearCombinationIS2R_fS2R_fLNS_15FloatRoundStyleE2EEES2M_S2Q_JEEENS4_5SM1004TMEM4LOAD26SM100_TMEM_LOAD_32dp32b64xENS4_13SM90_TMA_LOADENS1J_IS1L_NS1M_ILi16EEENSL_INS5_IJS1O_S2O_EEENS5_IJS2O_SC_EEEEEEENS4_39AutoVectorizingCopyWithAssumedAlignmentILi128EEENS4_14SM90_TMA_STOREES37_S39_S39_EEEvvEEEEvNT_6ParamsE) ;  /* 0xffffff2402a47950 */ /* 0x000fea0003c3ffff */
        .weak           $__internal_1_$__cuda_sm10x_tcgen05_guardrail_trap_phase_invalid_during_alloc
        .type           $__internal_1_$__cuda_sm10x_tcgen05_guardrail_trap_phase_invalid_during_alloc,@function
        .size           $__internal_1_$__cuda_sm10x_tcgen05_guardrail_trap_phase_invalid_during_alloc,($__internal_2_$__cuda_sm10x_tcgen05_guardrail_trap_unallocated_columns_being_dealloced - $__internal_1_$__cuda_sm10x_tcgen05_guardrail_trap_phase_invalid_during_alloc)
$__internal_1_$__cuda_sm10x_tcgen05_guardrail_trap_phase_invalid_during_alloc:
[----:B------:R-:W-:Y:S05]  /*d970*/  BPT.TRAP 0x1 ;  /* 0x000000040000795c */ /* 0x000fea0000300000 */
[----:B------:R-:W-:-:S04]  /*d980*/  MOV R5, 0x0 ;  /* 0x0000000000057802 */ /* 0x000fc80000000f00 */
[----:B------:R-:W-:Y:S05]  /*d990*/  RET.REL.NODEC R4 `(_ZN7cutlass13device_kernelINS_4gemm6kernel13GemmUniversalIN4cute5tupleIJiiiiEEENS1_10collective13CollectiveMmaINS1_46MainloopSm100TmaUmmaWarpSpecializedBlockScaledILi2ELi2ELi1ENS5_IJNS4_1CILi2EEENSA_ILi1EEESC_EEEEENS5_IJNSA_ILi256EEESF_SF_EEENS5_IJNS_12float_e5m2_tENS_13float_ue8m0_tEEEENS5_IJNS5_IJlSC_lEEENS4_6LayoutINS5_IJNS5_IJNS5_IJNSA_ILi32EEENSA_ILi4EEEEEEiEEESP_NS5_IJSC_iEEEEEENS5_IJNS5_IJNS5_IJNSA_ILi16EEESN_EEEiEEENS5_IJNS5_IJNSA_ILi0EEESC_EEENSA_ILi512EEEEEENS5_IJSV_iEEEEEEEEEEESJ_S12_NS4_8TiledMMAINS4_8MMA_AtomIJNS4_27SM100_MMA_MXF8F6F4_2x1SM_SSISH_SH_fSI_Li256ELi256ELNS4_4UMMA5MajorE0ELS17_0ELNS16_7ScaleInE0ELS18_0EEEEEENSL_INS5_IJSC_SC_SC_EEENS5_IJSV_SV_SV_EEEEENS5_IJNS4_10UnderscoreES1E_S1E_EEEEENS5_IJNS4_18SM100_TMA_2SM_LOADES1H_EEENS5_IJNS4_14ComposedLayoutINS4_7SwizzleILi3ELi4ELi3EEENS4_18smem_ptr_flag_bitsILi8EEENSL_INS5_IJNSA_ILi8EEENSA_ILi128EEEEEENS5_IJS1P_SC_EEEEEEENSL_INS5_IJNS5_IJNS5_IJSO_SC_EEENS5_IJSM_SC_EEEEEESC_NS5_IJSN_SB_EEEEEENS5_IJNS5_IJNS5_IJST_SX_EEESW_EEESV_NS5_IJSC_SX_EEEEEEEEEEEvNS4_8identityENS5_IJS1H_NS4_28SM100_TMA_2SM_LOAD_MULTICASTEEEENS5_IJS1T_NSL_INS5_IJNS5_IJNS5_IJSO_SB_EEES1V_EEESC_S1X_EEENS5_IJS20_SV_NS5_IJSC_NSA_ILi1024EEEEEEEEEEEEEEvS25_EENS_8epilogue10collective18CollectiveEpilogueINS2H_23Sm100TmaWarpSpecializedILi4ELi2ELi64ELb1ELb0EEEJNS5_IJS1P_SF_SF_EEENS5_IJNSL_IS1P_SC_EENSL_INSA_ILi64EEESC_EEEEENS_10bfloat16_tESK_S2R_SK_NS2H_6fusion15FusionCallbacksIS2L_NS2S_17LinearCombinationIS2R_fS2R_fLNS_15FloatRoundStyleE2EEES2M_S2Q_JEEENS4_5SM1004TMEM4LOAD26SM100_TMEM_LOAD_32dp32b64xENS4_13SM90_TMA_LOADENS1J_IS1L_NS1M_ILi16EEENSL_INS5_IJS1O_S2O_EEENS5_IJS2O_SC_EEEEEEENS4_39AutoVectorizingCopyWithAssumedAlignmentILi128EEENS4_14SM90_TMA_STOREES37_S39_S39_EEEvvEEEEvNT_6ParamsE) ;  /* 0xffffff2404987950 */ /* 0x000fea0003c3ffff */
        .weak           $__internal_2_$__cuda_sm10x_tcgen05_guardrail_trap_unallocated_columns_being_dealloced
        .type           $__internal_2_$__cuda_sm10x_tcgen05_guardrail_trap_unallocated_columns_being_dealloced,@function
        .size           $__internal_2_$__cuda_sm10x_tcgen05_guardrail_trap_unallocated_columns_being_dealloced,(.L_x_188 - $__internal_2_$__cuda_sm10x_tcgen05_guardrail_trap_unallocated_columns_being_dealloced)
$__internal_2_$__cuda_sm10x_tcgen05_guardrail_trap_unallocated_columns_being_dealloced:
[----:B------:R-:W-:Y:S05]  /*d9a0*/  BPT.TRAP 0x1 ;  /* 0x000000040000795c */ /* 0x000fea0000300000 */
[----:B------:R-:W-:-:S04]  /*d9b0*/  HFMA2 R3, -RZ, RZ, 0, 0 ;  /* 0x00000000ff037431 */ /* 0x000fc800000001ff */
[----:B------:R-:W-:Y:S05]  /*d9c0*/  RET.REL.NODEC R2 `(_ZN7cutlass13device_kernelINS_4gemm6kernel13GemmUniversalIN4cute5tupleIJiiiiEEENS1_10collective13CollectiveMmaINS1_46MainloopSm100TmaUmmaWarpSpecializedBlockScaledILi2ELi2ELi1ENS5_IJNS4_1CILi2EEENSA_ILi1EEESC_EEEEENS5_IJNSA_ILi256EEESF_SF_EEENS5_IJNS_12float_e5m2_tENS_13float_ue8m0_tEEEENS5_IJNS5_IJlSC_lEEENS4_6LayoutINS5_IJNS5_IJNS5_IJNSA_ILi32EEENSA_ILi4EEEEEEiEEESP_NS5_IJSC_iEEEEEENS5_IJNS5_IJNS5_IJNSA_ILi16EEESN_EEEiEEENS5_IJNS5_IJNSA_ILi0EEESC_EEENSA_ILi512EEEEEENS5_IJSV_iEEEEEEEEEEESJ_S12_NS4_8TiledMMAINS4_8MMA_AtomIJNS4_27SM100_MMA_MXF8F6F4_2x1SM_SSISH_SH_fSI_Li256ELi256ELNS4_4UMMA5MajorE0ELS17_0ELNS16_7ScaleInE0ELS18_0EEEEEENSL_INS5_IJSC_SC_SC_EEENS5_IJSV_SV_SV_EEEEENS5_IJNS4_10UnderscoreES1E_S1E_EEEEENS5_IJNS4_18SM100_TMA_2SM_LOADES1H_EEENS5_IJNS4_14ComposedLayoutINS4_7SwizzleILi3ELi4ELi3EEENS4_18smem_ptr_flag_bitsILi8EEENSL_INS5_IJNSA_ILi8EEENSA_ILi128EEEEEENS5_IJS1P_SC_EEEEEEENSL_INS5_IJNS5_IJNS5_IJSO_SC_EEENS5_IJSM_SC_EEEEEESC_NS5_IJSN_SB_EEEEEENS5_IJNS5_IJNS5_IJST_SX_EEESW_EEESV_NS5_IJSC_SX_EEEEEEEEEEEvNS4_8identityENS5_IJS1H_NS4_28SM100_TMA_2SM_LOAD_MULTICASTEEEENS5_IJS1T_NSL_INS5_IJNS5_IJNS5_IJSO_SB_EEES1V_EEESC_S1X_EEENS5_IJS20_SV_NS5_IJSC_NSA_ILi1024EEEEEEEEEEEEEEvS25_EENS_8epilogue10collective18CollectiveEpilogueINS2H_23Sm100TmaWarpSpecializedILi4ELi2ELi64ELb1ELb0EEEJNS5_IJS1P_SF_SF_EEENS5_IJNSL_IS1P_SC_EENSL_INSA_ILi64EEESC_EEEEENS_10bfloat16_tESK_S2R_SK_NS2H_6fusion15FusionCallbacksIS2L_NS2S_17LinearCombinationIS2R_fS2R_fLNS_15FloatRoundStyleE2EEES2M_S2Q_JEEENS4_5SM1004TMEM4LOAD26SM100_TMEM_LOAD_32dp32b64xENS4_13SM90_TMA_LOADENS1J_IS1L_NS1M_ILi16EEENSL_INS5_IJS1O_S2O_EEENS5_IJS2O_SC_EEEEEEENS4_39AutoVectorizingCopyWithAssumedAlignmentILi128EEENS4_14SM90_TMA_STOREES37_S39_S39_EEEvvEEEEvNT_6ParamsE) ;  /* 0xffffff24028c7950 */ /* 0x000fea0003c3ffff */
.L_x_187:
[----:B------:R-:W-:-:S00]  /*d9d0*/  BRA `(.L_x_187) ;  /* 0xfffffffc00fc7947 */ /* 0x000fc0000383ffff */
[----:B------:R-:W-:-:S00]  /*d9e0*/  NOP ;  /* 0x0000000000007918 */ /* 0x000fc00000000000 */
        /* <DEDUP_REMOVED lines=9> */
.L_x_188:


//--------------------- .nv.global.init           --------------------------
	.section	.nv.global.init,"aw",@progbits
.nv.global.init:
	.type		$str$27,@object
	.size		$str$27,($str$28 - $str$27)
$str$27:
        /*0000*/ 	.byte	0x28, 0x61, 0x64, 0x64, 0x72, 0x65, 0x73, 0x73, 0x20, 0x26, 0x20, 0x6d, 0x61, 0x73, 0x6b, 0x29
        /*0010*/ 	.byte	0x20, 0x3d, 0x3d, 0x20, 0x30, 0x00
	.type		$str$28,@object
	.size		$str$28,($str$26 - $str$28)
$str$28:
        /*0016*/ 	.byte	0x2f, 0x74, 0x6d, 0x70, 0x2f, 0x63, 0x75, 0x74, 0x6c, 0x61, 0x73, 0x73, 0x5f, 0x73, 0x77, 0x65
        /*0026*/ 	.byte	0x65, 0x70, 0x5f, 0x73, 0x72, 0x63, 0x2f, 0x69, 0x6e, 0x63, 0x6c, 0x75, 0x64, 0x65, 0x2f, 0x63
        /*0036*/ 	.byte	0x75, 0x74, 0x65, 0x2f, 0x70, 0x6f, 0x69, 0x6e, 0x74, 0x65, 0x72, 0x5f, 0x66, 0x6c, 0x61, 0x67
        /*0046*/ 	.byte	0x67, 0x65, 0x64, 0x2e, 0x68, 0x70, 0x70, 0x00
	.type		$str$26,@object
	.size		$str$26,($str$25 - $str$26)
$str$26:
        /*004e*/ 	.byte	0x2f, 0x74, 0x6d, 0x70, 0x2f, 0x63, 0x75, 0x74, 0x6c, 0x61, 0x73, 0x73, 0x5f, 0x73, 0x77, 0x65
        /*005e*/ 	.byte	0x65, 0x70, 0x5f, 0x73, 0x72, 0x63, 0x2f, 0x69, 0x6e, 0x63, 0x6c, 0x75, 0x64, 0x65, 0x2f, 0x63
        /*006e*/ 	.byte	0x75, 0x74, 0x65, 0x2f, 0x61, 0x74, 0x6f, 0x6d, 0x2f, 0x63, 0x6f, 0x70, 0x79, 0x5f, 0x74, 0x72
        /*007e*/ 	.byte	0x61, 0x69, 0x74, 0x73, 0x5f, 0x73, 0x6d, 0x31, 0x30, 0x30, 0x2e, 0x68, 0x70, 0x70, 0x00
	.type		$str$25,@object
	.size		$str$25,(__unnamed_1 - $str$25)
$str$25:
        /*008d*/ 	.byte	0x28, 0x28, 0x75, 0x69, 0x6e, 0x74, 0x33, 0x32, 0x5f, 0x74, 0x28, 0x74, 0x68, 0x72, 0x65, 0x61
        /*009d*/ 	.byte	0x64, 0x49, 0x64, 0x78, 0x2e, 0x78, 0x29, 0x20, 0x2f, 0x20, 0x33, 0x32, 0x29, 0x20, 0x25, 0x20
        /*00ad*/ 	.byte	0x34, 0x29, 0x20, 0x3d, 0x3d, 0x20, 0x28, 0x28, 0x28, 0x74, 0x6d, 0x65, 0x6d, 0x5f, 0x61, 0x64
        /*00bd*/ 	.byte	0x64, 0x72, 0x20, 0x3e, 0x3e, 0x20, 0x31, 0x36, 0x29, 0x20, 0x2f, 0x20, 0x33, 0x32, 0x29, 0x20
        /*00cd*/ 	.byte	0x25, 0x20, 0x34, 0x29, 0x00
	.type		__unnamed_1,@object
	.size		__unnamed_1,(__unnamed_2 - __unnamed_1)
__unnamed_1:
        /*00d2*/ 	.byte	0x61, 0x75, 0x74, 0x6f, 0x20, 0x63, 0x75, 0x74, 0x65, 0x3a, 0x3a, 0x61, 0x73, 0x5f, 0x70, 0x6f
        /* <DEDUP_REMOVED lines=24> */
        /*0262*/ 	.byte	0x38, 0x31, 0x39, 0x32, 0x3e, 0x3e, 0x3e, 0x3e, 0x5d, 0x00
	.type		__unnamed_2,@object
	.size		__unnamed_2,(.L_2 - __unnamed_2)
__unnamed_2:
        /* <DEDUP_REMOVED lines=43> */
        /*051c*/ 	.byte	0x74, 0x65, 0x3a, 0x3a, 0x43, 0x3c, 0x30, 0x3e, 0x3e, 0x3e, 0x3e, 0x5d, 0x00
.L_2:


//--------------------- .nv.shared._ZN7cutlass13device_kernelINS_4gemm6kernel13GemmUniversalIN4cute5tupleIJiiiiEEENS1_10collective13CollectiveMmaINS1_46MainloopSm100TmaUmmaWarpSpecializedBlockScaledILi2ELi2ELi1ENS5_IJNS4_1CILi2EEENSA_ILi1EEESC_EEEEENS5_IJNSA_ILi256EEESF_SF_EEENS5_IJNS_12float_e5m2_tENS_13float_ue8m0_tEEEENS5_IJNS5_IJlSC_lEEENS4_6LayoutINS5_IJNS5_IJNS5_IJNSA_ILi32EEENSA_ILi4EEEEEEiEEESP_NS5_IJSC_iEEEEEENS5_IJNS5_IJNS5_IJNSA_ILi16EEESN_EEEiEEENS5_IJNS5_IJNSA_ILi0EEESC_EEENSA_ILi512EEEEEENS5_IJSV_iEEEEEEEEEEESJ_S12_NS4_8TiledMMAINS4_8MMA_AtomIJNS4_27SM100_MMA_MXF8F6F4_2x1SM_SSISH_SH_fSI_Li256ELi256ELNS4_4UMMA5MajorE0ELS17_0ELNS16_7ScaleInE0ELS18_0EEEEEENSL_INS5_IJSC_SC_SC_EEENS5_IJSV_SV_SV_EEEEENS5_IJNS4_10UnderscoreES1E_S1E_EEEEENS5_IJNS4_18SM100_TMA_2SM_LOADES1H_EEENS5_IJNS4_14ComposedLayoutINS4_7SwizzleILi3ELi4ELi3EEENS4_18smem_ptr_flag_bitsILi8EEENSL_INS5_IJNSA_ILi8EEENSA_ILi128EEEEEENS5_IJS1P_SC_EEEEEEENSL_INS5_IJNS5_IJNS5_IJSO_SC_EEENS5_IJSM_SC_EEEEEESC_NS5_IJSN_SB_EEEEEENS5_IJNS5_IJNS5_IJST_SX_EEESW_EEESV_NS5_IJSC_SX_EEEEEEEEEEEvNS4_8identityENS5_IJS1H_NS4_28SM100_TMA_2SM_LOAD_MULTICASTEEEENS5_IJS1T_NSL_INS5_IJNS5_IJNS5_IJSO_SB_EEES1V_EEESC_S1X_EEENS5_IJS20_SV_NS5_IJSC_NSA_ILi1024EEEEEEEEEEEEEEvS25_EENS_8epilogue10collective18CollectiveEpilogueINS2H_23Sm100TmaWarpSpecializedILi4ELi2ELi64ELb1ELb0EEEJNS5_IJS1P_SF_SF_EEENS5_IJNSL_IS1P_SC_EENSL_INSA_ILi64EEESC_EEEEENS_10bfloat16_tESK_S2R_SK_NS2H_6fusion15FusionCallbacksIS2L_NS2S_17LinearCombinationIS2R_fS2R_fLNS_15FloatRoundStyleE2EEES2M_S2Q_JEEENS4_5SM1004TMEM4LOAD26SM100_TMEM_LOAD_32dp32b64xENS4_13SM90_TMA_LOADENS1J_IS1L_NS1M_ILi16EEENSL_INS5_IJS1O_S2O_EEENS5_IJS2O_SC_EEEEEEENS4_39AutoVectorizingCopyWithAssumedAlignmentILi128EEENS4_14SM90_TMA_STOREES37_S39_S39_EEEvvEEEEvNT_6ParamsE --------------------------
	.section	.nv.shared._ZN7cutlass13device_kernelINS_4gemm6kernel13GemmUniversalIN4cute5tupleIJiiiiEEENS1_10collective13CollectiveMmaINS1_46MainloopSm100TmaUmmaWarpSpecializedBlockScaledILi2ELi2ELi1ENS5_IJNS4_1CILi2EEENSA_ILi1EEESC_EEEEENS5_IJNSA_ILi256EEESF_SF_EEENS5_IJNS_12float_e5m2_tENS_13float_ue8m0_tEEEENS5_IJNS5_IJlSC_lEEENS4_6LayoutINS5_IJNS5_IJNS5_IJNSA_ILi32EEENSA_ILi4EEEEEEiEEESP_NS5_IJSC_iEEEEEENS5_IJNS5_IJNS5_IJNSA_ILi16EEESN_EEEiEEENS5_IJNS5_IJNSA_ILi0EEESC_EEENSA_ILi512EEEEEENS5_IJSV_iEEEEEEEEEEESJ_S12_NS4_8TiledMMAINS4_8MMA_AtomIJNS4_27SM100_MMA_MXF8F6F4_2x1SM_SSISH_SH_fSI_Li256ELi256ELNS4_4UMMA5MajorE0ELS17_0ELNS16_7ScaleInE0ELS18_0EEEEEENSL_INS5_IJSC_SC_SC_EEENS5_IJSV_SV_SV_EEEEENS5_IJNS4_10UnderscoreES1E_S1E_EEEEENS5_IJNS4_18SM100_TMA_2SM_LOADES1H_EEENS5_IJNS4_14ComposedLayoutINS4_7SwizzleILi3ELi4ELi3EEENS4_18smem_ptr_flag_bitsILi8EEENSL_INS5_IJNSA_ILi8EEENSA_ILi128EEEEEENS5_IJS1P_SC_EEEEEEENSL_INS5_IJNS5_IJNS5_IJSO_SC_EEENS5_IJSM_SC_EEEEEESC_NS5_IJSN_SB_EEEEEENS5_IJNS5_IJNS5_IJST_SX_EEESW_EEESV_NS5_IJSC_SX_EEEEEEEEEEEvNS4_8identityENS5_IJS1H_NS4_28SM100_TMA_2SM_LOAD_MULTICASTEEEENS5_IJS1T_NSL_INS5_IJNS5_IJNS5_IJSO_SB_EEES1V_EEESC_S1X_EEENS5_IJS20_SV_NS5_IJSC_NSA_ILi1024EEEEEEEEEEEEEEvS25_EENS_8epilogue10collective18CollectiveEpilogueINS2H_23Sm100TmaWarpSpecializedILi4ELi2ELi64ELb1ELb0EEEJNS5_IJS1P_SF_SF_EEENS5_IJNSL_IS1P_SC_EENSL_INSA_ILi64EEESC_EEEEENS_10bfloat16_tESK_S2R_SK_NS2H_6fusion15FusionCallbacksIS2L_NS2S_17LinearCombinationIS2R_fS2R_fLNS_15FloatRoundStyleE2EEES2M_S2Q_JEEENS4_5SM1004TMEM4LOAD26SM100_TMEM_LOAD_32dp32b64xENS4_13SM90_TMA_LOADENS1J_IS1L_NS1M_ILi16EEENSL_INS5_IJS1O_S2O_EEENS5_IJS2O_SC_EEEEEEENS4_39AutoVectorizingCopyWithAssumedAlignmentILi128EEENS4_14SM90_TMA_STOREES37_S39_S39_EEEvvEEEEvNT_6ParamsE,"aw",@nobits
	.sectionflags	@""
	.align	16
	.zero		1024


//--------------------- .nv.shared.reserved.0     --------------------------
	.section	.nv.shared.reserved.0,"aw",@nobits
	.weak		__nv_reservedSMEM_offset_0_alias
	.size		__nv_reservedSMEM_offset_0_alias, 0, 64
	.other		__nv_reservedSMEM_offset_0_alias,@"STO_CUDA_RESERVED_SHARED STV_DEFAULT"
__nv_reservedSMEM_offset_0_alias:
	.zero		0
.nv.shared.reserved.0:
	.zero		64
	.weak		__nv_reservedSMEM_tcgen05_partition
	.type		__nv_reservedSMEM_tcgen05_partition,@object
	.size		__nv_reservedSMEM_tcgen05_partition,(.L_0 - __nv_reservedSMEM_tcgen05_partition)
__nv_reservedSMEM_tcgen05_partition:
	.zero		32
.L_0:


//--------------------- .nv.global                --------------------------
	.section	.nv.global,"aw",@nobits
.nv.global:
	.type		_ZN40_INTERNAL_af2c77ba_4_k_cu_43213c31_209444cute1_E,@object
	.size		_ZN40_INTERNAL_af2c77ba_4_k_cu_43213c31_209444cute1_E,(_ZN40_INTERNAL_af2c77ba_4_k_cu_43213c31_209444cuda3std3__45__cpo6cbeginE - _ZN40_INTERNAL_af2c77ba_4_k_cu_43213c31_209444cute1_E)
_ZN40_INTERNAL_af2c77ba_4_k_cu_43213c31_209444cute1_E:
	.zero		1
	.type		_ZN40_INTERNAL_af2c77ba_4_k_cu_43213c31_209444cuda3std3__45__cpo6cbeginE,@object
	.size		_ZN40_INTERNAL_af2c77ba_4_k_cu_43213c31_209444cuda3std3__45__cpo6cbeginE,(_ZN40_INTERNAL_af2c77ba_4_k_cu_43213c31_209444cuda3std3__48in_placeE - _ZN40_INTERNAL_af2c77ba_4_k_cu_43213c31_209444cuda3std3__45__cpo6cbeginE)
_ZN40_INTERNAL_af2c77ba_4_k_cu_43213c31_209444cuda3std3__45__cpo6cbeginE:
	.zero		1
	.type		_ZN40_INTERNAL_af2c77ba_4_k_cu_43213c31_209444cuda3std3__48in_placeE,@object
	.size		_ZN40_INTERNAL_af2c77ba_4_k_cu_43213c31_209444cuda3std3__48in_placeE,(_ZN40_INTERNAL_af2c77ba_4_k_cu_43213c31_209444cuda3std6ranges3__45__cpo9iter_moveE - _ZN40_INTERNAL_af2c77ba_4_k_cu_43213c31_209444cuda3std3__48in_placeE)
_ZN40_INTERNAL_af2c77ba_4_k_cu_43213c31_209444cuda3std3__48in_placeE:
	.zero		1
	.type		_ZN40_INTERNAL_af2c77ba_4_k_cu_43213c31_209444cuda3std6ranges3__45__cpo9iter_moveE,@object
	.size		_ZN40_INTERNAL_af2c77ba_4_k_cu_43213c31_209444cuda3std6ranges3__45__cpo9iter_moveE,(_ZN40_INTERNAL_af2c77ba_4_k_cu_43213c31_209444cuda3std3__45__cpo5beginE - _ZN40_INTERNAL_af2c77ba_4_k_cu_43213c31_209444cuda3std6ranges3__45__cpo9iter_moveE)
_ZN40_INTERNAL_af2c77ba_4_k_cu_43213c31_209444cuda3std6ranges3__45__cpo9iter_moveE:
	.zero		1
	.type		_ZN40_INTERNAL_af2c77ba_4_k_cu_43213c31_209444cuda3std3__45__cpo5beginE,@object
	.size		_ZN40_INTERNAL_af2c77ba_4_k_cu_43213c31_209444cuda3std3__45__cpo5beginE,(_ZN40_INTERNAL_af2c77ba_4_k_cu_43213c31_209444cuda3std3__442_GLOBAL__N__af2c77ba_4_k_cu_43213c31_209446ignoreE - _ZN40_INTERNAL_af2c77ba_4_k_cu_43213c31_209444cuda3std3__45__cpo5beginE)
_ZN40_INTERNAL_af2c77ba_4_k_cu_43213c31_209444cuda3std3__45__cpo5beginE:
	.zero		1
	.type		_ZN40_INTERNAL_af2c77ba_4_k_cu_43213c31_209444cuda3std3__442_GLOBAL__N__af2c77ba_4_k_cu_43213c31_209446ignoreE,@object
	.size		_ZN40_INTERNAL_af2c77ba_4_k_cu_43213c31_209444cuda3std3__442_GLOBAL__N__af2c77ba_4_k_cu_43213c31_209446ignoreE,(_ZN40_INTERNAL_af2c77ba_4_k_cu_43213c31_209444cute7productE - _ZN40_INTERNAL_af2c77ba_4_k_cu_43213c31_209444cuda3std3__442_GLOBAL__N__af2c77ba_4_k_cu_43213c31_209446ignoreE)
_ZN40_INTERNAL_af2c77ba_4_k_cu_43213c31_209444cuda3std3__442_GLOBAL__N__af2c77ba_4_k_cu_43213c31_209446ignoreE:
	.zero		1
	.type		_ZN40_INTERNAL_af2c77ba_4_k_cu_43213c31_209444cute7productE,@object
	.size		_ZN40_INTERNAL_af2c77ba_4_k_cu_43213c31_209444cute7productE,(_ZN40_INTERNAL_af2c77ba_4_k_cu_43213c31_209444cuda3std3__45__cpo3endE - _ZN40_INTERNAL_af2c77ba_4_k_cu_43213c31_209444cute7productE)
_ZN40_INTERNAL_af2c77ba_4_k_cu_43213c31_209444cute7productE:
	.zero		1
	.type		_ZN40_INTERNAL_af2c77ba_4_k_cu_43213c31_209444cuda3std3__45__cpo3endE,@object
	.size		_ZN40_INTERNAL_af2c77ba_4_k_cu_43213c31_209444cuda3std3__45__cpo3endE,(_ZN40_INTERNAL_af2c77ba_4_k_cu_43213c31_209444cuda3std3__419piecewise_constructE - _ZN40_INTERNAL_af2c77ba_4_k_cu_43213c31_209444cuda3std3__45__cpo3endE)
_ZN40_INTERNAL_af2c77ba_4_k_cu_43213c31_209444cuda3std3__45__cpo3endE:
	.zero		1
	.type		_ZN40_INTERNAL_af2c77ba_4_k_cu_43213c31_209444cuda3std3__419piecewise_constructE,@object
	.size		_ZN40_INTERNAL_af2c77ba_4_k_cu_43213c31_209444cuda3std3__419piecewise_constructE,(_ZN40_INTERNAL_af2c77ba_4_k_cu_43213c31_209444cuda3std3__45__cpo4cendE - _ZN40_INTERNAL_af2c77ba_4_k_cu_43213c31_209444cuda3std3__419piecewise_constructE)
_ZN40_INTERNAL_af2c77ba_4_k_cu_43213c31_209444cuda3std3__419piecewise_constructE:
	.zero		1
	.type		_ZN40_INTERNAL_af2c77ba_4_k_cu_43213c31_209444cuda3std3__45__cpo4cendE,@object
	.size		_ZN40_INTERNAL_af2c77ba_4_k_cu_43213c31_209444cuda3std3__45__cpo4cendE,(_ZN40_INTERNAL_af2c77ba_4_k_cu_43213c31_209444cuda3std6ranges3__45__cpo4swapE - _ZN40_INTERNAL_af2c77ba_4_k_cu_43213c31_209444cuda3std3__45__cpo4cendE)
_ZN40_INTERNAL_af2c77ba_4_k_cu_43213c31_209444cuda3std3__45__cpo4cendE:
	.zero		1
	.type		_ZN40_INTERNAL_af2c77ba_4_k_cu_43213c31_209444cuda3std6ranges3__45__cpo4swapE,@object
	.size		_ZN40_INTERNAL_af2c77ba_4_k_cu_43213c31_209444cuda3std6ranges3__45__cpo4swapE,(.L_10 - _ZN40_INTERNAL_af2c77ba_4_k_cu_43213c31_209444cuda3std6ranges3__45__cpo4swapE)
_ZN40_INTERNAL_af2c77ba_4_k_cu_43213c31_209444cuda3std6ranges3__45__cpo4swapE:
	.zero		1
.L_10:


//--------------------- .nv.constant0._ZN7cutlass13device_kernelINS_4gemm6kernel13GemmUniversalIN4cute5tupleIJiiiiEEENS1_10collective13CollectiveMmaINS1_46MainloopSm100TmaUmmaWarpSpecializedBlockScaledILi2ELi2ELi1ENS5_IJNS4_1CILi2EEENSA_ILi1EEESC_EEEEENS5_IJNSA_ILi256EEESF_SF_EEENS5_IJNS_12float_e5m2_tENS_13float_ue8m0_tEEEENS5_IJNS5_IJlSC_lEEENS4_6LayoutINS5_IJNS5_IJNS5_IJNSA_ILi32EEENSA_ILi4EEEEEEiEEESP_NS5_IJSC_iEEEEEENS5_IJNS5_IJNS5_IJNSA_ILi16EEESN_EEEiEEENS5_IJNS5_IJNSA_ILi0EEESC_EEENSA_ILi512EEEEEENS5_IJSV_iEEEEEEEEEEESJ_S12_NS4_8TiledMMAINS4_8MMA_AtomIJNS4_27SM100_MMA_MXF8F6F4_2x1SM_SSISH_SH_fSI_Li256ELi256ELNS4_4UMMA5MajorE0ELS17_0ELNS16_7ScaleInE0ELS18_0EEEEEENSL_INS5_IJSC_SC_SC_EEENS5_IJSV_SV_SV_EEEEENS5_IJNS4_10UnderscoreES1E_S1E_EEEEENS5_IJNS4_18SM100_TMA_2SM_LOADES1H_EEENS5_IJNS4_14ComposedLayoutINS4_7SwizzleILi3ELi4ELi3EEENS4_18smem_ptr_flag_bitsILi8EEENSL_INS5_IJNSA_ILi8EEENSA_ILi128EEEEEENS5_IJS1P_SC_EEEEEEENSL_INS5_IJNS5_IJNS5_IJSO_SC_EEENS5_IJSM_SC_EEEEEESC_NS5_IJSN_SB_EEEEEENS5_IJNS5_IJNS5_IJST_SX_EEESW_EEESV_NS5_IJSC_SX_EEEEEEEEEEEvNS4_8identityENS5_IJS1H_NS4_28SM100_TMA_2SM_LOAD_MULTICASTEEEENS5_IJS1T_NSL_INS5_IJNS5_IJNS5_IJSO_SB_EEES1V_EEESC_S1X_EEENS5_IJS20_SV_NS5_IJSC_NSA_ILi1024EEEEEEEEEEEEEEvS25_EENS_8epilogue10collective18CollectiveEpilogueINS2H_23Sm100TmaWarpSpecializedILi4ELi2ELi64ELb1ELb0EEEJNS5_IJS1P_SF_SF_EEENS5_IJNSL_IS1P_SC_EENSL_INSA_ILi64EEESC_EEEEENS_10bfloat16_tESK_S2R_SK_NS2H_6fusion15FusionCallbacksIS2L_NS2S_17LinearCombinationIS2R_fS2R_fLNS_15FloatRoundStyleE2EEES2M_S2Q_JEEENS4_5SM1004TMEM4LOAD26SM100_TMEM_LOAD_32dp32b64xENS4_13SM90_TMA_LOADENS1J_IS1L_NS1M_ILi16EEENSL_INS5_IJS1O_S2O_EEENS5_IJS2O_SC_EEEEEEENS4_39AutoVectorizingCopyWithAssumedAlignmentILi128EEENS4_14SM90_TMA_STOREES37_S39_S39_EEEvvEEEEvNT_6ParamsE --------------------------
	.section	.nv.constant0._ZN7cutlass13device_kernelINS_4gemm6kernel13GemmUniversalIN4cute5tupleIJiiiiEEENS1_10collective13CollectiveMmaINS1_46MainloopSm100TmaUmmaWarpSpecializedBlockScaledILi2ELi2ELi1ENS5_IJNS4_1CILi2EEENSA_ILi1EEESC_EEEEENS5_IJNSA_ILi256EEESF_SF_EEENS5_IJNS_12float_e5m2_tENS_13float_ue8m0_tEEEENS5_IJNS5_IJlSC_lEEENS4_6LayoutINS5_IJNS5_IJNS5_IJNSA_ILi32EEENSA_ILi4EEEEEEiEEESP_NS5_IJSC_iEEEEEENS5_IJNS5_IJNS5_IJNSA_ILi16EEESN_EEEiEEENS5_IJNS5_IJNSA_ILi0EEESC_EEENSA_ILi512EEEEEENS5_IJSV_iEEEEEEEEEEESJ_S12_NS4_8TiledMMAINS4_8MMA_AtomIJNS4_27SM100_MMA_MXF8F6F4_2x1SM_SSISH_SH_fSI_Li256ELi256ELNS4_4UMMA5MajorE0ELS17_0ELNS16_7ScaleInE0ELS18_0EEEEEENSL_INS5_IJSC_SC_SC_EEENS5_IJSV_SV_SV_EEEEENS5_IJNS4_10UnderscoreES1E_S1E_EEEEENS5_IJNS4_18SM100_TMA_2SM_LOADES1H_EEENS5_IJNS4_14ComposedLayoutINS4_7SwizzleILi3ELi4ELi3EEENS4_18smem_ptr_flag_bitsILi8EEENSL_INS5_IJNSA_ILi8EEENSA_ILi128EEEEEENS5_IJS1P_SC_EEEEEEENSL_INS5_IJNS5_IJNS5_IJSO_SC_EEENS5_IJSM_SC_EEEEEESC_NS5_IJSN_SB_EEEEEENS5_IJNS5_IJNS5_IJST_SX_EEESW_EEESV_NS5_IJSC_SX_EEEEEEEEEEEvNS4_8identityENS5_IJS1H_NS4_28SM100_TMA_2SM_LOAD_MULTICASTEEEENS5_IJS1T_NSL_INS5_IJNS5_IJNS5_IJSO_SB_EEES1V_EEESC_S1X_EEENS5_IJS20_SV_NS5_IJSC_NSA_ILi1024EEEEEEEEEEEEEEvS25_EENS_8epilogue10collective18CollectiveEpilogueINS2H_23Sm100TmaWarpSpecializedILi4ELi2ELi64ELb1ELb0EEEJNS5_IJS1P_SF_SF_EEENS5_IJNSL_IS1P_SC_EENSL_INSA_ILi64EEESC_EEEEENS_10bfloat16_tESK_S2R_SK_NS2H_6fusion15FusionCallbacksIS2L_NS2S_17LinearCombinationIS2R_fS2R_fLNS_15FloatRoundStyleE2EEES2M_S2Q_JEEENS4_5SM1004TMEM4LOAD26SM100_TMEM_LOAD_32dp32b64xENS4_13SM90_TMA_LOADENS1J_IS1L_NS1M_ILi16EEENSL_INS5_IJS1O_S2O_EEENS5_IJS2O_SC_EEEEEEENS4_39AutoVectorizingCopyWithAssumedAlignmentILi128EEENS4_14SM90_TMA_STOREES37_S39_S39_EEEvvEEEEvNT_6ParamsE,"a",@progbits
	.sectionflags	@""
	.align	4
.nv.constant0._ZN7cutlass13device_kernelINS_4gemm6kernel13GemmUniversalIN4cute5tupleIJiiiiEEENS1_10collective13CollectiveMmaINS1_46MainloopSm100TmaUmmaWarpSpecializedBlockScaledILi2ELi2ELi1ENS5_IJNS4_1CILi2EEENSA_ILi1EEESC_EEEEENS5_IJNSA_ILi256EEESF_SF_EEENS5_IJNS_12float_e5m2_tENS_13float_ue8m0_tEEEENS5_IJNS5_IJlSC_lEEENS4_6LayoutINS5_IJNS5_IJNS5_IJNSA_ILi32EEENSA_ILi4EEEEEEiEEESP_NS5_IJSC_iEEEEEENS5_IJNS5_IJNS5_IJNSA_ILi16EEESN_EEEiEEENS5_IJNS5_IJNSA_ILi0EEESC_EEENSA_ILi512EEEEEENS5_IJSV_iEEEEEEEEEEESJ_S12_NS4_8TiledMMAINS4_8MMA_AtomIJNS4_27SM100_MMA_MXF8F6F4_2x1SM_SSISH_SH_fSI_Li256ELi256ELNS4_4UMMA5MajorE0ELS17_0ELNS16_7ScaleInE0ELS18_0EEEEEENSL_INS5_IJSC_SC_SC_EEENS5_IJSV_SV_SV_EEEEENS5_IJNS4_10UnderscoreES1E_S1E_EEEEENS5_IJNS4_18SM100_TMA_2SM_LOADES1H_EEENS5_IJNS4_14ComposedLayoutINS4_7SwizzleILi3ELi4ELi3EEENS4_18smem_ptr_flag_bitsILi8EEENSL_INS5_IJNSA_ILi8EEENSA_ILi128EEEEEENS5_IJS1P_SC_EEEEEEENSL_INS5_IJNS5_IJNS5_IJSO_SC_EEENS5_IJSM_SC_EEEEEESC_NS5_IJSN_SB_EEEEEENS5_IJNS5_IJNS5_IJST_SX_EEESW_EEESV_NS5_IJSC_SX_EEEEEEEEEEEvNS4_8identityENS5_IJS1H_NS4_28SM100_TMA_2SM_LOAD_MULTICASTEEEENS5_IJS1T_NSL_INS5_IJNS5_IJNS5_IJSO_SB_EEES1V_EEESC_S1X_EEENS5_IJS20_SV_NS5_IJSC_NSA_ILi1024EEEEEEEEEEEEEEvS25_EENS_8epilogue10collective18CollectiveEpilogueINS2H_23Sm100TmaWarpSpecializedILi4ELi2ELi64ELb1ELb0EEEJNS5_IJS1P_SF_SF_EEENS5_IJNSL_IS1P_SC_EENSL_INSA_ILi64EEESC_EEEEENS_10bfloat16_tESK_S2R_SK_NS2H_6fusion15FusionCallbacksIS2L_NS2S_17LinearCombinationIS2R_fS2R_fLNS_15FloatRoundStyleE2EEES2M_S2Q_JEEENS4_5SM1004TMEM4LOAD26SM100_TMEM_LOAD_32dp32b64xENS4_13SM90_TMA_LOADENS1J_IS1L_NS1M_ILi16EEENSL_INS5_IJS1O_S2O_EEENS5_IJS2O_SC_EEEEEEENS4_39AutoVectorizingCopyWithAssumedAlignmentILi128EEENS4_14SM90_TMA_STOREES37_S39_S39_EEEvvEEEEvNT_6ParamsE:
	.zero		3968


//--------------------- SYMBOLS --------------------------

	.type		.nv.reservedSmem.offset0,@object
	.size		.nv.reservedSmem.offset0,0x4
	.type		.nv.reservedSmem.cap,@object
	.size		.nv.reservedSmem.cap,0x4
	.type		__assertfail,@function
